//
// Generated by NVIDIA NVVM Compiler
//
// Compiler Build ID: CL-36424714
// Cuda compilation tools, release 13.0, V13.0.88
// Based on NVVM 20.0.0
//

.version 9.0
.target sm_100
.address_size 64

	// .globl	_Z6kernelPfyjj
// _ZZ6kernelPfyjjE16transitionMatrix has been demoted
.global .align 1 .b8 _ZN34_INTERNAL_0b465415_4_k_cu_5116ca374cuda3std3__45__cpo5beginE[1];
.global .align 1 .b8 _ZN34_INTERNAL_0b465415_4_k_cu_5116ca374cuda3std3__45__cpo3endE[1];
.global .align 1 .b8 _ZN34_INTERNAL_0b465415_4_k_cu_5116ca374cuda3std3__45__cpo6cbeginE[1];
.global .align 1 .b8 _ZN34_INTERNAL_0b465415_4_k_cu_5116ca374cuda3std3__45__cpo4cendE[1];
.global .align 1 .b8 _ZN34_INTERNAL_0b465415_4_k_cu_5116ca374cuda3std3__45__cpo6rbeginE[1];
.global .align 1 .b8 _ZN34_INTERNAL_0b465415_4_k_cu_5116ca374cuda3std3__45__cpo4rendE[1];
.global .align 1 .b8 _ZN34_INTERNAL_0b465415_4_k_cu_5116ca374cuda3std3__45__cpo7crbeginE[1];
.global .align 1 .b8 _ZN34_INTERNAL_0b465415_4_k_cu_5116ca374cuda3std3__45__cpo5crendE[1];
.global .align 1 .b8 _ZN34_INTERNAL_0b465415_4_k_cu_5116ca374cuda3std3__436_GLOBAL__N__0b465415_4_k_cu_5116ca376ignoreE[1];
.global .align 1 .b8 _ZN34_INTERNAL_0b465415_4_k_cu_5116ca374cuda3std3__419piecewise_constructE[1];
.global .align 1 .b8 _ZN34_INTERNAL_0b465415_4_k_cu_5116ca374cuda3std3__48in_placeE[1];
.global .align 1 .b8 _ZN34_INTERNAL_0b465415_4_k_cu_5116ca374cuda3std3__420unreachable_sentinelE[1];
.global .align 1 .b8 _ZN34_INTERNAL_0b465415_4_k_cu_5116ca374cuda3std3__47nulloptE[1];
.global .align 1 .b8 _ZN34_INTERNAL_0b465415_4_k_cu_5116ca374cuda3std3__48unexpectE[1];
.global .align 1 .b8 _ZN34_INTERNAL_0b465415_4_k_cu_5116ca374cuda3std6ranges3__45__cpo4swapE[1];
.global .align 1 .b8 _ZN34_INTERNAL_0b465415_4_k_cu_5116ca374cuda3std6ranges3__45__cpo9iter_moveE[1];
.global .align 1 .b8 _ZN34_INTERNAL_0b465415_4_k_cu_5116ca374cuda3std6ranges3__45__cpo5beginE[1];
.global .align 1 .b8 _ZN34_INTERNAL_0b465415_4_k_cu_5116ca374cuda3std6ranges3__45__cpo3endE[1];
.global .align 1 .b8 _ZN34_INTERNAL_0b465415_4_k_cu_5116ca374cuda3std6ranges3__45__cpo6cbeginE[1];
.global .align 1 .b8 _ZN34_INTERNAL_0b465415_4_k_cu_5116ca374cuda3std6ranges3__45__cpo4cendE[1];
.global .align 1 .b8 _ZN34_INTERNAL_0b465415_4_k_cu_5116ca374cuda3std6ranges3__45__cpo7advanceE[1];
.global .align 1 .b8 _ZN34_INTERNAL_0b465415_4_k_cu_5116ca374cuda3std6ranges3__45__cpo9iter_swapE[1];
.global .align 1 .b8 _ZN34_INTERNAL_0b465415_4_k_cu_5116ca374cuda3std6ranges3__45__cpo4nextE[1];
.global .align 1 .b8 _ZN34_INTERNAL_0b465415_4_k_cu_5116ca374cuda3std6ranges3__45__cpo4prevE[1];
.global .align 1 .b8 _ZN34_INTERNAL_0b465415_4_k_cu_5116ca374cuda3std6ranges3__45__cpo4dataE[1];
.global .align 1 .b8 _ZN34_INTERNAL_0b465415_4_k_cu_5116ca374cuda3std6ranges3__45__cpo5cdataE[1];
.global .align 1 .b8 _ZN34_INTERNAL_0b465415_4_k_cu_5116ca374cuda3std6ranges3__45__cpo4sizeE[1];
.global .align 1 .b8 _ZN34_INTERNAL_0b465415_4_k_cu_5116ca374cuda3std6ranges3__45__cpo5ssizeE[1];
.global .align 1 .b8 _ZN34_INTERNAL_0b465415_4_k_cu_5116ca374cuda3std6ranges3__45__cpo8distanceE[1];
.global .align 1 .b8 _ZN34_INTERNAL_0b465415_4_k_cu_5116ca376thrust24THRUST_300001_SM_1000_NS8cuda_cub3parE[1];
.global .align 1 .b8 _ZN34_INTERNAL_0b465415_4_k_cu_5116ca376thrust24THRUST_300001_SM_1000_NS8cuda_cub10par_nosyncE[1];
.global .align 1 .b8 _ZN34_INTERNAL_0b465415_4_k_cu_5116ca376thrust24THRUST_300001_SM_1000_NS6system6detail10sequential3seqE[1];
.global .align 1 .b8 _ZN34_INTERNAL_0b465415_4_k_cu_5116ca376thrust24THRUST_300001_SM_1000_NS6system3cpp3parE[1];
.global .align 1 .b8 _ZN34_INTERNAL_0b465415_4_k_cu_5116ca376thrust24THRUST_300001_SM_1000_NS12placeholders2_1E[1];
.global .align 1 .b8 _ZN34_INTERNAL_0b465415_4_k_cu_5116ca376thrust24THRUST_300001_SM_1000_NS12placeholders2_2E[1];
.global .align 1 .b8 _ZN34_INTERNAL_0b465415_4_k_cu_5116ca376thrust24THRUST_300001_SM_1000_NS12placeholders2_3E[1];
.global .align 1 .b8 _ZN34_INTERNAL_0b465415_4_k_cu_5116ca376thrust24THRUST_300001_SM_1000_NS12placeholders2_4E[1];
.global .align 1 .b8 _ZN34_INTERNAL_0b465415_4_k_cu_5116ca376thrust24THRUST_300001_SM_1000_NS12placeholders2_5E[1];
.global .align 1 .b8 _ZN34_INTERNAL_0b465415_4_k_cu_5116ca376thrust24THRUST_300001_SM_1000_NS12placeholders2_6E[1];
.global .align 1 .b8 _ZN34_INTERNAL_0b465415_4_k_cu_5116ca376thrust24THRUST_300001_SM_1000_NS12placeholders2_7E[1];
.global .align 1 .b8 _ZN34_INTERNAL_0b465415_4_k_cu_5116ca376thrust24THRUST_300001_SM_1000_NS12placeholders2_8E[1];
.global .align 1 .b8 _ZN34_INTERNAL_0b465415_4_k_cu_5116ca376thrust24THRUST_300001_SM_1000_NS12placeholders2_9E[1];
.global .align 1 .b8 _ZN34_INTERNAL_0b465415_4_k_cu_5116ca376thrust24THRUST_300001_SM_1000_NS12placeholders3_10E[1];
.global .align 1 .b8 _ZN34_INTERNAL_0b465415_4_k_cu_5116ca376thrust24THRUST_300001_SM_1000_NS3seqE[1];
.global .align 1 .b8 _ZN34_INTERNAL_0b465415_4_k_cu_5116ca376thrust24THRUST_300001_SM_1000_NS6deviceE[1];
.extern .shared .align 16 .b8 signal[];
.extern .shared .align 16 .b8 _ZN6thrust24THRUST_300001_SM_1000_NS8cuda_cub4core6detail5shmemE[];
.global .align 4 .b8 __cudart_i2opi_f[24] = {65, 144, 67, 60, 153, 149, 98, 219, 192, 221, 52, 245, 209, 87, 39, 252, 41, 21, 68, 78, 110, 131, 249, 162};

.visible .entry _Z6kernelPfyjj(
	.param .u64 .ptr .align 1 _Z6kernelPfyjj_param_0,
	.param .u64 _Z6kernelPfyjj_param_1,
	.param .u32 _Z6kernelPfyjj_param_2,
	.param .u32 _Z6kernelPfyjj_param_3
)
{
	.local .align 4 .b8 	__local_depot0[28];
	.reg .b64 	%SP;
	.reg .b64 	%SPL;
	.reg .pred 	%p<76>;
	.reg .b32 	%r<412>;
	.reg .b32 	%f<223>;
	.reg .b64 	%rd<114>;
	.reg .b64 	%fd<13>;
	// demoted variable
	.shared .align 8 .b8 _ZZ6kernelPfyjjE16transitionMatrix[16];
	mov.u64 	%SPL, __local_depot0;
	ld.param.u64 	%rd35, [_Z6kernelPfyjj_param_1];
	ld.param.u32 	%r131, [_Z6kernelPfyjj_param_3];
	add.u64 	%rd1, %SPL, 0;
	add.u64 	%rd2, %SPL, 0;
	mov.u32 	%r1, %tid.x;
	setp.gt.u32 	%p1, %r1, 1;
	@%p1 bra 	$L__BB0_18;
	cvt.rn.f32.u32 	%f32, %r1;
	mul.f32 	%f33, %f32, 0f40C90FDB;
	mul.f32 	%f1, %f33, 0f3F000000;
	mul.f32 	%f34, %f1, 0f3F22F983;
	cvt.rni.s32.f32 	%r373, %f34;
	cvt.rn.f32.s32 	%f35, %r373;
	fma.rn.f32 	%f36, %f35, 0fBFC90FDA, %f1;
	fma.rn.f32 	%f37, %f35, 0fB3A22168, %f36;
	fma.rn.f32 	%f217, %f35, 0fA7C234C5, %f37;
	abs.f32 	%f3, %f1;
	setp.ltu.f32 	%p2, %f3, 0f47CE4780;
	mov.u32 	%r369, %r373;
	mov.f32 	%f216, %f217;
	@%p2 bra 	$L__BB0_9;
	setp.neu.f32 	%p3, %f3, 0f7F800000;
	@%p3 bra 	$L__BB0_4;
	mov.f32 	%f40, 0f00000000;
	mul.rn.f32 	%f216, %f1, %f40;
	mov.b32 	%r369, 0;
	bra.uni 	$L__BB0_9;
$L__BB0_4:
	mov.b32 	%r3, %f1;
	shl.b32 	%r133, %r3, 8;
	or.b32  	%r4, %r133, -2147483648;
	mov.b64 	%rd104, 0;
	mov.b32 	%r366, 0;
	mov.u64 	%rd102, __cudart_i2opi_f;
	mov.u64 	%rd103, %rd2;
$L__BB0_5:
	.pragma "nounroll";
	ld.global.nc.u32 	%r134, [%rd102];
	mad.wide.u32 	%rd40, %r134, %r4, %rd104;
	shr.u64 	%rd104, %rd40, 32;
	st.local.u32 	[%rd103], %rd40;
	add.s32 	%r366, %r366, 1;
	add.s64 	%rd103, %rd103, 4;
	add.s64 	%rd102, %rd102, 4;
	setp.ne.s32 	%p4, %r366, 6;
	@%p4 bra 	$L__BB0_5;
	shr.u32 	%r135, %r3, 23;
	st.local.u32 	[%rd2+24], %rd104;
	and.b32  	%r7, %r135, 31;
	add.s32 	%r136, %r135, -128;
	shr.u32 	%r137, %r136, 5;
	mul.wide.u32 	%rd41, %r137, 4;
	sub.s64 	%rd9, %rd2, %rd41;
	ld.local.u32 	%r367, [%rd9+24];
	ld.local.u32 	%r368, [%rd9+20];
	setp.eq.s32 	%p5, %r7, 0;
	@%p5 bra 	$L__BB0_8;
	shf.l.wrap.b32 	%r367, %r368, %r367, %r7;
	ld.local.u32 	%r138, [%rd9+16];
	shf.l.wrap.b32 	%r368, %r138, %r368, %r7;
$L__BB0_8:
	shr.u32 	%r139, %r367, 30;
	shf.l.wrap.b32 	%r140, %r368, %r367, 2;
	shl.b32 	%r141, %r368, 2;
	shr.u32 	%r142, %r140, 31;
	add.s32 	%r369, %r142, %r139;
	shr.s32 	%r143, %r140, 31;
	xor.b32  	%r144, %r143, %r140;
	xor.b32  	%r145, %r143, %r141;
	cvt.u64.u32 	%rd42, %r144;
	shl.b64 	%rd43, %rd42, 32;
	cvt.u64.u32 	%rd44, %r145;
	or.b64  	%rd45, %rd43, %rd44;
	cvt.rn.f64.s64 	%fd1, %rd45;
	mul.f64 	%fd2, %fd1, 0d3BF921FB54442D19;
	cvt.rn.f32.f64 	%f38, %fd2;
	neg.f32 	%f39, %f38;
	setp.lt.s32 	%p6, %r140, 0;
	selp.f32 	%f216, %f39, %f38, %p6;
$L__BB0_9:
	setp.ltu.f32 	%p7, %f3, 0f47CE4780;
	add.s32 	%r147, %r369, 1;
	mul.rn.f32 	%f41, %f216, %f216;
	and.b32  	%r148, %r369, 1;
	setp.eq.b32 	%p8, %r148, 1;
	selp.f32 	%f42, %f216, 0f3F800000, %p8;
	fma.rn.f32 	%f43, %f41, %f42, 0f00000000;
	fma.rn.f32 	%f44, %f41, 0f37CBAC00, 0fBAB607ED;
	selp.f32 	%f45, 0fB94D4153, %f44, %p8;
	selp.f32 	%f46, 0f3C0885E4, 0f3D2AAABB, %p8;
	fma.rn.f32 	%f47, %f45, %f41, %f46;
	selp.f32 	%f48, 0fBE2AAAA8, 0fBEFFFFFF, %p8;
	fma.rn.f32 	%f49, %f47, %f41, %f48;
	fma.rn.f32 	%f50, %f49, %f43, %f42;
	and.b32  	%r149, %r147, 2;
	setp.eq.s32 	%p9, %r149, 0;
	mov.f32 	%f51, 0f00000000;
	sub.f32 	%f52, %f51, %f50;
	selp.f32 	%f53, %f50, %f52, %p9;
	shl.b32 	%r150, %r1, 3;
	mov.u32 	%r151, _ZZ6kernelPfyjjE16transitionMatrix;
	add.s32 	%r16, %r151, %r150;
	st.shared.f32 	[%r16], %f53;
	@%p7 bra 	$L__BB0_17;
	setp.neu.f32 	%p10, %f3, 0f7F800000;
	@%p10 bra 	$L__BB0_12;
	mov.f32 	%f56, 0f00000000;
	mul.rn.f32 	%f217, %f1, %f56;
	mov.b32 	%r373, 0;
	bra.uni 	$L__BB0_17;
$L__BB0_12:
	mov.b32 	%r17, %f1;
	shl.b32 	%r153, %r17, 8;
	or.b32  	%r18, %r153, -2147483648;
	mov.b64 	%rd105, 0;
	mov.b32 	%r370, 0;
	mov.u64 	%rd48, __cudart_i2opi_f;
$L__BB0_13:
	.pragma "nounroll";
	mul.wide.u32 	%rd47, %r370, 4;
	add.s64 	%rd49, %rd48, %rd47;
	ld.global.nc.u32 	%r154, [%rd49];
	mad.wide.u32 	%rd50, %r154, %r18, %rd105;
	shr.u64 	%rd105, %rd50, 32;
	add.s64 	%rd51, %rd2, %rd47;
	st.local.u32 	[%rd51], %rd50;
	add.s32 	%r370, %r370, 1;
	setp.ne.s32 	%p11, %r370, 6;
	@%p11 bra 	$L__BB0_13;
	shr.u32 	%r155, %r17, 23;
	st.local.u32 	[%rd2+24], %rd105;
	and.b32  	%r21, %r155, 31;
	add.s32 	%r156, %r155, -128;
	shr.u32 	%r157, %r156, 5;
	mul.wide.u32 	%rd52, %r157, 4;
	sub.s64 	%rd12, %rd2, %rd52;
	ld.local.u32 	%r371, [%rd12+24];
	ld.local.u32 	%r372, [%rd12+20];
	setp.eq.s32 	%p12, %r21, 0;
	@%p12 bra 	$L__BB0_16;
	shf.l.wrap.b32 	%r371, %r372, %r371, %r21;
	ld.local.u32 	%r158, [%rd12+16];
	shf.l.wrap.b32 	%r372, %r158, %r372, %r21;
$L__BB0_16:
	shr.u32 	%r159, %r371, 30;
	shf.l.wrap.b32 	%r160, %r372, %r371, 2;
	shl.b32 	%r161, %r372, 2;
	shr.u32 	%r162, %r160, 31;
	add.s32 	%r373, %r162, %r159;
	shr.s32 	%r163, %r160, 31;
	xor.b32  	%r164, %r163, %r160;
	xor.b32  	%r165, %r163, %r161;
	cvt.u64.u32 	%rd53, %r164;
	shl.b64 	%rd54, %rd53, 32;
	cvt.u64.u32 	%rd55, %r165;
	or.b64  	%rd56, %rd54, %rd55;
	cvt.rn.f64.s64 	%fd3, %rd56;
	mul.f64 	%fd4, %fd3, 0d3BF921FB54442D19;
	cvt.rn.f32.f64 	%f54, %fd4;
	neg.f32 	%f55, %f54;
	setp.lt.s32 	%p13, %r160, 0;
	selp.f32 	%f217, %f55, %f54, %p13;
$L__BB0_17:
	mul.rn.f32 	%f57, %f217, %f217;
	and.b32  	%r167, %r373, 1;
	setp.eq.b32 	%p14, %r167, 1;
	selp.f32 	%f58, 0f3F800000, %f217, %p14;
	fma.rn.f32 	%f59, %f57, %f58, 0f00000000;
	fma.rn.f32 	%f60, %f57, 0f37CBAC00, 0fBAB607ED;
	selp.f32 	%f61, %f60, 0fB94D4153, %p14;
	selp.f32 	%f62, 0f3D2AAABB, 0f3C0885E4, %p14;
	fma.rn.f32 	%f63, %f61, %f57, %f62;
	selp.f32 	%f64, 0fBEFFFFFF, 0fBE2AAAA8, %p14;
	fma.rn.f32 	%f65, %f63, %f57, %f64;
	fma.rn.f32 	%f66, %f65, %f59, %f58;
	and.b32  	%r168, %r373, 2;
	setp.eq.s32 	%p15, %r168, 0;
	mov.f32 	%f67, 0f00000000;
	sub.f32 	%f68, %f67, %f66;
	selp.f32 	%f69, %f66, %f68, %p15;
	st.shared.f32 	[%r16+4], %f69;
$L__BB0_18:
	bar.sync 	0;
	mov.u32 	%r169, %ctaid.x;
	cvt.u64.u32 	%rd13, %r169;
	add.s64 	%rd107, %rd35, %rd13;
	setp.gt.u32 	%p16, %r1, 59;
	shl.b32 	%r170, %r1, 3;
	mov.u32 	%r171, signal;
	add.s32 	%r30, %r171, %r170;
	@%p16 bra 	$L__BB0_23;
	setp.eq.s32 	%p17, %r1, 0;
	setp.eq.s64 	%p18, %rd107, 0;
	or.pred  	%p19, %p17, %p18;
	@%p19 bra 	$L__BB0_22;
	mov.b32 	%r374, 0;
	mov.u64 	%rd106, %rd107;
$L__BB0_21:
	shr.u64 	%rd107, %rd106, 1;
	add.s32 	%r374, %r374, 1;
	setp.lt.u32 	%p20, %r374, %r1;
	setp.gt.u64 	%p21, %rd106, 1;
	and.pred  	%p22, %p20, %p21;
	mov.u64 	%rd106, %rd107;
	@%p22 bra 	$L__BB0_21;
$L__BB0_22:
	cvt.u32.u64 	%r174, %rd107;
	shl.b32 	%r175, %r174, 3;
	and.b32  	%r176, %r175, 8;
	mov.u32 	%r177, _ZZ6kernelPfyjjE16transitionMatrix;
	add.s32 	%r178, %r177, %r176;
	ld.shared.v2.f32 	{%f71, %f218}, [%r178];
	st.shared.f32 	[%r30], %f71;
	bra.uni 	$L__BB0_24;
$L__BB0_23:
	mov.b32 	%r172, 0;
	st.shared.u32 	[%r30], %r172;
	mov.f32 	%f218, 0f00000000;
$L__BB0_24:
	st.shared.f32 	[%r30+4], %f218;
	mov.u32 	%r411, %ntid.x;
	add.s32 	%r34, %r1, %r411;
	shl.b32 	%r180, %r411, 3;
	add.s32 	%r35, %r30, %r180;
	mov.f32 	%f72, 0f00000000;
	st.shared.v2.f32 	[%r35], {%f72, %f72};
	bar.sync 	0;
	setp.eq.s32 	%p23, %r131, 0;
	mov.b32 	%r383, 0;
	@%p23 bra 	$L__BB0_31;
	and.b32  	%r36, %r131, 3;
	setp.lt.u32 	%p24, %r131, 4;
	mov.b32 	%r380, 0;
	mov.u32 	%r383, %r380;
	@%p24 bra 	$L__BB0_28;
	and.b32  	%r380, %r131, -4;
	mov.b32 	%r375, 0;
	mov.u32 	%r383, %r375;
$L__BB0_27:
	shr.u32 	%r184, %r1, %r375;
	and.b32  	%r185, %r184, 1;
	setp.eq.b32 	%p25, %r185, 1;
	not.b32 	%r186, %r375;
	add.s32 	%r187, %r131, %r186;
	mov.b32 	%r188, 1;
	shl.b32 	%r189, %r188, %r187;
	selp.b32 	%r190, %r189, 0, %p25;
	or.b32  	%r191, %r190, %r383;
	shl.b32 	%r192, %r184, 30;
	shr.s32 	%r193, %r192, 31;
	sub.s32 	%r194, %r131, %r375;
	add.s32 	%r195, %r194, -2;
	shl.b32 	%r196, %r188, %r195;
	and.b32  	%r197, %r193, %r196;
	or.b32  	%r198, %r197, %r191;
	shl.b32 	%r199, %r184, 29;
	shr.s32 	%r200, %r199, 31;
	add.s32 	%r201, %r194, -3;
	shl.b32 	%r202, %r188, %r201;
	and.b32  	%r203, %r200, %r202;
	or.b32  	%r204, %r203, %r198;
	shl.b32 	%r205, %r184, 28;
	shr.s32 	%r206, %r205, 31;
	add.s32 	%r207, %r194, -4;
	shl.b32 	%r208, %r188, %r207;
	and.b32  	%r209, %r206, %r208;
	or.b32  	%r383, %r209, %r204;
	add.s32 	%r375, %r375, 4;
	setp.ne.s32 	%p26, %r375, %r380;
	@%p26 bra 	$L__BB0_27;
$L__BB0_28:
	setp.eq.s32 	%p27, %r36, 0;
	@%p27 bra 	$L__BB0_31;
	mov.b32 	%r382, 0;
$L__BB0_30:
	.pragma "nounroll";
	shr.u32 	%r211, %r1, %r380;
	and.b32  	%r212, %r211, 1;
	setp.eq.b32 	%p28, %r212, 1;
	not.b32 	%r213, %r380;
	add.s32 	%r214, %r131, %r213;
	mov.b32 	%r215, 1;
	shl.b32 	%r216, %r215, %r214;
	selp.b32 	%r217, %r216, 0, %p28;
	or.b32  	%r383, %r217, %r383;
	add.s32 	%r380, %r380, 1;
	add.s32 	%r382, %r382, 1;
	setp.ne.s32 	%p29, %r382, %r36;
	@%p29 bra 	$L__BB0_30;
$L__BB0_31:
	setp.ge.u32 	%p30, %r1, %r383;
	shl.b32 	%r218, %r383, 3;
	add.s32 	%r52, %r171, %r218;
	@%p30 bra 	$L__BB0_33;
	ld.shared.v2.f32 	{%f73, %f74}, [%r30];
	ld.shared.v2.f32 	{%f75, %f76}, [%r52];
	st.shared.v2.f32 	[%r30], {%f75, %f76};
	st.shared.v2.f32 	[%r52], {%f73, %f74};
$L__BB0_33:
	setp.eq.s32 	%p31, %r131, 0;
	mov.b32 	%r392, 0;
	@%p31 bra 	$L__BB0_40;
	and.b32  	%r53, %r131, 3;
	setp.lt.u32 	%p32, %r131, 4;
	mov.b32 	%r389, 0;
	mov.u32 	%r392, %r389;
	@%p32 bra 	$L__BB0_37;
	and.b32  	%r389, %r131, -4;
	mov.b32 	%r384, 0;
	mov.u32 	%r392, %r384;
$L__BB0_36:
	shr.u32 	%r224, %r34, %r384;
	and.b32  	%r225, %r224, 1;
	setp.eq.b32 	%p33, %r225, 1;
	not.b32 	%r226, %r384;
	add.s32 	%r227, %r131, %r226;
	mov.b32 	%r228, 1;
	shl.b32 	%r229, %r228, %r227;
	selp.b32 	%r230, %r229, 0, %p33;
	or.b32  	%r231, %r230, %r392;
	shl.b32 	%r232, %r224, 30;
	shr.s32 	%r233, %r232, 31;
	sub.s32 	%r234, %r131, %r384;
	add.s32 	%r235, %r234, -2;
	shl.b32 	%r236, %r228, %r235;
	and.b32  	%r237, %r233, %r236;
	or.b32  	%r238, %r237, %r231;
	shl.b32 	%r239, %r224, 29;
	shr.s32 	%r240, %r239, 31;
	add.s32 	%r241, %r234, -3;
	shl.b32 	%r242, %r228, %r241;
	and.b32  	%r243, %r240, %r242;
	or.b32  	%r244, %r243, %r238;
	shl.b32 	%r245, %r224, 28;
	shr.s32 	%r246, %r245, 31;
	add.s32 	%r247, %r234, -4;
	shl.b32 	%r248, %r228, %r247;
	and.b32  	%r249, %r246, %r248;
	or.b32  	%r392, %r249, %r244;
	add.s32 	%r384, %r384, 4;
	setp.ne.s32 	%p34, %r384, %r389;
	@%p34 bra 	$L__BB0_36;
$L__BB0_37:
	setp.eq.s32 	%p35, %r53, 0;
	@%p35 bra 	$L__BB0_40;
	mov.b32 	%r391, 0;
$L__BB0_39:
	.pragma "nounroll";
	shr.u32 	%r251, %r34, %r389;
	and.b32  	%r252, %r251, 1;
	setp.eq.b32 	%p36, %r252, 1;
	not.b32 	%r253, %r389;
	add.s32 	%r254, %r131, %r253;
	mov.b32 	%r255, 1;
	shl.b32 	%r256, %r255, %r254;
	selp.b32 	%r257, %r256, 0, %p36;
	or.b32  	%r392, %r257, %r392;
	add.s32 	%r389, %r389, 1;
	add.s32 	%r391, %r391, 1;
	setp.ne.s32 	%p37, %r391, %r53;
	@%p37 bra 	$L__BB0_39;
$L__BB0_40:
	setp.ge.u32 	%p38, %r34, %r392;
	shl.b32 	%r258, %r392, 3;
	add.s32 	%r69, %r171, %r258;
	@%p38 bra 	$L__BB0_42;
	ld.shared.v2.f32 	{%f77, %f78}, [%r35];
	ld.shared.v2.f32 	{%f79, %f80}, [%r69];
	st.shared.v2.f32 	[%r35], {%f79, %f80};
	st.shared.v2.f32 	[%r69], {%f77, %f78};
$L__BB0_42:
	bar.sync 	0;
	mov.b32 	%r393, 1;
	mov.u64 	%rd70, __cudart_i2opi_f;
$L__BB0_43:
	mov.u32 	%r70, %r393;
	shl.b32 	%r393, %r70, 1;
	cvt.rn.f32.u32 	%f81, %r393;
	mov.f32 	%f82, 0fC0C90FDB;
	div.rn.f32 	%f83, %f82, %f81;
	not.b32 	%r261, %r70;
	add.s32 	%r262, %r70, -1;
	and.b32  	%r263, %r261, %r262;
	popc.b32 	%r264, %r263;
	shr.u32 	%r265, %r1, %r264;
	and.b32  	%r266, %r262, %r1;
	mad.lo.s32 	%r72, %r265, %r393, %r266;
	cvt.rn.f32.u32 	%f84, %r72;
	mul.f32 	%f12, %f83, %f84;
	mul.f32 	%f85, %f12, 0f3F22F983;
	cvt.rni.s32.f32 	%r401, %f85;
	cvt.rn.f32.s32 	%f86, %r401;
	fma.rn.f32 	%f87, %f86, 0fBFC90FDA, %f12;
	fma.rn.f32 	%f88, %f86, 0fB3A22168, %f87;
	fma.rn.f32 	%f220, %f86, 0fA7C234C5, %f88;
	abs.f32 	%f14, %f12;
	setp.ltu.f32 	%p39, %f14, 0f47CE4780;
	mov.u32 	%r397, %r401;
	mov.f32 	%f219, %f220;
	@%p39 bra 	$L__BB0_51;
	setp.neu.f32 	%p40, %f14, 0f7F800000;
	@%p40 bra 	$L__BB0_46;
	mov.f32 	%f91, 0f00000000;
	mul.rn.f32 	%f219, %f12, %f91;
	mov.b32 	%r397, 0;
	bra.uni 	$L__BB0_51;
$L__BB0_46:
	mov.b32 	%r74, %f12;
	mov.b64 	%rd108, 0;
	mov.b32 	%r394, 0;
$L__BB0_47:
	.pragma "nounroll";
	mul.wide.u32 	%rd58, %r394, 4;
	mov.u64 	%rd59, __cudart_i2opi_f;
	add.s64 	%rd60, %rd59, %rd58;
	ld.global.nc.u32 	%r268, [%rd60];
	shl.b32 	%r269, %r74, 8;
	or.b32  	%r270, %r269, -2147483648;
	mad.wide.u32 	%rd61, %r268, %r270, %rd108;
	shr.u64 	%rd108, %rd61, 32;
	add.s64 	%rd62, %rd2, %rd58;
	st.local.u32 	[%rd62], %rd61;
	add.s32 	%r394, %r394, 1;
	setp.ne.s32 	%p41, %r394, 6;
	@%p41 bra 	$L__BB0_47;
	shr.u32 	%r271, %r74, 23;
	st.local.u32 	[%rd2+24], %rd108;
	and.b32  	%r77, %r271, 31;
	and.b32  	%r272, %r271, 224;
	add.s32 	%r273, %r272, -128;
	shr.u32 	%r274, %r273, 5;
	mul.wide.u32 	%rd63, %r274, 4;
	sub.s64 	%rd20, %rd2, %rd63;
	ld.local.u32 	%r395, [%rd20+24];
	ld.local.u32 	%r396, [%rd20+20];
	setp.eq.s32 	%p42, %r77, 0;
	@%p42 bra 	$L__BB0_50;
	shf.l.wrap.b32 	%r395, %r396, %r395, %r77;
	ld.local.u32 	%r275, [%rd20+16];
	shf.l.wrap.b32 	%r396, %r275, %r396, %r77;
$L__BB0_50:
	shr.u32 	%r276, %r395, 30;
	shf.l.wrap.b32 	%r277, %r396, %r395, 2;
	shl.b32 	%r278, %r396, 2;
	shr.u32 	%r279, %r277, 31;
	add.s32 	%r280, %r279, %r276;
	neg.s32 	%r281, %r280;
	setp.lt.s32 	%p43, %r74, 0;
	selp.b32 	%r397, %r281, %r280, %p43;
	xor.b32  	%r282, %r277, %r74;
	shr.s32 	%r283, %r277, 31;
	xor.b32  	%r284, %r283, %r277;
	xor.b32  	%r285, %r283, %r278;
	cvt.u64.u32 	%rd64, %r284;
	shl.b64 	%rd65, %rd64, 32;
	cvt.u64.u32 	%rd66, %r285;
	or.b64  	%rd67, %rd65, %rd66;
	cvt.rn.f64.s64 	%fd5, %rd67;
	mul.f64 	%fd6, %fd5, 0d3BF921FB54442D19;
	cvt.rn.f32.f64 	%f89, %fd6;
	neg.f32 	%f90, %f89;
	setp.lt.s32 	%p44, %r282, 0;
	selp.f32 	%f219, %f90, %f89, %p44;
$L__BB0_51:
	setp.ltu.f32 	%p45, %f14, 0f47CE4780;
	add.s32 	%r287, %r397, 1;
	mul.rn.f32 	%f92, %f219, %f219;
	and.b32  	%r288, %r397, 1;
	setp.eq.b32 	%p46, %r288, 1;
	selp.f32 	%f93, %f219, 0f3F800000, %p46;
	fma.rn.f32 	%f94, %f92, %f93, 0f00000000;
	fma.rn.f32 	%f95, %f92, 0f37CBAC00, 0fBAB607ED;
	selp.f32 	%f96, 0fB94D4153, %f95, %p46;
	selp.f32 	%f97, 0f3C0885E4, 0f3D2AAABB, %p46;
	fma.rn.f32 	%f98, %f96, %f92, %f97;
	selp.f32 	%f99, 0fBE2AAAA8, 0fBEFFFFFF, %p46;
	fma.rn.f32 	%f100, %f98, %f92, %f99;
	fma.rn.f32 	%f101, %f100, %f94, %f93;
	and.b32  	%r289, %r287, 2;
	setp.eq.s32 	%p47, %r289, 0;
	mov.f32 	%f102, 0f00000000;
	sub.f32 	%f103, %f102, %f101;
	selp.f32 	%f18, %f101, %f103, %p47;
	@%p45 bra 	$L__BB0_59;
	setp.neu.f32 	%p48, %f14, 0f7F800000;
	@%p48 bra 	$L__BB0_54;
	mov.f32 	%f106, 0f00000000;
	mul.rn.f32 	%f220, %f12, %f106;
	mov.b32 	%r401, 0;
	bra.uni 	$L__BB0_59;
$L__BB0_54:
	mov.b32 	%r86, %f12;
	shl.b32 	%r291, %r86, 8;
	or.b32  	%r87, %r291, -2147483648;
	mov.b64 	%rd109, 0;
	mov.b32 	%r398, 0;
$L__BB0_55:
	.pragma "nounroll";
	mul.wide.u32 	%rd69, %r398, 4;
	add.s64 	%rd71, %rd70, %rd69;
	ld.global.nc.u32 	%r292, [%rd71];
	mad.wide.u32 	%rd72, %r292, %r87, %rd109;
	shr.u64 	%rd109, %rd72, 32;
	add.s64 	%rd73, %rd1, %rd69;
	st.local.u32 	[%rd73], %rd72;
	add.s32 	%r398, %r398, 1;
	setp.ne.s32 	%p49, %r398, 6;
	@%p49 bra 	$L__BB0_55;
	shr.u32 	%r293, %r86, 23;
	st.local.u32 	[%rd1+24], %rd109;
	and.b32  	%r90, %r293, 31;
	and.b32  	%r294, %r293, 224;
	add.s32 	%r295, %r294, -128;
	shr.u32 	%r296, %r295, 5;
	mul.wide.u32 	%rd74, %r296, 4;
	sub.s64 	%rd23, %rd1, %rd74;
	ld.local.u32 	%r399, [%rd23+24];
	ld.local.u32 	%r400, [%rd23+20];
	setp.eq.s32 	%p50, %r90, 0;
	@%p50 bra 	$L__BB0_58;
	shf.l.wrap.b32 	%r399, %r400, %r399, %r90;
	ld.local.u32 	%r297, [%rd23+16];
	shf.l.wrap.b32 	%r400, %r297, %r400, %r90;
$L__BB0_58:
	shr.u32 	%r298, %r399, 30;
	shf.l.wrap.b32 	%r299, %r400, %r399, 2;
	shl.b32 	%r300, %r400, 2;
	shr.u32 	%r301, %r299, 31;
	add.s32 	%r302, %r301, %r298;
	neg.s32 	%r303, %r302;
	setp.lt.s32 	%p51, %r86, 0;
	selp.b32 	%r401, %r303, %r302, %p51;
	xor.b32  	%r304, %r299, %r86;
	shr.s32 	%r305, %r299, 31;
	xor.b32  	%r306, %r305, %r299;
	xor.b32  	%r307, %r305, %r300;
	cvt.u64.u32 	%rd75, %r306;
	shl.b64 	%rd76, %rd75, 32;
	cvt.u64.u32 	%rd77, %r307;
	or.b64  	%rd78, %rd76, %rd77;
	cvt.rn.f64.s64 	%fd7, %rd78;
	mul.f64 	%fd8, %fd7, 0d3BF921FB54442D19;
	cvt.rn.f32.f64 	%f104, %fd8;
	neg.f32 	%f105, %f104;
	setp.lt.s32 	%p52, %r304, 0;
	selp.f32 	%f220, %f105, %f104, %p52;
$L__BB0_59:
	mul.rn.f32 	%f107, %f220, %f220;
	and.b32  	%r309, %r401, 1;
	setp.eq.b32 	%p53, %r309, 1;
	selp.f32 	%f108, 0f3F800000, %f220, %p53;
	fma.rn.f32 	%f109, %f107, %f108, 0f00000000;
	fma.rn.f32 	%f110, %f107, 0f37CBAC00, 0fBAB607ED;
	selp.f32 	%f111, %f110, 0fB94D4153, %p53;
	selp.f32 	%f112, 0f3D2AAABB, 0f3C0885E4, %p53;
	fma.rn.f32 	%f113, %f111, %f107, %f112;
	selp.f32 	%f114, 0fBEFFFFFF, 0fBE2AAAA8, %p53;
	fma.rn.f32 	%f115, %f113, %f107, %f114;
	fma.rn.f32 	%f116, %f115, %f109, %f108;
	and.b32  	%r310, %r401, 2;
	setp.eq.s32 	%p54, %r310, 0;
	mov.f32 	%f117, 0f00000000;
	sub.f32 	%f118, %f117, %f116;
	selp.f32 	%f119, %f116, %f118, %p54;
	shl.b32 	%r311, %r72, 3;
	mov.u32 	%r312, signal;
	add.s32 	%r313, %r312, %r311;
	ld.shared.v2.f32 	{%f120, %f121}, [%r313];
	shl.b32 	%r314, %r70, 3;
	add.s32 	%r315, %r313, %r314;
	ld.shared.v2.f32 	{%f122, %f123}, [%r315];
	mul.f32 	%f124, %f18, %f122;
	mul.f32 	%f125, %f123, %f119;
	sub.f32 	%f126, %f124, %f125;
	mul.f32 	%f127, %f122, %f119;
	fma.rn.f32 	%f128, %f18, %f123, %f127;
	add.f32 	%f129, %f120, %f126;
	add.f32 	%f130, %f121, %f128;
	st.shared.v2.f32 	[%r313], {%f129, %f130};
	sub.f32 	%f131, %f120, %f126;
	sub.f32 	%f132, %f121, %f128;
	st.shared.v2.f32 	[%r315], {%f131, %f132};
	bar.sync 	0;
	setp.le.u32 	%p55, %r393, %r411;
	@%p55 bra 	$L__BB0_43;
	setp.ge.u32 	%p56, %r1, %r383;
	ld.shared.v2.f32 	{%f133, %f134}, [%r30];
	mul.f32 	%f135, %f134, %f134;
	fma.rn.f32 	%f136, %f133, %f133, %f135;
	mul.f32 	%f137, %f133, %f134;
	sub.f32 	%f138, %f137, %f137;
	st.shared.v2.f32 	[%r30], {%f136, %f138};
	ld.shared.v2.f32 	{%f139, %f140}, [%r35];
	mul.f32 	%f141, %f140, %f140;
	fma.rn.f32 	%f142, %f139, %f139, %f141;
	mul.f32 	%f143, %f139, %f140;
	sub.f32 	%f144, %f143, %f143;
	st.shared.v2.f32 	[%r35], {%f142, %f144};
	bar.sync 	0;
	@%p56 bra 	$L__BB0_62;
	ld.shared.v2.f32 	{%f145, %f146}, [%r30];
	ld.shared.v2.f32 	{%f147, %f148}, [%r52];
	st.shared.v2.f32 	[%r30], {%f147, %f148};
	st.shared.v2.f32 	[%r52], {%f145, %f146};
$L__BB0_62:
	setp.ge.u32 	%p57, %r34, %r392;
	@%p57 bra 	$L__BB0_64;
	ld.shared.v2.f32 	{%f149, %f150}, [%r35];
	ld.shared.v2.f32 	{%f151, %f152}, [%r69];
	st.shared.v2.f32 	[%r35], {%f151, %f152};
	st.shared.v2.f32 	[%r69], {%f149, %f150};
$L__BB0_64:
	bar.sync 	0;
	mov.b32 	%r402, 1;
	mov.u64 	%rd89, __cudart_i2opi_f;
$L__BB0_65:
	mov.u32 	%r99, %r402;
	shl.b32 	%r402, %r99, 1;
	cvt.rn.f32.u32 	%f153, %r402;
	mov.f32 	%f154, 0f40C90FDB;
	div.rn.f32 	%f155, %f154, %f153;
	not.b32 	%r317, %r99;
	add.s32 	%r318, %r99, -1;
	and.b32  	%r319, %r317, %r318;
	popc.b32 	%r320, %r319;
	shr.u32 	%r321, %r1, %r320;
	and.b32  	%r322, %r318, %r1;
	mad.lo.s32 	%r101, %r321, %r402, %r322;
	cvt.rn.f32.u32 	%f156, %r101;
	mul.f32 	%f22, %f155, %f156;
	mul.f32 	%f157, %f22, 0f3F22F983;
	cvt.rni.s32.f32 	%r410, %f157;
	cvt.rn.f32.s32 	%f158, %r410;
	fma.rn.f32 	%f159, %f158, 0fBFC90FDA, %f22;
	fma.rn.f32 	%f160, %f158, 0fB3A22168, %f159;
	fma.rn.f32 	%f222, %f158, 0fA7C234C5, %f160;
	abs.f32 	%f24, %f22;
	setp.ltu.f32 	%p58, %f24, 0f47CE4780;
	mov.u32 	%r406, %r410;
	mov.f32 	%f221, %f222;
	@%p58 bra 	$L__BB0_73;
	setp.neu.f32 	%p59, %f24, 0f7F800000;
	@%p59 bra 	$L__BB0_68;
	mov.f32 	%f163, 0f00000000;
	mul.rn.f32 	%f221, %f22, %f163;
	mov.b32 	%r406, 0;
	bra.uni 	$L__BB0_73;
$L__BB0_68:
	mov.b32 	%r103, %f22;
	shl.b32 	%r324, %r103, 8;
	or.b32  	%r104, %r324, -2147483648;
	mov.b64 	%rd112, 0;
	mov.b32 	%r403, 0;
	mov.u64 	%rd110, %rd89;
	mov.u64 	%rd111, %rd2;
$L__BB0_69:
	.pragma "nounroll";
	ld.global.nc.u32 	%r325, [%rd110];
	mad.wide.u32 	%rd81, %r325, %r104, %rd112;
	shr.u64 	%rd112, %rd81, 32;
	st.local.u32 	[%rd111], %rd81;
	add.s32 	%r403, %r403, 1;
	add.s64 	%rd111, %rd111, 4;
	add.s64 	%rd110, %rd110, 4;
	setp.ne.s32 	%p60, %r403, 6;
	@%p60 bra 	$L__BB0_69;
	shr.u32 	%r326, %r103, 23;
	st.local.u32 	[%rd2+24], %rd112;
	and.b32  	%r107, %r326, 31;
	add.s32 	%r327, %r326, -128;
	shr.u32 	%r328, %r327, 5;
	mul.wide.u32 	%rd82, %r328, 4;
	sub.s64 	%rd30, %rd2, %rd82;
	ld.local.u32 	%r404, [%rd30+24];
	ld.local.u32 	%r405, [%rd30+20];
	setp.eq.s32 	%p61, %r107, 0;
	@%p61 bra 	$L__BB0_72;
	shf.l.wrap.b32 	%r404, %r405, %r404, %r107;
	ld.local.u32 	%r329, [%rd30+16];
	shf.l.wrap.b32 	%r405, %r329, %r405, %r107;
$L__BB0_72:
	shr.u32 	%r330, %r404, 30;
	shf.l.wrap.b32 	%r331, %r405, %r404, 2;
	shl.b32 	%r332, %r405, 2;
	shr.u32 	%r333, %r331, 31;
	add.s32 	%r406, %r333, %r330;
	shr.s32 	%r334, %r331, 31;
	xor.b32  	%r335, %r334, %r331;
	xor.b32  	%r336, %r334, %r332;
	cvt.u64.u32 	%rd83, %r335;
	shl.b64 	%rd84, %rd83, 32;
	cvt.u64.u32 	%rd85, %r336;
	or.b64  	%rd86, %rd84, %rd85;
	cvt.rn.f64.s64 	%fd9, %rd86;
	mul.f64 	%fd10, %fd9, 0d3BF921FB54442D19;
	cvt.rn.f32.f64 	%f161, %fd10;
	neg.f32 	%f162, %f161;
	setp.lt.s32 	%p62, %r331, 0;
	selp.f32 	%f221, %f162, %f161, %p62;
$L__BB0_73:
	setp.ltu.f32 	%p63, %f24, 0f47CE4780;
	add.s32 	%r338, %r406, 1;
	mul.rn.f32 	%f164, %f221, %f221;
	and.b32  	%r339, %r406, 1;
	setp.eq.b32 	%p64, %r339, 1;
	selp.f32 	%f165, %f221, 0f3F800000, %p64;
	fma.rn.f32 	%f166, %f164, %f165, 0f00000000;
	fma.rn.f32 	%f167, %f164, 0f37CBAC00, 0fBAB607ED;
	selp.f32 	%f168, 0fB94D4153, %f167, %p64;
	selp.f32 	%f169, 0f3C0885E4, 0f3D2AAABB, %p64;
	fma.rn.f32 	%f170, %f168, %f164, %f169;
	selp.f32 	%f171, 0fBE2AAAA8, 0fBEFFFFFF, %p64;
	fma.rn.f32 	%f172, %f170, %f164, %f171;
	fma.rn.f32 	%f173, %f172, %f166, %f165;
	and.b32  	%r340, %r338, 2;
	setp.eq.s32 	%p65, %r340, 0;
	mov.f32 	%f174, 0f00000000;
	sub.f32 	%f175, %f174, %f173;
	selp.f32 	%f28, %f173, %f175, %p65;
	@%p63 bra 	$L__BB0_81;
	setp.neu.f32 	%p66, %f24, 0f7F800000;
	@%p66 bra 	$L__BB0_76;
	mov.f32 	%f178, 0f00000000;
	mul.rn.f32 	%f222, %f22, %f178;
	mov.b32 	%r410, 0;
	bra.uni 	$L__BB0_81;
$L__BB0_76:
	mov.b32 	%r116, %f22;
	shl.b32 	%r342, %r116, 8;
	or.b32  	%r117, %r342, -2147483648;
	mov.b64 	%rd113, 0;
	mov.b32 	%r407, 0;
$L__BB0_77:
	.pragma "nounroll";
	mul.wide.u32 	%rd88, %r407, 4;
	add.s64 	%rd90, %rd89, %rd88;
	ld.global.nc.u32 	%r343, [%rd90];
	mad.wide.u32 	%rd91, %r343, %r117, %rd113;
	shr.u64 	%rd113, %rd91, 32;
	add.s64 	%rd92, %rd1, %rd88;
	st.local.u32 	[%rd92], %rd91;
	add.s32 	%r407, %r407, 1;
	setp.ne.s32 	%p67, %r407, 6;
	@%p67 bra 	$L__BB0_77;
	shr.u32 	%r344, %r116, 23;
	st.local.u32 	[%rd1+24], %rd113;
	and.b32  	%r120, %r344, 31;
	add.s32 	%r345, %r344, -128;
	shr.u32 	%r346, %r345, 5;
	mul.wide.u32 	%rd93, %r346, 4;
	sub.s64 	%rd33, %rd1, %rd93;
	ld.local.u32 	%r408, [%rd33+24];
	ld.local.u32 	%r409, [%rd33+20];
	setp.eq.s32 	%p68, %r120, 0;
	@%p68 bra 	$L__BB0_80;
	shf.l.wrap.b32 	%r408, %r409, %r408, %r120;
	ld.local.u32 	%r347, [%rd33+16];
	shf.l.wrap.b32 	%r409, %r347, %r409, %r120;
$L__BB0_80:
	shr.u32 	%r348, %r408, 30;
	shf.l.wrap.b32 	%r349, %r409, %r408, 2;
	shl.b32 	%r350, %r409, 2;
	shr.u32 	%r351, %r349, 31;
	add.s32 	%r410, %r351, %r348;
	shr.s32 	%r352, %r349, 31;
	xor.b32  	%r353, %r352, %r349;
	xor.b32  	%r354, %r352, %r350;
	cvt.u64.u32 	%rd94, %r353;
	shl.b64 	%rd95, %rd94, 32;
	cvt.u64.u32 	%rd96, %r354;
	or.b64  	%rd97, %rd95, %rd96;
	cvt.rn.f64.s64 	%fd11, %rd97;
	mul.f64 	%fd12, %fd11, 0d3BF921FB54442D19;
	cvt.rn.f32.f64 	%f176, %fd12;
	neg.f32 	%f177, %f176;
	setp.lt.s32 	%p69, %r349, 0;
	selp.f32 	%f222, %f177, %f176, %p69;
$L__BB0_81:
	mul.rn.f32 	%f179, %f222, %f222;
	and.b32  	%r356, %r410, 1;
	setp.eq.b32 	%p70, %r356, 1;
	selp.f32 	%f180, 0f3F800000, %f222, %p70;
	fma.rn.f32 	%f181, %f179, %f180, 0f00000000;
	fma.rn.f32 	%f182, %f179, 0f37CBAC00, 0fBAB607ED;
	selp.f32 	%f183, %f182, 0fB94D4153, %p70;
	selp.f32 	%f184, 0f3D2AAABB, 0f3C0885E4, %p70;
	fma.rn.f32 	%f185, %f183, %f179, %f184;
	selp.f32 	%f186, 0fBEFFFFFF, 0fBE2AAAA8, %p70;
	fma.rn.f32 	%f187, %f185, %f179, %f186;
	fma.rn.f32 	%f188, %f187, %f181, %f180;
	and.b32  	%r357, %r410, 2;
	setp.eq.s32 	%p71, %r357, 0;
	mov.f32 	%f189, 0f00000000;
	sub.f32 	%f190, %f189, %f188;
	selp.f32 	%f191, %f188, %f190, %p71;
	shl.b32 	%r358, %r101, 3;
	add.s32 	%r360, %r312, %r358;
	ld.shared.v2.f32 	{%f192, %f193}, [%r360];
	shl.b32 	%r361, %r99, 3;
	add.s32 	%r362, %r360, %r361;
	ld.shared.v2.f32 	{%f194, %f195}, [%r362];
	mul.f32 	%f196, %f28, %f194;
	mul.f32 	%f197, %f195, %f191;
	sub.f32 	%f198, %f196, %f197;
	mul.f32 	%f199, %f194, %f191;
	fma.rn.f32 	%f200, %f28, %f195, %f199;
	add.f32 	%f201, %f192, %f198;
	add.f32 	%f202, %f193, %f200;
	st.shared.v2.f32 	[%r360], {%f201, %f202};
	sub.f32 	%f203, %f192, %f198;
	sub.f32 	%f204, %f193, %f200;
	st.shared.v2.f32 	[%r362], {%f203, %f204};
	bar.sync 	0;
	setp.le.u32 	%p72, %r402, %r411;
	@%p72 bra 	$L__BB0_65;
	ld.shared.v2.f32 	{%f205, %f206}, [%r30+8];
	mul.f32 	%f207, %f206, %f206;
	fma.rn.f32 	%f208, %f205, %f205, %f207;
	sqrt.rn.f32 	%f209, %f208;
	shl.b32 	%r363, %r411, 1;
	cvt.rn.f32.u32 	%f210, %r363;
	div.rn.f32 	%f211, %f209, %f210;
	st.shared.f32 	[%r30], %f211;
	setp.lt.u32 	%p73, %r411, 2;
	@%p73 bra 	$L__BB0_86;
$L__BB0_83:
	shr.u32 	%r130, %r411, 1;
	setp.gt.u32 	%p74, %r1, %r130;
	@%p74 bra 	$L__BB0_85;
	ld.shared.f32 	%f212, [%r30];
	shl.b32 	%r364, %r130, 3;
	add.s32 	%r365, %r30, %r364;
	ld.shared.f32 	%f213, [%r365];
	max.f32 	%f214, %f212, %f213;
	st.shared.f32 	[%r30], %f214;
$L__BB0_85:
	bar.sync 	0;
	setp.gt.u32 	%p75, %r411, 3;
	mov.u32 	%r411, %r130;
	@%p75 bra 	$L__BB0_83;
$L__BB0_86:
	ld.param.u64 	%rd101, [_Z6kernelPfyjj_param_0];
	cvta.to.global.u64 	%rd98, %rd101;
	ld.shared.f32 	%f215, [signal];
	shl.b64 	%rd99, %rd13, 2;
	add.s64 	%rd100, %rd98, %rd99;
	st.global.f32 	[%rd100], %f215;
	ret;

}
	// .globl	_ZN6thrust24THRUST_300001_SM_1000_NS8cuda_cub4core6detail13_kernel_agentINS1_8__reduce11ReduceAgentINS0_12zip_iteratorIN4cuda3std3__45tupleIJPfNS0_17counting_iteratorIlNS0_11use_defaultESE_SE_EEEEEEEPNSB_IJflEEESI_iNS1_9__extrema9arg_min_fIflNSA_4lessIfEEEEEEJSH_SJ_iSO_EEEvDpT0_
.visible .entry _ZN6thrust24THRUST_300001_SM_1000_NS8cuda_cub4core6detail13_kernel_agentINS1_8__reduce11ReduceAgentINS0_12zip_iteratorIN4cuda3std3__45tupleIJPfNS0_17counting_iteratorIlNS0_11use_defaultESE_SE_EEEEEEEPNSB_IJflEEESI_iNS1_9__extrema9arg_min_fIflNSA_4lessIfEEEEEEJSH_SJ_iSO_EEEvDpT0_(
	.param .align 8 .b8 _ZN6thrust24THRUST_300001_SM_1000_NS8cuda_cub4core6detail13_kernel_agentINS1_8__reduce11ReduceAgentINS0_12zip_iteratorIN4cuda3std3__45tupleIJPfNS0_17counting_iteratorIlNS0_11use_defaultESE_SE_EEEEEEEPNSB_IJflEEESI_iNS1_9__extrema9arg_min_fIflNSA_4lessIfEEEEEEJSH_SJ_iSO_EEEvDpT0__param_0[16],
	.param .u64 .ptr .align 1 _ZN6thrust24THRUST_300001_SM_1000_NS8cuda_cub4core6detail13_kernel_agentINS1_8__reduce11ReduceAgentINS0_12zip_iteratorIN4cuda3std3__45tupleIJPfNS0_17counting_iteratorIlNS0_11use_defaultESE_SE_EEEEEEEPNSB_IJflEEESI_iNS1_9__extrema9arg_min_fIflNSA_4lessIfEEEEEEJSH_SJ_iSO_EEEvDpT0__param_1,
	.param .u32 _ZN6thrust24THRUST_300001_SM_1000_NS8cuda_cub4core6detail13_kernel_agentINS1_8__reduce11ReduceAgentINS0_12zip_iteratorIN4cuda3std3__45tupleIJPfNS0_17counting_iteratorIlNS0_11use_defaultESE_SE_EEEEEEEPNSB_IJflEEESI_iNS1_9__extrema9arg_min_fIflNSA_4lessIfEEEEEEJSH_SJ_iSO_EEEvDpT0__param_2,
	.param .align 1 .b8 _ZN6thrust24THRUST_300001_SM_1000_NS8cuda_cub4core6detail13_kernel_agentINS1_8__reduce11ReduceAgentINS0_12zip_iteratorIN4cuda3std3__45tupleIJPfNS0_17counting_iteratorIlNS0_11use_defaultESE_SE_EEEEEEEPNSB_IJflEEESI_iNS1_9__extrema9arg_min_fIflNSA_4lessIfEEEEEEJSH_SJ_iSO_EEEvDpT0__param_3[1]
)
.maxntid 256
{
	.reg .pred 	%p<223>;
	.reg .b32 	%r<400>;
	.reg .b32 	%f<243>;
	.reg .b64 	%rd<306>;

	ld.param.u64 	%rd198, [_ZN6thrust24THRUST_300001_SM_1000_NS8cuda_cub4core6detail13_kernel_agentINS1_8__reduce11ReduceAgentINS0_12zip_iteratorIN4cuda3std3__45tupleIJPfNS0_17counting_iteratorIlNS0_11use_defaultESE_SE_EEEEEEEPNSB_IJflEEESI_iNS1_9__extrema9arg_min_fIflNSA_4lessIfEEEEEEJSH_SJ_iSO_EEEvDpT0__param_0+8];
	ld.param.u64 	%rd197, [_ZN6thrust24THRUST_300001_SM_1000_NS8cuda_cub4core6detail13_kernel_agentINS1_8__reduce11ReduceAgentINS0_12zip_iteratorIN4cuda3std3__45tupleIJPfNS0_17counting_iteratorIlNS0_11use_defaultESE_SE_EEEEEEEPNSB_IJflEEESI_iNS1_9__extrema9arg_min_fIflNSA_4lessIfEEEEEEJSH_SJ_iSO_EEEvDpT0__param_0];
	ld.param.u32 	%r36, [_ZN6thrust24THRUST_300001_SM_1000_NS8cuda_cub4core6detail13_kernel_agentINS1_8__reduce11ReduceAgentINS0_12zip_iteratorIN4cuda3std3__45tupleIJPfNS0_17counting_iteratorIlNS0_11use_defaultESE_SE_EEEEEEEPNSB_IJflEEESI_iNS1_9__extrema9arg_min_fIflNSA_4lessIfEEEEEEJSH_SJ_iSO_EEEvDpT0__param_2];
	setp.eq.s32 	%p1, %r36, 0;
	@%p1 bra 	$L__BB1_200;
	cvta.to.global.u64 	%rd1, %rd197;
	setp.gt.s32 	%p2, %r36, 1279;
	@%p2 bra 	$L__BB1_112;
	mov.u32 	%r1, %tid.x;
	setp.ge.s32 	%p96, %r1, %r36;
	mov.f32 	%f188, 0f00000000;
	mov.b64 	%rd246, 0;
	mov.u32 	%r391, %r1;
	@%p96 bra 	$L__BB1_4;
	cvt.u64.u32 	%rd222, %r1;
	mul.wide.u32 	%rd223, %r1, 4;
	add.s64 	%rd224, %rd1, %rd223;
	add.s64 	%rd246, %rd198, %rd222;
	ld.global.f32 	%f188, [%rd224];
	add.s32 	%r391, %r1, 256;
$L__BB1_4:
	setp.ge.s32 	%p97, %r391, %r36;
	@%p97 bra 	$L__BB1_26;
	not.b32 	%r160, %r391;
	add.s32 	%r4, %r36, %r160;
	and.b32  	%r161, %r4, 768;
	setp.eq.s32 	%p98, %r161, 768;
	@%p98 bra 	$L__BB1_11;
	cvt.u64.u32 	%rd226, %r391;
	add.s64 	%rd237, %rd198, %rd226;
	mul.wide.u32 	%rd227, %r391, 4;
	add.s64 	%rd236, %rd1, %rd227;
	shr.u32 	%r162, %r4, 8;
	add.s32 	%r163, %r162, 1;
	and.b32  	%r164, %r163, 3;
	neg.s32 	%r389, %r164;
$L__BB1_7:
	.pragma "nounroll";
	mov.u64 	%rd9, %rd246;
	mov.f32 	%f3, %f188;
	ld.global.f32 	%f4, [%rd236];
	setp.lt.f32 	%p99, %f3, %f4;
	@%p99 bra 	$L__BB1_10;
	setp.lt.f32 	%p100, %f4, %f3;
	mov.u64 	%rd246, %rd237;
	mov.f32 	%f188, %f4;
	@%p100 bra 	$L__BB1_10;
	setp.lt.s64 	%p101, %rd9, %rd237;
	min.s64 	%rd246, %rd9, %rd237;
	selp.f32 	%f188, %f3, %f4, %p101;
$L__BB1_10:
	add.s32 	%r391, %r391, 256;
	add.s64 	%rd237, %rd237, 256;
	add.s64 	%rd236, %rd236, 1024;
	add.s32 	%r389, %r389, 1;
	setp.ne.s32 	%p102, %r389, 0;
	@%p102 bra 	$L__BB1_7;
$L__BB1_11:
	setp.lt.u32 	%p103, %r4, 768;
	@%p103 bra 	$L__BB1_26;
	add.s32 	%r392, %r391, 512;
$L__BB1_13:
	mov.u32 	%r12, %r392;
	add.s32 	%r165, %r12, -512;
	cvt.s64.s32 	%rd228, %r165;
	mul.wide.s32 	%rd229, %r165, 4;
	add.s64 	%rd17, %rd1, %rd229;
	add.s64 	%rd18, %rd198, %rd228;
	ld.global.f32 	%f10, [%rd17];
	setp.lt.f32 	%p104, %f188, %f10;
	mov.u64 	%rd243, %rd246;
	mov.f32 	%f185, %f188;
	@%p104 bra 	$L__BB1_16;
	setp.lt.f32 	%p105, %f10, %f188;
	mov.u64 	%rd243, %rd18;
	mov.f32 	%f185, %f10;
	@%p105 bra 	$L__BB1_16;
	setp.lt.s64 	%p106, %rd246, %rd18;
	min.s64 	%rd243, %rd246, %rd18;
	selp.f32 	%f185, %f188, %f10, %p106;
$L__BB1_16:
	add.s32 	%r166, %r12, -256;
	cvt.s64.s32 	%rd230, %r166;
	add.s64 	%rd21, %rd198, %rd230;
	ld.global.f32 	%f13, [%rd17+1024];
	setp.lt.f32 	%p107, %f185, %f13;
	mov.u64 	%rd244, %rd243;
	mov.f32 	%f186, %f185;
	@%p107 bra 	$L__BB1_19;
	setp.lt.f32 	%p108, %f13, %f185;
	mov.u64 	%rd244, %rd21;
	mov.f32 	%f186, %f13;
	@%p108 bra 	$L__BB1_19;
	setp.lt.s64 	%p109, %rd243, %rd21;
	min.s64 	%rd244, %rd243, %rd21;
	selp.f32 	%f186, %f185, %f13, %p109;
$L__BB1_19:
	cvt.s64.s32 	%rd231, %r12;
	add.s64 	%rd24, %rd198, %rd231;
	ld.global.f32 	%f16, [%rd17+2048];
	setp.lt.f32 	%p110, %f186, %f16;
	mov.u64 	%rd245, %rd244;
	mov.f32 	%f187, %f186;
	@%p110 bra 	$L__BB1_22;
	setp.lt.f32 	%p111, %f16, %f186;
	mov.u64 	%rd245, %rd24;
	mov.f32 	%f187, %f16;
	@%p111 bra 	$L__BB1_22;
	setp.lt.s64 	%p112, %rd244, %rd24;
	min.s64 	%rd245, %rd244, %rd24;
	selp.f32 	%f187, %f186, %f16, %p112;
$L__BB1_22:
	add.s32 	%r167, %r12, 256;
	cvt.s64.s32 	%rd232, %r167;
	add.s64 	%rd27, %rd198, %rd232;
	ld.global.f32 	%f19, [%rd17+3072];
	setp.lt.f32 	%p113, %f187, %f19;
	mov.u64 	%rd246, %rd245;
	mov.f32 	%f188, %f187;
	@%p113 bra 	$L__BB1_25;
	setp.lt.f32 	%p114, %f19, %f187;
	mov.u64 	%rd246, %rd27;
	mov.f32 	%f188, %f19;
	@%p114 bra 	$L__BB1_25;
	setp.lt.s64 	%p115, %rd245, %rd27;
	min.s64 	%rd246, %rd245, %rd27;
	selp.f32 	%f188, %f187, %f19, %p115;
$L__BB1_25:
	add.s32 	%r392, %r12, 1024;
	add.s32 	%r168, %r12, 512;
	setp.lt.s32 	%p116, %r168, %r36;
	@%p116 bra 	$L__BB1_13;
$L__BB1_26:
	setp.lt.s32 	%p117, %r36, 256;
	@%p117 bra 	$L__BB1_66;
	// begin inline asm
	mov.u32 %r282, %laneid;
	// end inline asm
	mov.b32 	%r284, %f188;
	mov.b32 	%r300, 1;
	mov.b32 	%r301, 31;
	mov.b32 	%r302, -1;
	// begin inline asm
	shfl.sync.down.b32 %r283, %r284, %r300, %r301, %r302;
	// end inline asm
	mov.b32 	%f23, %r283;
	// begin inline asm
	shfl.sync.down.b32 %r288, %r289, %r300, %r301, %r302;
	// end inline asm
	mov.b64 	{%r294, %r299}, %rd246;
	// begin inline asm
	shfl.sync.down.b32 %r293, %r294, %r300, %r301, %r302;
	// end inline asm
	// begin inline asm
	shfl.sync.down.b32 %r298, %r299, %r300, %r301, %r302;
	// end inline asm
	mov.b64 	%rd31, {%r293, %r298};
	setp.gt.s32 	%p174, %r282, 30;
	setp.lt.f32 	%p175, %f188, %f23;
	or.pred  	%p176, %p174, %p175;
	mov.u64 	%rd248, %rd246;
	mov.f32 	%f190, %f188;
	@%p176 bra 	$L__BB1_30;
	setp.gt.f32 	%p177, %f188, %f23;
	mov.u64 	%rd248, %rd31;
	mov.f32 	%f190, %f23;
	@%p177 bra 	$L__BB1_30;
	setp.lt.s64 	%p178, %rd246, %rd31;
	min.s64 	%rd248, %rd246, %rd31;
	selp.f32 	%f190, %f188, %f23, %p178;
$L__BB1_30:
	mov.b32 	%r304, %f190;
	mov.b32 	%r320, 2;
	mov.b32 	%r321, 31;
	mov.b32 	%r322, -1;
	// begin inline asm
	shfl.sync.down.b32 %r303, %r304, %r320, %r321, %r322;
	// end inline asm
	mov.b32 	%f26, %r303;
	// begin inline asm
	shfl.sync.down.b32 %r308, %r309, %r320, %r321, %r322;
	// end inline asm
	mov.b64 	{%r314, %r319}, %rd248;
	// begin inline asm
	shfl.sync.down.b32 %r313, %r314, %r320, %r321, %r322;
	// end inline asm
	// begin inline asm
	shfl.sync.down.b32 %r318, %r319, %r320, %r321, %r322;
	// end inline asm
	mov.b64 	%rd34, {%r313, %r318};
	setp.gt.s32 	%p179, %r282, 29;
	setp.lt.f32 	%p180, %f190, %f26;
	or.pred  	%p181, %p179, %p180;
	mov.u64 	%rd249, %rd248;
	mov.f32 	%f191, %f190;
	@%p181 bra 	$L__BB1_33;
	setp.gt.f32 	%p182, %f190, %f26;
	mov.u64 	%rd249, %rd34;
	mov.f32 	%f191, %f26;
	@%p182 bra 	$L__BB1_33;
	setp.lt.s64 	%p183, %rd248, %rd34;
	min.s64 	%rd249, %rd248, %rd34;
	selp.f32 	%f191, %f190, %f26, %p183;
$L__BB1_33:
	mov.b32 	%r324, %f191;
	mov.b32 	%r340, 4;
	mov.b32 	%r341, 31;
	mov.b32 	%r342, -1;
	// begin inline asm
	shfl.sync.down.b32 %r323, %r324, %r340, %r341, %r342;
	// end inline asm
	mov.b32 	%f29, %r323;
	// begin inline asm
	shfl.sync.down.b32 %r328, %r329, %r340, %r341, %r342;
	// end inline asm
	mov.b64 	{%r334, %r339}, %rd249;
	// begin inline asm
	shfl.sync.down.b32 %r333, %r334, %r340, %r341, %r342;
	// end inline asm
	// begin inline asm
	shfl.sync.down.b32 %r338, %r339, %r340, %r341, %r342;
	// end inline asm
	mov.b64 	%rd37, {%r333, %r338};
	setp.gt.s32 	%p184, %r282, 27;
	setp.lt.f32 	%p185, %f191, %f29;
	or.pred  	%p186, %p184, %p185;
	mov.u64 	%rd250, %rd249;
	mov.f32 	%f192, %f191;
	@%p186 bra 	$L__BB1_36;
	setp.gt.f32 	%p187, %f191, %f29;
	mov.u64 	%rd250, %rd37;
	mov.f32 	%f192, %f29;
	@%p187 bra 	$L__BB1_36;
	setp.lt.s64 	%p188, %rd249, %rd37;
	min.s64 	%rd250, %rd249, %rd37;
	selp.f32 	%f192, %f191, %f29, %p188;
$L__BB1_36:
	mov.b32 	%r344, %f192;
	mov.b32 	%r360, 8;
	mov.b32 	%r361, 31;
	mov.b32 	%r362, -1;
	// begin inline asm
	shfl.sync.down.b32 %r343, %r344, %r360, %r361, %r362;
	// end inline asm
	mov.b32 	%f32, %r343;
	// begin inline asm
	shfl.sync.down.b32 %r348, %r349, %r360, %r361, %r362;
	// end inline asm
	mov.b64 	{%r354, %r359}, %rd250;
	// begin inline asm
	shfl.sync.down.b32 %r353, %r354, %r360, %r361, %r362;
	// end inline asm
	// begin inline asm
	shfl.sync.down.b32 %r358, %r359, %r360, %r361, %r362;
	// end inline asm
	mov.b64 	%rd40, {%r353, %r358};
	setp.gt.s32 	%p189, %r282, 23;
	setp.lt.f32 	%p190, %f192, %f32;
	or.pred  	%p191, %p189, %p190;
	mov.u64 	%rd251, %rd250;
	mov.f32 	%f193, %f192;
	@%p191 bra 	$L__BB1_39;
	setp.gt.f32 	%p192, %f192, %f32;
	mov.u64 	%rd251, %rd40;
	mov.f32 	%f193, %f32;
	@%p192 bra 	$L__BB1_39;
	setp.lt.s64 	%p193, %rd250, %rd40;
	min.s64 	%rd251, %rd250, %rd40;
	selp.f32 	%f193, %f192, %f32, %p193;
$L__BB1_39:
	mov.b32 	%r364, %f193;
	mov.b32 	%r380, 16;
	mov.b32 	%r381, 31;
	mov.b32 	%r382, -1;
	// begin inline asm
	shfl.sync.down.b32 %r363, %r364, %r380, %r381, %r382;
	// end inline asm
	mov.b32 	%f35, %r363;
	// begin inline asm
	shfl.sync.down.b32 %r368, %r369, %r380, %r381, %r382;
	// end inline asm
	mov.b64 	{%r374, %r379}, %rd251;
	// begin inline asm
	shfl.sync.down.b32 %r373, %r374, %r380, %r381, %r382;
	// end inline asm
	// begin inline asm
	shfl.sync.down.b32 %r378, %r379, %r380, %r381, %r382;
	// end inline asm
	mov.b64 	%rd43, {%r373, %r378};
	setp.gt.s32 	%p194, %r282, 15;
	setp.lt.f32 	%p195, %f193, %f35;
	or.pred  	%p196, %p194, %p195;
	mov.u64 	%rd305, %rd251;
	mov.f32 	%f242, %f193;
	@%p196 bra 	$L__BB1_42;
	setp.gt.f32 	%p197, %f193, %f35;
	mov.u64 	%rd305, %rd43;
	mov.f32 	%f242, %f35;
	@%p197 bra 	$L__BB1_42;
	setp.lt.s64 	%p198, %rd251, %rd43;
	min.s64 	%rd305, %rd251, %rd43;
	selp.f32 	%f242, %f193, %f35, %p198;
$L__BB1_42:
	setp.ne.s32 	%p199, %r282, 0;
	@%p199 bra 	$L__BB1_44;
	shr.u32 	%r383, %r1, 1;
	and.b32  	%r384, %r383, 496;
	mov.u32 	%r385, _ZN6thrust24THRUST_300001_SM_1000_NS8cuda_cub4core6detail5shmemE;
	add.s32 	%r386, %r385, %r384;
	st.shared.f32 	[%r386+8], %f242;
	st.shared.u64 	[%r386+16], %rd305;
$L__BB1_44:
	bar.sync 	0;
	setp.ne.s32 	%p200, %r1, 0;
	@%p200 bra 	$L__BB1_198;
	ld.shared.f32 	%f38, [_ZN6thrust24THRUST_300001_SM_1000_NS8cuda_cub4core6detail5shmemE+24];
	ld.shared.u64 	%rd46, [_ZN6thrust24THRUST_300001_SM_1000_NS8cuda_cub4core6detail5shmemE+32];
	setp.lt.f32 	%p201, %f242, %f38;
	mov.u64 	%rd253, %rd305;
	mov.f32 	%f195, %f242;
	@%p201 bra 	$L__BB1_48;
	setp.lt.f32 	%p202, %f38, %f242;
	mov.u64 	%rd253, %rd46;
	mov.f32 	%f195, %f38;
	@%p202 bra 	$L__BB1_48;
	setp.lt.s64 	%p203, %rd305, %rd46;
	min.s64 	%rd253, %rd305, %rd46;
	selp.f32 	%f195, %f242, %f38, %p203;
$L__BB1_48:
	ld.shared.f32 	%f41, [_ZN6thrust24THRUST_300001_SM_1000_NS8cuda_cub4core6detail5shmemE+40];
	ld.shared.u64 	%rd49, [_ZN6thrust24THRUST_300001_SM_1000_NS8cuda_cub4core6detail5shmemE+48];
	setp.lt.f32 	%p204, %f195, %f41;
	mov.u64 	%rd254, %rd253;
	mov.f32 	%f196, %f195;
	@%p204 bra 	$L__BB1_51;
	setp.lt.f32 	%p205, %f41, %f195;
	mov.u64 	%rd254, %rd49;
	mov.f32 	%f196, %f41;
	@%p205 bra 	$L__BB1_51;
	setp.lt.s64 	%p206, %rd253, %rd49;
	min.s64 	%rd254, %rd253, %rd49;
	selp.f32 	%f196, %f195, %f41, %p206;
$L__BB1_51:
	ld.shared.f32 	%f44, [_ZN6thrust24THRUST_300001_SM_1000_NS8cuda_cub4core6detail5shmemE+56];
	ld.shared.u64 	%rd52, [_ZN6thrust24THRUST_300001_SM_1000_NS8cuda_cub4core6detail5shmemE+64];
	setp.lt.f32 	%p207, %f196, %f44;
	mov.u64 	%rd255, %rd254;
	mov.f32 	%f197, %f196;
	@%p207 bra 	$L__BB1_54;
	setp.lt.f32 	%p208, %f44, %f196;
	mov.u64 	%rd255, %rd52;
	mov.f32 	%f197, %f44;
	@%p208 bra 	$L__BB1_54;
	setp.lt.s64 	%p209, %rd254, %rd52;
	min.s64 	%rd255, %rd254, %rd52;
	selp.f32 	%f197, %f196, %f44, %p209;
$L__BB1_54:
	ld.shared.f32 	%f47, [_ZN6thrust24THRUST_300001_SM_1000_NS8cuda_cub4core6detail5shmemE+72];
	ld.shared.u64 	%rd55, [_ZN6thrust24THRUST_300001_SM_1000_NS8cuda_cub4core6detail5shmemE+80];
	setp.lt.f32 	%p210, %f197, %f47;
	mov.u64 	%rd256, %rd255;
	mov.f32 	%f198, %f197;
	@%p210 bra 	$L__BB1_57;
	setp.lt.f32 	%p211, %f47, %f197;
	mov.u64 	%rd256, %rd55;
	mov.f32 	%f198, %f47;
	@%p211 bra 	$L__BB1_57;
	setp.lt.s64 	%p212, %rd255, %rd55;
	min.s64 	%rd256, %rd255, %rd55;
	selp.f32 	%f198, %f197, %f47, %p212;
$L__BB1_57:
	ld.shared.f32 	%f50, [_ZN6thrust24THRUST_300001_SM_1000_NS8cuda_cub4core6detail5shmemE+88];
	ld.shared.u64 	%rd58, [_ZN6thrust24THRUST_300001_SM_1000_NS8cuda_cub4core6detail5shmemE+96];
	setp.lt.f32 	%p213, %f198, %f50;
	mov.u64 	%rd257, %rd256;
	mov.f32 	%f199, %f198;
	@%p213 bra 	$L__BB1_60;
	setp.lt.f32 	%p214, %f50, %f198;
	mov.u64 	%rd257, %rd58;
	mov.f32 	%f199, %f50;
	@%p214 bra 	$L__BB1_60;
	setp.lt.s64 	%p215, %rd256, %rd58;
	min.s64 	%rd257, %rd256, %rd58;
	selp.f32 	%f199, %f198, %f50, %p215;
$L__BB1_60:
	ld.shared.f32 	%f53, [_ZN6thrust24THRUST_300001_SM_1000_NS8cuda_cub4core6detail5shmemE+104];
	ld.shared.u64 	%rd61, [_ZN6thrust24THRUST_300001_SM_1000_NS8cuda_cub4core6detail5shmemE+112];
	setp.lt.f32 	%p216, %f199, %f53;
	mov.u64 	%rd258, %rd257;
	mov.f32 	%f200, %f199;
	@%p216 bra 	$L__BB1_63;
	setp.lt.f32 	%p217, %f53, %f199;
	mov.u64 	%rd258, %rd61;
	mov.f32 	%f200, %f53;
	@%p217 bra 	$L__BB1_63;
	setp.lt.s64 	%p218, %rd257, %rd61;
	min.s64 	%rd258, %rd257, %rd61;
	selp.f32 	%f200, %f199, %f53, %p218;
$L__BB1_63:
	ld.shared.f32 	%f56, [_ZN6thrust24THRUST_300001_SM_1000_NS8cuda_cub4core6detail5shmemE+120];
	ld.shared.u64 	%rd64, [_ZN6thrust24THRUST_300001_SM_1000_NS8cuda_cub4core6detail5shmemE+128];
	setp.lt.f32 	%p219, %f200, %f56;
	mov.f32 	%f242, %f200;
	mov.u64 	%rd305, %rd258;
	@%p219 bra 	$L__BB1_198;
	setp.lt.f32 	%p220, %f56, %f200;
	mov.f32 	%f242, %f56;
	mov.u64 	%rd305, %rd64;
	@%p220 bra 	$L__BB1_198;
	setp.lt.s64 	%p221, %rd258, %rd64;
	min.s64 	%rd305, %rd258, %rd64;
	selp.f32 	%f242, %f200, %f56, %p221;
	bra.uni 	$L__BB1_198;
$L__BB1_66:
	// begin inline asm
	mov.u32 %r169, %laneid;
	// end inline asm
	and.b32  	%r190, %r1, 992;
	add.s32 	%r191, %r190, 32;
	setp.gt.s32 	%p118, %r191, %r36;
	not.b32 	%r192, %r190;
	add.s32 	%r193, %r36, %r192;
	selp.b32 	%r188, %r193, 31, %p118;
	mov.b32 	%r171, %f188;
	mov.b32 	%r187, 1;
	mov.b32 	%r189, -1;
	// begin inline asm
	shfl.sync.down.b32 %r170, %r171, %r187, %r188, %r189;
	// end inline asm
	mov.b32 	%f58, %r170;
	// begin inline asm
	shfl.sync.down.b32 %r175, %r176, %r187, %r188, %r189;
	// end inline asm
	mov.b64 	{%r181, %r186}, %rd246;
	// begin inline asm
	shfl.sync.down.b32 %r180, %r181, %r187, %r188, %r189;
	// end inline asm
	// begin inline asm
	shfl.sync.down.b32 %r185, %r186, %r187, %r188, %r189;
	// end inline asm
	mov.b64 	%rd66, {%r180, %r185};
	setp.ge.s32 	%p119, %r169, %r188;
	setp.lt.f32 	%p120, %f188, %f58;
	or.pred  	%p121, %p119, %p120;
	mov.u64 	%rd259, %rd246;
	mov.f32 	%f201, %f188;
	@%p121 bra 	$L__BB1_69;
	setp.gt.f32 	%p122, %f188, %f58;
	mov.u64 	%rd259, %rd66;
	mov.f32 	%f201, %f58;
	@%p122 bra 	$L__BB1_69;
	setp.lt.s64 	%p123, %rd246, %rd66;
	min.s64 	%rd259, %rd246, %rd66;
	selp.f32 	%f201, %f188, %f58, %p123;
$L__BB1_69:
	mov.b32 	%r195, %f201;
	mov.b32 	%r211, 2;
	mov.b32 	%r213, -1;
	// begin inline asm
	shfl.sync.down.b32 %r194, %r195, %r211, %r188, %r213;
	// end inline asm
	mov.b32 	%f61, %r194;
	// begin inline asm
	shfl.sync.down.b32 %r199, %r200, %r211, %r188, %r213;
	// end inline asm
	mov.b64 	{%r205, %r210}, %rd259;
	// begin inline asm
	shfl.sync.down.b32 %r204, %r205, %r211, %r188, %r213;
	// end inline asm
	// begin inline asm
	shfl.sync.down.b32 %r209, %r210, %r211, %r188, %r213;
	// end inline asm
	mov.b64 	%rd69, {%r204, %r209};
	add.s32 	%r214, %r169, 2;
	setp.gt.s32 	%p124, %r214, %r188;
	setp.lt.f32 	%p125, %f201, %f61;
	or.pred  	%p126, %p124, %p125;
	mov.f32 	%f202, %f201;
	mov.u64 	%rd260, %rd259;
	@%p126 bra 	$L__BB1_72;
	setp.gt.f32 	%p127, %f201, %f61;
	mov.f32 	%f202, %f61;
	mov.u64 	%rd260, %rd69;
	@%p127 bra 	$L__BB1_72;
	setp.lt.s64 	%p128, %rd259, %rd69;
	selp.f32 	%f202, %f201, %f61, %p128;
	min.s64 	%rd260, %rd259, %rd69;
$L__BB1_72:
	mov.b32 	%r216, %f202;
	mov.b32 	%r232, 4;
	mov.b32 	%r234, -1;
	// begin inline asm
	shfl.sync.down.b32 %r215, %r216, %r232, %r188, %r234;
	// end inline asm
	mov.b32 	%f64, %r215;
	// begin inline asm
	shfl.sync.down.b32 %r220, %r221, %r232, %r188, %r234;
	// end inline asm
	mov.b64 	{%r226, %r231}, %rd260;
	// begin inline asm
	shfl.sync.down.b32 %r225, %r226, %r232, %r188, %r234;
	// end inline asm
	// begin inline asm
	shfl.sync.down.b32 %r230, %r231, %r232, %r188, %r234;
	// end inline asm
	mov.b64 	%rd72, {%r225, %r230};
	add.s32 	%r235, %r169, 4;
	setp.gt.s32 	%p129, %r235, %r188;
	setp.lt.f32 	%p130, %f202, %f64;
	or.pred  	%p131, %p129, %p130;
	mov.f32 	%f203, %f202;
	mov.u64 	%rd261, %rd260;
	@%p131 bra 	$L__BB1_75;
	setp.gt.f32 	%p132, %f202, %f64;
	mov.f32 	%f203, %f64;
	mov.u64 	%rd261, %rd72;
	@%p132 bra 	$L__BB1_75;
	setp.lt.s64 	%p133, %rd260, %rd72;
	selp.f32 	%f203, %f202, %f64, %p133;
	min.s64 	%rd261, %rd260, %rd72;
$L__BB1_75:
	mov.b32 	%r237, %f203;
	mov.b32 	%r253, 8;
	mov.b32 	%r255, -1;
	// begin inline asm
	shfl.sync.down.b32 %r236, %r237, %r253, %r188, %r255;
	// end inline asm
	mov.b32 	%f67, %r236;
	// begin inline asm
	shfl.sync.down.b32 %r241, %r242, %r253, %r188, %r255;
	// end inline asm
	mov.b64 	{%r247, %r252}, %rd261;
	// begin inline asm
	shfl.sync.down.b32 %r246, %r247, %r253, %r188, %r255;
	// end inline asm
	// begin inline asm
	shfl.sync.down.b32 %r251, %r252, %r253, %r188, %r255;
	// end inline asm
	mov.b64 	%rd75, {%r246, %r251};
	add.s32 	%r256, %r169, 8;
	setp.gt.s32 	%p134, %r256, %r188;
	setp.lt.f32 	%p135, %f203, %f67;
	or.pred  	%p136, %p134, %p135;
	mov.f32 	%f204, %f203;
	mov.u64 	%rd262, %rd261;
	@%p136 bra 	$L__BB1_78;
	setp.gt.f32 	%p137, %f203, %f67;
	mov.f32 	%f204, %f67;
	mov.u64 	%rd262, %rd75;
	@%p137 bra 	$L__BB1_78;
	setp.lt.s64 	%p138, %rd261, %rd75;
	selp.f32 	%f204, %f203, %f67, %p138;
	min.s64 	%rd262, %rd261, %rd75;
$L__BB1_78:
	mov.b32 	%r258, %f204;
	mov.b32 	%r274, 16;
	mov.b32 	%r276, -1;
	// begin inline asm
	shfl.sync.down.b32 %r257, %r258, %r274, %r188, %r276;
	// end inline asm
	mov.b32 	%f70, %r257;
	// begin inline asm
	shfl.sync.down.b32 %r262, %r263, %r274, %r188, %r276;
	// end inline asm
	mov.b64 	{%r268, %r273}, %rd262;
	// begin inline asm
	shfl.sync.down.b32 %r267, %r268, %r274, %r188, %r276;
	// end inline asm
	// begin inline asm
	shfl.sync.down.b32 %r272, %r273, %r274, %r188, %r276;
	// end inline asm
	mov.b64 	%rd78, {%r267, %r272};
	add.s32 	%r277, %r169, 16;
	setp.gt.s32 	%p139, %r277, %r188;
	setp.lt.f32 	%p140, %f204, %f70;
	or.pred  	%p141, %p139, %p140;
	mov.f32 	%f242, %f204;
	mov.u64 	%rd305, %rd262;
	@%p141 bra 	$L__BB1_81;
	setp.gt.f32 	%p142, %f204, %f70;
	mov.f32 	%f242, %f70;
	mov.u64 	%rd305, %rd78;
	@%p142 bra 	$L__BB1_81;
	setp.lt.s64 	%p143, %rd262, %rd78;
	selp.f32 	%f242, %f204, %f70, %p143;
	min.s64 	%rd305, %rd262, %rd78;
$L__BB1_81:
	setp.ne.s32 	%p144, %r169, 0;
	@%p144 bra 	$L__BB1_83;
	shr.u32 	%r278, %r1, 1;
	and.b32  	%r279, %r278, 496;
	mov.u32 	%r280, _ZN6thrust24THRUST_300001_SM_1000_NS8cuda_cub4core6detail5shmemE;
	add.s32 	%r281, %r280, %r279;
	st.shared.f32 	[%r281+8], %f242;
	st.shared.u64 	[%r281+16], %rd305;
$L__BB1_83:
	bar.sync 	0;
	setp.ne.s32 	%p145, %r1, 0;
	@%p145 bra 	$L__BB1_198;
	setp.lt.s32 	%p146, %r36, 33;
	mov.f32 	%f206, %f242;
	mov.u64 	%rd264, %rd305;
	@%p146 bra 	$L__BB1_88;
	ld.shared.f32 	%f73, [_ZN6thrust24THRUST_300001_SM_1000_NS8cuda_cub4core6detail5shmemE+24];
	ld.shared.u64 	%rd81, [_ZN6thrust24THRUST_300001_SM_1000_NS8cuda_cub4core6detail5shmemE+32];
	setp.lt.f32 	%p147, %f242, %f73;
	mov.f32 	%f206, %f242;
	mov.u64 	%rd264, %rd305;
	@%p147 bra 	$L__BB1_88;
	setp.lt.f32 	%p148, %f73, %f242;
	mov.f32 	%f206, %f73;
	mov.u64 	%rd264, %rd81;
	@%p148 bra 	$L__BB1_88;
	setp.lt.s64 	%p149, %rd305, %rd81;
	selp.f32 	%f206, %f242, %f73, %p149;
	min.s64 	%rd264, %rd305, %rd81;
$L__BB1_88:
	setp.lt.s32 	%p150, %r36, 65;
	mov.f32 	%f207, %f206;
	mov.u64 	%rd265, %rd264;
	@%p150 bra 	$L__BB1_92;
	ld.shared.f32 	%f76, [_ZN6thrust24THRUST_300001_SM_1000_NS8cuda_cub4core6detail5shmemE+40];
	ld.shared.u64 	%rd84, [_ZN6thrust24THRUST_300001_SM_1000_NS8cuda_cub4core6detail5shmemE+48];
	setp.lt.f32 	%p151, %f206, %f76;
	mov.f32 	%f207, %f206;
	mov.u64 	%rd265, %rd264;
	@%p151 bra 	$L__BB1_92;
	setp.lt.f32 	%p152, %f76, %f206;
	mov.f32 	%f207, %f76;
	mov.u64 	%rd265, %rd84;
	@%p152 bra 	$L__BB1_92;
	setp.lt.s64 	%p153, %rd264, %rd84;
	selp.f32 	%f207, %f206, %f76, %p153;
	min.s64 	%rd265, %rd264, %rd84;
$L__BB1_92:
	setp.lt.s32 	%p154, %r36, 97;
	mov.f32 	%f208, %f207;
	mov.u64 	%rd266, %rd265;
	@%p154 bra 	$L__BB1_96;
	ld.shared.f32 	%f79, [_ZN6thrust24THRUST_300001_SM_1000_NS8cuda_cub4core6detail5shmemE+56];
	ld.shared.u64 	%rd87, [_ZN6thrust24THRUST_300001_SM_1000_NS8cuda_cub4core6detail5shmemE+64];
	setp.lt.f32 	%p155, %f207, %f79;
	mov.f32 	%f208, %f207;
	mov.u64 	%rd266, %rd265;
	@%p155 bra 	$L__BB1_96;
	setp.lt.f32 	%p156, %f79, %f207;
	mov.f32 	%f208, %f79;
	mov.u64 	%rd266, %rd87;
	@%p156 bra 	$L__BB1_96;
	setp.lt.s64 	%p157, %rd265, %rd87;
	selp.f32 	%f208, %f207, %f79, %p157;
	min.s64 	%rd266, %rd265, %rd87;
$L__BB1_96:
	setp.lt.s32 	%p158, %r36, 129;
	mov.f32 	%f209, %f208;
	mov.u64 	%rd267, %rd266;
	@%p158 bra 	$L__BB1_100;
	ld.shared.f32 	%f82, [_ZN6thrust24THRUST_300001_SM_1000_NS8cuda_cub4core6detail5shmemE+72];
	ld.shared.u64 	%rd90, [_ZN6thrust24THRUST_300001_SM_1000_NS8cuda_cub4core6detail5shmemE+80];
	setp.lt.f32 	%p159, %f208, %f82;
	mov.f32 	%f209, %f208;
	mov.u64 	%rd267, %rd266;
	@%p159 bra 	$L__BB1_100;
	setp.lt.f32 	%p160, %f82, %f208;
	mov.f32 	%f209, %f82;
	mov.u64 	%rd267, %rd90;
	@%p160 bra 	$L__BB1_100;
	setp.lt.s64 	%p161, %rd266, %rd90;
	selp.f32 	%f209, %f208, %f82, %p161;
	min.s64 	%rd267, %rd266, %rd90;
$L__BB1_100:
	setp.lt.s32 	%p162, %r36, 161;
	mov.f32 	%f210, %f209;
	mov.u64 	%rd268, %rd267;
	@%p162 bra 	$L__BB1_104;
	ld.shared.f32 	%f85, [_ZN6thrust24THRUST_300001_SM_1000_NS8cuda_cub4core6detail5shmemE+88];
	ld.shared.u64 	%rd93, [_ZN6thrust24THRUST_300001_SM_1000_NS8cuda_cub4core6detail5shmemE+96];
	setp.lt.f32 	%p163, %f209, %f85;
	mov.f32 	%f210, %f209;
	mov.u64 	%rd268, %rd267;
	@%p163 bra 	$L__BB1_104;
	setp.lt.f32 	%p164, %f85, %f209;
	mov.f32 	%f210, %f85;
	mov.u64 	%rd268, %rd93;
	@%p164 bra 	$L__BB1_104;
	setp.lt.s64 	%p165, %rd267, %rd93;
	selp.f32 	%f210, %f209, %f85, %p165;
	min.s64 	%rd268, %rd267, %rd93;
$L__BB1_104:
	setp.lt.s32 	%p166, %r36, 193;
	mov.f32 	%f211, %f210;
	mov.u64 	%rd269, %rd268;
	@%p166 bra 	$L__BB1_108;
	ld.shared.f32 	%f88, [_ZN6thrust24THRUST_300001_SM_1000_NS8cuda_cub4core6detail5shmemE+104];
	ld.shared.u64 	%rd96, [_ZN6thrust24THRUST_300001_SM_1000_NS8cuda_cub4core6detail5shmemE+112];
	setp.lt.f32 	%p167, %f210, %f88;
	mov.f32 	%f211, %f210;
	mov.u64 	%rd269, %rd268;
	@%p167 bra 	$L__BB1_108;
	setp.lt.f32 	%p168, %f88, %f210;
	mov.f32 	%f211, %f88;
	mov.u64 	%rd269, %rd96;
	@%p168 bra 	$L__BB1_108;
	setp.lt.s64 	%p169, %rd268, %rd96;
	selp.f32 	%f211, %f210, %f88, %p169;
	min.s64 	%rd269, %rd268, %rd96;
$L__BB1_108:
	setp.lt.s32 	%p170, %r36, 225;
	mov.f32 	%f242, %f211;
	mov.u64 	%rd305, %rd269;
	@%p170 bra 	$L__BB1_198;
	ld.shared.f32 	%f91, [_ZN6thrust24THRUST_300001_SM_1000_NS8cuda_cub4core6detail5shmemE+120];
	ld.shared.u64 	%rd99, [_ZN6thrust24THRUST_300001_SM_1000_NS8cuda_cub4core6detail5shmemE+128];
	setp.lt.f32 	%p171, %f211, %f91;
	mov.f32 	%f242, %f211;
	mov.u64 	%rd305, %rd269;
	@%p171 bra 	$L__BB1_198;
	setp.lt.f32 	%p172, %f91, %f211;
	mov.f32 	%f242, %f91;
	mov.u64 	%rd305, %rd99;
	@%p172 bra 	$L__BB1_198;
	setp.lt.s64 	%p173, %rd269, %rd99;
	selp.f32 	%f242, %f211, %f91, %p173;
	min.s64 	%rd305, %rd269, %rd99;
	bra.uni 	$L__BB1_198;
$L__BB1_112:
	mov.u32 	%r17, %tid.x;
	cvt.u64.u32 	%rd101, %r17;
	mul.wide.u32 	%rd200, %r17, 4;
	add.s64 	%rd102, %rd1, %rd200;
	ld.global.f32 	%f172, [%rd102];
	add.s32 	%r37, %r17, 256;
	cvt.u64.u32 	%rd201, %r37;
	ld.global.f32 	%f173, [%rd102+1024];
	add.s32 	%r38, %r17, 512;
	cvt.u64.u32 	%rd202, %r38;
	ld.global.f32 	%f174, [%rd102+2048];
	ld.global.f32 	%f93, [%rd102+3072];
	or.b32  	%r39, %r17, 1024;
	cvt.u64.u32 	%rd103, %r39;
	add.s64 	%rd104, %rd198, %rd103;
	ld.global.f32 	%f94, [%rd102+4096];
	setp.lt.f32 	%p3, %f173, %f172;
	selp.f32 	%f175, %f173, %f172, %p3;
	selp.b64 	%rd203, %rd201, %rd101, %p3;
	setp.lt.f32 	%p4, %f174, %f175;
	selp.f32 	%f95, %f174, %f175, %p4;
	selp.b64 	%rd105, %rd202, %rd203, %p4;
	setp.lt.f32 	%p5, %f95, %f93;
	mov.f32 	%f212, %f95;
	mov.u64 	%rd270, %rd105;
	@%p5 bra 	$L__BB1_115;
	add.s32 	%r40, %r17, 768;
	cvt.u64.u32 	%rd270, %r40;
	setp.lt.f32 	%p6, %f93, %f95;
	mov.f32 	%f212, %f93;
	@%p6 bra 	$L__BB1_115;
	mov.f32 	%f212, %f95;
	mov.u64 	%rd270, %rd105;
$L__BB1_115:
	add.s64 	%rd108, %rd198, %rd270;
	setp.lt.f32 	%p7, %f212, %f94;
	mov.f32 	%f229, %f212;
	mov.u64 	%rd292, %rd108;
	@%p7 bra 	$L__BB1_118;
	setp.lt.f32 	%p8, %f94, %f212;
	mov.f32 	%f229, %f94;
	mov.u64 	%rd292, %rd104;
	@%p8 bra 	$L__BB1_118;
	setp.lt.s64 	%p9, %rd270, %rd103;
	selp.f32 	%f229, %f212, %f94, %p9;
	selp.b64 	%rd292, %rd108, %rd104, %p9;
$L__BB1_118:
	setp.lt.u32 	%p10, %r36, 2560;
	mov.b32 	%r394, 1280;
	@%p10 bra 	$L__BB1_136;
	mov.b32 	%r394, 1280;
$L__BB1_120:
	mov.u32 	%r18, %r394;
	cvt.u64.u32 	%rd204, %r18;
	add.s64 	%rd205, %rd101, %rd204;
	mul.wide.u32 	%rd206, %r18, 4;
	add.s64 	%rd207, %rd102, %rd206;
	add.s64 	%rd112, %rd205, %rd198;
	ld.global.f32 	%f100, [%rd207];
	add.s64 	%rd113, %rd112, 256;
	ld.global.f32 	%f101, [%rd207+1024];
	add.s64 	%rd114, %rd112, 512;
	ld.global.f32 	%f102, [%rd207+2048];
	add.s64 	%rd115, %rd112, 768;
	ld.global.f32 	%f103, [%rd207+3072];
	add.s64 	%rd116, %rd112, 1024;
	ld.global.f32 	%f104, [%rd207+4096];
	setp.lt.f32 	%p11, %f229, %f100;
	mov.f32 	%f215, %f229;
	mov.u64 	%rd273, %rd292;
	@%p11 bra 	$L__BB1_123;
	setp.lt.f32 	%p12, %f100, %f229;
	mov.f32 	%f215, %f100;
	mov.u64 	%rd273, %rd112;
	@%p12 bra 	$L__BB1_123;
	setp.lt.s64 	%p13, %rd292, %rd112;
	selp.f32 	%f215, %f229, %f100, %p13;
	min.s64 	%rd273, %rd292, %rd112;
$L__BB1_123:
	setp.lt.f32 	%p14, %f215, %f101;
	mov.f32 	%f216, %f215;
	mov.u64 	%rd274, %rd273;
	@%p14 bra 	$L__BB1_126;
	setp.lt.f32 	%p15, %f101, %f215;
	mov.f32 	%f216, %f101;
	mov.u64 	%rd274, %rd113;
	@%p15 bra 	$L__BB1_126;
	setp.lt.s64 	%p16, %rd273, %rd113;
	selp.f32 	%f216, %f215, %f101, %p16;
	min.s64 	%rd274, %rd273, %rd113;
$L__BB1_126:
	setp.lt.f32 	%p17, %f216, %f102;
	mov.f32 	%f217, %f216;
	mov.u64 	%rd275, %rd274;
	@%p17 bra 	$L__BB1_129;
	setp.lt.f32 	%p18, %f102, %f216;
	mov.f32 	%f217, %f102;
	mov.u64 	%rd275, %rd114;
	@%p18 bra 	$L__BB1_129;
	setp.lt.s64 	%p19, %rd274, %rd114;
	selp.f32 	%f217, %f216, %f102, %p19;
	min.s64 	%rd275, %rd274, %rd114;
$L__BB1_129:
	setp.lt.f32 	%p20, %f217, %f103;
	mov.f32 	%f218, %f217;
	mov.u64 	%rd276, %rd275;
	@%p20 bra 	$L__BB1_132;
	setp.lt.f32 	%p21, %f103, %f217;
	mov.f32 	%f218, %f103;
	mov.u64 	%rd276, %rd115;
	@%p21 bra 	$L__BB1_132;
	setp.lt.s64 	%p22, %rd275, %rd115;
	selp.f32 	%f218, %f217, %f103, %p22;
	min.s64 	%rd276, %rd275, %rd115;
$L__BB1_132:
	setp.lt.f32 	%p23, %f218, %f104;
	mov.f32 	%f229, %f218;
	mov.u64 	%rd292, %rd276;
	@%p23 bra 	$L__BB1_135;
	setp.lt.f32 	%p24, %f104, %f218;
	mov.f32 	%f229, %f104;
	mov.u64 	%rd292, %rd116;
	@%p24 bra 	$L__BB1_135;
	setp.lt.s64 	%p25, %rd276, %rd116;
	selp.f32 	%f229, %f218, %f104, %p25;
	min.s64 	%rd292, %rd276, %rd116;
$L__BB1_135:
	add.s32 	%r394, %r18, 1280;
	add.s32 	%r43, %r18, 2560;
	setp.le.s32 	%p26, %r43, %r36;
	@%p26 bra 	$L__BB1_120;
$L__BB1_136:
	setp.le.s32 	%p27, %r36, %r394;
	@%p27 bra 	$L__BB1_159;
	sub.s32 	%r21, %r36, %r394;
	setp.ge.s32 	%p28, %r17, %r21;
	@%p28 bra 	$L__BB1_159;
	not.b32 	%r44, %r17;
	add.s32 	%r45, %r36, %r44;
	sub.s32 	%r22, %r45, %r394;
	and.b32  	%r46, %r22, 768;
	setp.eq.s32 	%p29, %r46, 768;
	mov.u32 	%r397, %r17;
	@%p29 bra 	$L__BB1_144;
	add.s32 	%r47, %r17, %r394;
	cvt.u64.u32 	%rd209, %r47;
	add.s64 	%rd280, %rd198, %rd209;
	mul.wide.u32 	%rd210, %r47, 4;
	add.s64 	%rd279, %rd1, %rd210;
	shr.u32 	%r48, %r22, 8;
	add.s32 	%r49, %r48, 1;
	and.b32  	%r50, %r49, 3;
	neg.s32 	%r395, %r50;
	mov.u32 	%r397, %r17;
$L__BB1_140:
	.pragma "nounroll";
	mov.u64 	%rd132, %rd292;
	mov.f32 	%f116, %f229;
	ld.global.f32 	%f117, [%rd279];
	setp.lt.f32 	%p30, %f116, %f117;
	@%p30 bra 	$L__BB1_143;
	setp.lt.f32 	%p31, %f117, %f116;
	mov.f32 	%f229, %f117;
	mov.u64 	%rd292, %rd280;
	@%p31 bra 	$L__BB1_143;
	setp.lt.s64 	%p32, %rd132, %rd280;
	selp.f32 	%f229, %f116, %f117, %p32;
	min.s64 	%rd292, %rd132, %rd280;
$L__BB1_143:
	add.s32 	%r397, %r397, 256;
	add.s64 	%rd280, %rd280, 256;
	add.s64 	%rd279, %rd279, 1024;
	add.s32 	%r395, %r395, 1;
	setp.ne.s32 	%p33, %r395, 0;
	@%p33 bra 	$L__BB1_140;
$L__BB1_144:
	setp.lt.u32 	%p34, %r22, 768;
	@%p34 bra 	$L__BB1_159;
	add.s32 	%r398, %r397, %r394;
	cvt.u64.u32 	%rd211, %r398;
	add.s64 	%rd287, %rd198, %rd211;
	cvt.u64.u32 	%rd212, %r397;
	cvt.u64.u32 	%rd213, %r394;
	add.s64 	%rd214, %rd212, %rd213;
	shl.b64 	%rd215, %rd214, 2;
	add.s64 	%rd216, %rd215, %rd1;
	add.s64 	%rd286, %rd216, 3072;
	mul.wide.u32 	%rd217, %r398, 4;
	add.s64 	%rd285, %rd1, %rd217;
	add.s32 	%r399, %r397, 512;
$L__BB1_146:
	mov.u32 	%r32, %r399;
	ld.global.f32 	%f123, [%rd285];
	setp.lt.f32 	%p35, %f229, %f123;
	mov.f32 	%f226, %f229;
	mov.u64 	%rd289, %rd292;
	@%p35 bra 	$L__BB1_149;
	setp.lt.f32 	%p36, %f123, %f229;
	mov.f32 	%f226, %f123;
	mov.u64 	%rd289, %rd287;
	@%p36 bra 	$L__BB1_149;
	setp.lt.s64 	%p37, %rd292, %rd287;
	selp.f32 	%f226, %f229, %f123, %p37;
	min.s64 	%rd289, %rd292, %rd287;
$L__BB1_149:
	add.s32 	%r51, %r398, 256;
	cvt.u64.u32 	%rd218, %r51;
	add.s64 	%rd148, %rd198, %rd218;
	ld.global.f32 	%f126, [%rd286+-2048];
	setp.lt.f32 	%p38, %f226, %f126;
	mov.f32 	%f227, %f226;
	mov.u64 	%rd290, %rd289;
	@%p38 bra 	$L__BB1_152;
	setp.lt.f32 	%p39, %f126, %f226;
	mov.f32 	%f227, %f126;
	mov.u64 	%rd290, %rd148;
	@%p39 bra 	$L__BB1_152;
	setp.lt.s64 	%p40, %rd289, %rd148;
	selp.f32 	%f227, %f226, %f126, %p40;
	min.s64 	%rd290, %rd289, %rd148;
$L__BB1_152:
	add.s32 	%r52, %r398, 512;
	cvt.u64.u32 	%rd219, %r52;
	add.s64 	%rd151, %rd198, %rd219;
	ld.global.f32 	%f129, [%rd286+-1024];
	setp.lt.f32 	%p41, %f227, %f129;
	mov.f32 	%f228, %f227;
	mov.u64 	%rd291, %rd290;
	@%p41 bra 	$L__BB1_155;
	setp.lt.f32 	%p42, %f129, %f227;
	mov.f32 	%f228, %f129;
	mov.u64 	%rd291, %rd151;
	@%p42 bra 	$L__BB1_155;
	setp.lt.s64 	%p43, %rd290, %rd151;
	selp.f32 	%f228, %f227, %f129, %p43;
	min.s64 	%rd291, %rd290, %rd151;
$L__BB1_155:
	add.s32 	%r53, %r398, 768;
	cvt.u64.u32 	%rd220, %r53;
	add.s64 	%rd154, %rd198, %rd220;
	ld.global.f32 	%f132, [%rd286];
	setp.lt.f32 	%p44, %f228, %f132;
	mov.f32 	%f229, %f228;
	mov.u64 	%rd292, %rd291;
	@%p44 bra 	$L__BB1_158;
	setp.lt.f32 	%p45, %f132, %f228;
	mov.f32 	%f229, %f132;
	mov.u64 	%rd292, %rd154;
	@%p45 bra 	$L__BB1_158;
	setp.lt.s64 	%p46, %rd291, %rd154;
	selp.f32 	%f229, %f228, %f132, %p46;
	min.s64 	%rd292, %rd291, %rd154;
$L__BB1_158:
	add.s64 	%rd287, %rd287, 1024;
	add.s64 	%rd286, %rd286, 4096;
	add.s64 	%rd285, %rd285, 4096;
	add.s32 	%r399, %r32, 1024;
	add.s32 	%r54, %r32, 512;
	add.s32 	%r398, %r398, 1024;
	setp.lt.s32 	%p47, %r54, %r21;
	@%p47 bra 	$L__BB1_146;
$L__BB1_159:
	// begin inline asm
	mov.u32 %r55, %laneid;
	// end inline asm
	mov.b32 	%r57, %f229;
	mov.b32 	%r73, 1;
	mov.b32 	%r74, 31;
	mov.b32 	%r75, -1;
	// begin inline asm
	shfl.sync.down.b32 %r56, %r57, %r73, %r74, %r75;
	// end inline asm
	mov.b32 	%f136, %r56;
	// begin inline asm
	shfl.sync.down.b32 %r61, %r62, %r73, %r74, %r75;
	// end inline asm
	mov.b64 	{%r67, %r72}, %rd292;
	// begin inline asm
	shfl.sync.down.b32 %r66, %r67, %r73, %r74, %r75;
	// end inline asm
	// begin inline asm
	shfl.sync.down.b32 %r71, %r72, %r73, %r74, %r75;
	// end inline asm
	mov.b64 	%rd161, {%r66, %r71};
	setp.gt.s32 	%p48, %r55, 30;
	setp.lt.f32 	%p49, %f229, %f136;
	or.pred  	%p50, %p48, %p49;
	mov.f32 	%f231, %f229;
	mov.u64 	%rd294, %rd292;
	@%p50 bra 	$L__BB1_162;
	setp.gt.f32 	%p51, %f229, %f136;
	mov.f32 	%f231, %f136;
	mov.u64 	%rd294, %rd161;
	@%p51 bra 	$L__BB1_162;
	setp.lt.s64 	%p52, %rd292, %rd161;
	selp.f32 	%f231, %f229, %f136, %p52;
	min.s64 	%rd294, %rd292, %rd161;
$L__BB1_162:
	mov.b32 	%r77, %f231;
	mov.b32 	%r93, 2;
	mov.b32 	%r94, 31;
	mov.b32 	%r95, -1;
	// begin inline asm
	shfl.sync.down.b32 %r76, %r77, %r93, %r94, %r95;
	// end inline asm
	mov.b32 	%f139, %r76;
	// begin inline asm
	shfl.sync.down.b32 %r81, %r82, %r93, %r94, %r95;
	// end inline asm
	mov.b64 	{%r87, %r92}, %rd294;
	// begin inline asm
	shfl.sync.down.b32 %r86, %r87, %r93, %r94, %r95;
	// end inline asm
	// begin inline asm
	shfl.sync.down.b32 %r91, %r92, %r93, %r94, %r95;
	// end inline asm
	mov.b64 	%rd164, {%r86, %r91};
	setp.gt.s32 	%p53, %r55, 29;
	setp.lt.f32 	%p54, %f231, %f139;
	or.pred  	%p55, %p53, %p54;
	mov.f32 	%f232, %f231;
	mov.u64 	%rd295, %rd294;
	@%p55 bra 	$L__BB1_165;
	setp.gt.f32 	%p56, %f231, %f139;
	mov.f32 	%f232, %f139;
	mov.u64 	%rd295, %rd164;
	@%p56 bra 	$L__BB1_165;
	setp.lt.s64 	%p57, %rd294, %rd164;
	selp.f32 	%f232, %f231, %f139, %p57;
	min.s64 	%rd295, %rd294, %rd164;
$L__BB1_165:
	mov.b32 	%r97, %f232;
	mov.b32 	%r113, 4;
	mov.b32 	%r114, 31;
	mov.b32 	%r115, -1;
	// begin inline asm
	shfl.sync.down.b32 %r96, %r97, %r113, %r114, %r115;
	// end inline asm
	mov.b32 	%f142, %r96;
	// begin inline asm
	shfl.sync.down.b32 %r101, %r102, %r113, %r114, %r115;
	// end inline asm
	mov.b64 	{%r107, %r112}, %rd295;
	// begin inline asm
	shfl.sync.down.b32 %r106, %r107, %r113, %r114, %r115;
	// end inline asm
	// begin inline asm
	shfl.sync.down.b32 %r111, %r112, %r113, %r114, %r115;
	// end inline asm
	mov.b64 	%rd167, {%r106, %r111};
	setp.gt.s32 	%p58, %r55, 27;
	setp.lt.f32 	%p59, %f232, %f142;
	or.pred  	%p60, %p58, %p59;
	mov.f32 	%f233, %f232;
	mov.u64 	%rd296, %rd295;
	@%p60 bra 	$L__BB1_168;
	setp.gt.f32 	%p61, %f232, %f142;
	mov.f32 	%f233, %f142;
	mov.u64 	%rd296, %rd167;
	@%p61 bra 	$L__BB1_168;
	setp.lt.s64 	%p62, %rd295, %rd167;
	selp.f32 	%f233, %f232, %f142, %p62;
	min.s64 	%rd296, %rd295, %rd167;
$L__BB1_168:
	mov.b32 	%r117, %f233;
	mov.b32 	%r133, 8;
	mov.b32 	%r134, 31;
	mov.b32 	%r135, -1;
	// begin inline asm
	shfl.sync.down.b32 %r116, %r117, %r133, %r134, %r135;
	// end inline asm
	mov.b32 	%f145, %r116;
	// begin inline asm
	shfl.sync.down.b32 %r121, %r122, %r133, %r134, %r135;
	// end inline asm
	mov.b64 	{%r127, %r132}, %rd296;
	// begin inline asm
	shfl.sync.down.b32 %r126, %r127, %r133, %r134, %r135;
	// end inline asm
	// begin inline asm
	shfl.sync.down.b32 %r131, %r132, %r133, %r134, %r135;
	// end inline asm
	mov.b64 	%rd170, {%r126, %r131};
	setp.gt.s32 	%p63, %r55, 23;
	setp.lt.f32 	%p64, %f233, %f145;
	or.pred  	%p65, %p63, %p64;
	mov.f32 	%f234, %f233;
	mov.u64 	%rd297, %rd296;
	@%p65 bra 	$L__BB1_171;
	setp.gt.f32 	%p66, %f233, %f145;
	mov.f32 	%f234, %f145;
	mov.u64 	%rd297, %rd170;
	@%p66 bra 	$L__BB1_171;
	setp.lt.s64 	%p67, %rd296, %rd170;
	selp.f32 	%f234, %f233, %f145, %p67;
	min.s64 	%rd297, %rd296, %rd170;
$L__BB1_171:
	mov.b32 	%r137, %f234;
	mov.b32 	%r153, 16;
	mov.b32 	%r154, 31;
	mov.b32 	%r155, -1;
	// begin inline asm
	shfl.sync.down.b32 %r136, %r137, %r153, %r154, %r155;
	// end inline asm
	mov.b32 	%f148, %r136;
	// begin inline asm
	shfl.sync.down.b32 %r141, %r142, %r153, %r154, %r155;
	// end inline asm
	mov.b64 	{%r147, %r152}, %rd297;
	// begin inline asm
	shfl.sync.down.b32 %r146, %r147, %r153, %r154, %r155;
	// end inline asm
	// begin inline asm
	shfl.sync.down.b32 %r151, %r152, %r153, %r154, %r155;
	// end inline asm
	mov.b64 	%rd173, {%r146, %r151};
	setp.gt.s32 	%p68, %r55, 15;
	setp.lt.f32 	%p69, %f234, %f148;
	or.pred  	%p70, %p68, %p69;
	mov.f32 	%f242, %f234;
	mov.u64 	%rd305, %rd297;
	@%p70 bra 	$L__BB1_174;
	setp.gt.f32 	%p71, %f234, %f148;
	mov.f32 	%f242, %f148;
	mov.u64 	%rd305, %rd173;
	@%p71 bra 	$L__BB1_174;
	setp.lt.s64 	%p72, %rd297, %rd173;
	selp.f32 	%f242, %f234, %f148, %p72;
	min.s64 	%rd305, %rd297, %rd173;
$L__BB1_174:
	setp.ne.s32 	%p73, %r55, 0;
	@%p73 bra 	$L__BB1_176;
	shr.u32 	%r156, %r17, 1;
	and.b32  	%r157, %r156, 496;
	mov.u32 	%r158, _ZN6thrust24THRUST_300001_SM_1000_NS8cuda_cub4core6detail5shmemE;
	add.s32 	%r159, %r158, %r157;
	st.shared.f32 	[%r159+8], %f242;
	st.shared.u64 	[%r159+16], %rd305;
$L__BB1_176:
	bar.sync 	0;
	setp.ne.s32 	%p74, %r17, 0;
	@%p74 bra 	$L__BB1_198;
	ld.shared.f32 	%f151, [_ZN6thrust24THRUST_300001_SM_1000_NS8cuda_cub4core6detail5shmemE+24];
	ld.shared.u64 	%rd176, [_ZN6thrust24THRUST_300001_SM_1000_NS8cuda_cub4core6detail5shmemE+32];
	setp.lt.f32 	%p75, %f242, %f151;
	mov.f32 	%f236, %f242;
	mov.u64 	%rd299, %rd305;
	@%p75 bra 	$L__BB1_180;
	setp.lt.f32 	%p76, %f151, %f242;
	mov.f32 	%f236, %f151;
	mov.u64 	%rd299, %rd176;
	@%p76 bra 	$L__BB1_180;
	setp.lt.s64 	%p77, %rd305, %rd176;
	selp.f32 	%f236, %f242, %f151, %p77;
	min.s64 	%rd299, %rd305, %rd176;
$L__BB1_180:
	ld.shared.f32 	%f154, [_ZN6thrust24THRUST_300001_SM_1000_NS8cuda_cub4core6detail5shmemE+40];
	ld.shared.u64 	%rd179, [_ZN6thrust24THRUST_300001_SM_1000_NS8cuda_cub4core6detail5shmemE+48];
	setp.lt.f32 	%p78, %f236, %f154;
	mov.f32 	%f237, %f236;
	mov.u64 	%rd300, %rd299;
	@%p78 bra 	$L__BB1_183;
	setp.lt.f32 	%p79, %f154, %f236;
	mov.f32 	%f237, %f154;
	mov.u64 	%rd300, %rd179;
	@%p79 bra 	$L__BB1_183;
	setp.lt.s64 	%p80, %rd299, %rd179;
	selp.f32 	%f237, %f236, %f154, %p80;
	min.s64 	%rd300, %rd299, %rd179;
$L__BB1_183:
	ld.shared.f32 	%f157, [_ZN6thrust24THRUST_300001_SM_1000_NS8cuda_cub4core6detail5shmemE+56];
	ld.shared.u64 	%rd182, [_ZN6thrust24THRUST_300001_SM_1000_NS8cuda_cub4core6detail5shmemE+64];
	setp.lt.f32 	%p81, %f237, %f157;
	mov.f32 	%f238, %f237;
	mov.u64 	%rd301, %rd300;
	@%p81 bra 	$L__BB1_186;
	setp.lt.f32 	%p82, %f157, %f237;
	mov.f32 	%f238, %f157;
	mov.u64 	%rd301, %rd182;
	@%p82 bra 	$L__BB1_186;
	setp.lt.s64 	%p83, %rd300, %rd182;
	selp.f32 	%f238, %f237, %f157, %p83;
	min.s64 	%rd301, %rd300, %rd182;
$L__BB1_186:
	ld.shared.f32 	%f160, [_ZN6thrust24THRUST_300001_SM_1000_NS8cuda_cub4core6detail5shmemE+72];
	ld.shared.u64 	%rd185, [_ZN6thrust24THRUST_300001_SM_1000_NS8cuda_cub4core6detail5shmemE+80];
	setp.lt.f32 	%p84, %f238, %f160;
	mov.f32 	%f239, %f238;
	mov.u64 	%rd302, %rd301;
	@%p84 bra 	$L__BB1_189;
	setp.lt.f32 	%p85, %f160, %f238;
	mov.f32 	%f239, %f160;
	mov.u64 	%rd302, %rd185;
	@%p85 bra 	$L__BB1_189;
	setp.lt.s64 	%p86, %rd301, %rd185;
	selp.f32 	%f239, %f238, %f160, %p86;
	min.s64 	%rd302, %rd301, %rd185;
$L__BB1_189:
	ld.shared.f32 	%f163, [_ZN6thrust24THRUST_300001_SM_1000_NS8cuda_cub4core6detail5shmemE+88];
	ld.shared.u64 	%rd188, [_ZN6thrust24THRUST_300001_SM_1000_NS8cuda_cub4core6detail5shmemE+96];
	setp.lt.f32 	%p87, %f239, %f163;
	mov.f32 	%f240, %f239;
	mov.u64 	%rd303, %rd302;
	@%p87 bra 	$L__BB1_192;
	setp.lt.f32 	%p88, %f163, %f239;
	mov.f32 	%f240, %f163;
	mov.u64 	%rd303, %rd188;
	@%p88 bra 	$L__BB1_192;
	setp.lt.s64 	%p89, %rd302, %rd188;
	selp.f32 	%f240, %f239, %f163, %p89;
	min.s64 	%rd303, %rd302, %rd188;
$L__BB1_192:
	ld.shared.f32 	%f166, [_ZN6thrust24THRUST_300001_SM_1000_NS8cuda_cub4core6detail5shmemE+104];
	ld.shared.u64 	%rd191, [_ZN6thrust24THRUST_300001_SM_1000_NS8cuda_cub4core6detail5shmemE+112];
	setp.lt.f32 	%p90, %f240, %f166;
	mov.f32 	%f241, %f240;
	mov.u64 	%rd304, %rd303;
	@%p90 bra 	$L__BB1_195;
	setp.lt.f32 	%p91, %f166, %f240;
	mov.f32 	%f241, %f166;
	mov.u64 	%rd304, %rd191;
	@%p91 bra 	$L__BB1_195;
	setp.lt.s64 	%p92, %rd303, %rd191;
	selp.f32 	%f241, %f240, %f166, %p92;
	min.s64 	%rd304, %rd303, %rd191;
$L__BB1_195:
	ld.shared.f32 	%f169, [_ZN6thrust24THRUST_300001_SM_1000_NS8cuda_cub4core6detail5shmemE+120];
	ld.shared.u64 	%rd194, [_ZN6thrust24THRUST_300001_SM_1000_NS8cuda_cub4core6detail5shmemE+128];
	setp.lt.f32 	%p93, %f241, %f169;
	mov.f32 	%f242, %f241;
	mov.u64 	%rd305, %rd304;
	@%p93 bra 	$L__BB1_198;
	setp.lt.f32 	%p94, %f169, %f241;
	mov.f32 	%f242, %f169;
	mov.u64 	%rd305, %rd194;
	@%p94 bra 	$L__BB1_198;
	setp.lt.s64 	%p95, %rd304, %rd194;
	selp.f32 	%f242, %f241, %f169, %p95;
	min.s64 	%rd305, %rd304, %rd194;
$L__BB1_198:
	mov.u32 	%r387, %tid.x;
	setp.ne.s32 	%p222, %r387, 0;
	@%p222 bra 	$L__BB1_200;
	ld.param.u64 	%rd234, [_ZN6thrust24THRUST_300001_SM_1000_NS8cuda_cub4core6detail13_kernel_agentINS1_8__reduce11ReduceAgentINS0_12zip_iteratorIN4cuda3std3__45tupleIJPfNS0_17counting_iteratorIlNS0_11use_defaultESE_SE_EEEEEEEPNSB_IJflEEESI_iNS1_9__extrema9arg_min_fIflNSA_4lessIfEEEEEEJSH_SJ_iSO_EEEvDpT0__param_1];
	cvta.to.global.u64 	%rd233, %rd234;
	st.global.f32 	[%rd233], %f242;
	st.global.u64 	[%rd233+8], %rd305;
$L__BB1_200:
	ret;

}
	// .globl	_ZN6thrust24THRUST_300001_SM_1000_NS8cuda_cub4core6detail13_kernel_agentINS1_8__reduce11ReduceAgentINS0_12zip_iteratorIN4cuda3std3__45tupleIJPfNS0_17counting_iteratorIlNS0_11use_defaultESE_SE_EEEEEEEPNSB_IJflEEESI_iNS1_9__extrema9arg_min_fIflNSA_4lessIfEEEEEEJSH_SJ_iN3cub18CUB_300001_SM_100013GridEvenShareIiEENSR_9GridQueueIjEESO_EEEvDpT0_
.visible .entry _ZN6thrust24THRUST_300001_SM_1000_NS8cuda_cub4core6detail13_kernel_agentINS1_8__reduce11ReduceAgentINS0_12zip_iteratorIN4cuda3std3__45tupleIJPfNS0_17counting_iteratorIlNS0_11use_defaultESE_SE_EEEEEEEPNSB_IJflEEESI_iNS1_9__extrema9arg_min_fIflNSA_4lessIfEEEEEEJSH_SJ_iN3cub18CUB_300001_SM_100013GridEvenShareIiEENSR_9GridQueueIjEESO_EEEvDpT0_(
	.param .align 8 .b8 _ZN6thrust24THRUST_300001_SM_1000_NS8cuda_cub4core6detail13_kernel_agentINS1_8__reduce11ReduceAgentINS0_12zip_iteratorIN4cuda3std3__45tupleIJPfNS0_17counting_iteratorIlNS0_11use_defaultESE_SE_EEEEEEEPNSB_IJflEEESI_iNS1_9__extrema9arg_min_fIflNSA_4lessIfEEEEEEJSH_SJ_iN3cub18CUB_300001_SM_100013GridEvenShareIiEENSR_9GridQueueIjEESO_EEEvDpT0__param_0[16],
	.param .u64 .ptr .align 1 _ZN6thrust24THRUST_300001_SM_1000_NS8cuda_cub4core6detail13_kernel_agentINS1_8__reduce11ReduceAgentINS0_12zip_iteratorIN4cuda3std3__45tupleIJPfNS0_17counting_iteratorIlNS0_11use_defaultESE_SE_EEEEEEEPNSB_IJflEEESI_iNS1_9__extrema9arg_min_fIflNSA_4lessIfEEEEEEJSH_SJ_iN3cub18CUB_300001_SM_100013GridEvenShareIiEENSR_9GridQueueIjEESO_EEEvDpT0__param_1,
	.param .u32 _ZN6thrust24THRUST_300001_SM_1000_NS8cuda_cub4core6detail13_kernel_agentINS1_8__reduce11ReduceAgentINS0_12zip_iteratorIN4cuda3std3__45tupleIJPfNS0_17counting_iteratorIlNS0_11use_defaultESE_SE_EEEEEEEPNSB_IJflEEESI_iNS1_9__extrema9arg_min_fIflNSA_4lessIfEEEEEEJSH_SJ_iN3cub18CUB_300001_SM_100013GridEvenShareIiEENSR_9GridQueueIjEESO_EEEvDpT0__param_2,
	.param .align 4 .b8 _ZN6thrust24THRUST_300001_SM_1000_NS8cuda_cub4core6detail13_kernel_agentINS1_8__reduce11ReduceAgentINS0_12zip_iteratorIN4cuda3std3__45tupleIJPfNS0_17counting_iteratorIlNS0_11use_defaultESE_SE_EEEEEEEPNSB_IJflEEESI_iNS1_9__extrema9arg_min_fIflNSA_4lessIfEEEEEEJSH_SJ_iN3cub18CUB_300001_SM_100013GridEvenShareIiEENSR_9GridQueueIjEESO_EEEvDpT0__param_3[40],
	.param .align 8 .b8 _ZN6thrust24THRUST_300001_SM_1000_NS8cuda_cub4core6detail13_kernel_agentINS1_8__reduce11ReduceAgentINS0_12zip_iteratorIN4cuda3std3__45tupleIJPfNS0_17counting_iteratorIlNS0_11use_defaultESE_SE_EEEEEEEPNSB_IJflEEESI_iNS1_9__extrema9arg_min_fIflNSA_4lessIfEEEEEEJSH_SJ_iN3cub18CUB_300001_SM_100013GridEvenShareIiEENSR_9GridQueueIjEESO_EEEvDpT0__param_4[8],
	.param .align 1 .b8 _ZN6thrust24THRUST_300001_SM_1000_NS8cuda_cub4core6detail13_kernel_agentINS1_8__reduce11ReduceAgentINS0_12zip_iteratorIN4cuda3std3__45tupleIJPfNS0_17counting_iteratorIlNS0_11use_defaultESE_SE_EEEEEEEPNSB_IJflEEESI_iNS1_9__extrema9arg_min_fIflNSA_4lessIfEEEEEEJSH_SJ_iN3cub18CUB_300001_SM_100013GridEvenShareIiEENSR_9GridQueueIjEESO_EEEvDpT0__param_5[1]
)
.maxntid 256
{
	.reg .pred 	%p<225>;
	.reg .b32 	%r<437>;
	.reg .b32 	%f<243>;
	.reg .b64 	%rd<287>;

	ld.param.u64 	%rd3, [_ZN6thrust24THRUST_300001_SM_1000_NS8cuda_cub4core6detail13_kernel_agentINS1_8__reduce11ReduceAgentINS0_12zip_iteratorIN4cuda3std3__45tupleIJPfNS0_17counting_iteratorIlNS0_11use_defaultESE_SE_EEEEEEEPNSB_IJflEEESI_iNS1_9__extrema9arg_min_fIflNSA_4lessIfEEEEEEJSH_SJ_iN3cub18CUB_300001_SM_100013GridEvenShareIiEENSR_9GridQueueIjEESO_EEEvDpT0__param_0+8];
	ld.param.u64 	%rd184, [_ZN6thrust24THRUST_300001_SM_1000_NS8cuda_cub4core6detail13_kernel_agentINS1_8__reduce11ReduceAgentINS0_12zip_iteratorIN4cuda3std3__45tupleIJPfNS0_17counting_iteratorIlNS0_11use_defaultESE_SE_EEEEEEEPNSB_IJflEEESI_iNS1_9__extrema9arg_min_fIflNSA_4lessIfEEEEEEJSH_SJ_iN3cub18CUB_300001_SM_100013GridEvenShareIiEENSR_9GridQueueIjEESO_EEEvDpT0__param_0];
	ld.param.u64 	%rd185, [_ZN6thrust24THRUST_300001_SM_1000_NS8cuda_cub4core6detail13_kernel_agentINS1_8__reduce11ReduceAgentINS0_12zip_iteratorIN4cuda3std3__45tupleIJPfNS0_17counting_iteratorIlNS0_11use_defaultESE_SE_EEEEEEEPNSB_IJflEEESI_iNS1_9__extrema9arg_min_fIflNSA_4lessIfEEEEEEJSH_SJ_iN3cub18CUB_300001_SM_100013GridEvenShareIiEENSR_9GridQueueIjEESO_EEEvDpT0__param_4];
	ld.param.u32 	%r66, [_ZN6thrust24THRUST_300001_SM_1000_NS8cuda_cub4core6detail13_kernel_agentINS1_8__reduce11ReduceAgentINS0_12zip_iteratorIN4cuda3std3__45tupleIJPfNS0_17counting_iteratorIlNS0_11use_defaultESE_SE_EEEEEEEPNSB_IJflEEESI_iNS1_9__extrema9arg_min_fIflNSA_4lessIfEEEEEEJSH_SJ_iN3cub18CUB_300001_SM_100013GridEvenShareIiEENSR_9GridQueueIjEESO_EEEvDpT0__param_2];
	cvta.to.global.u64 	%rd1, %rd185;
	cvta.to.global.u64 	%rd2, %rd184;
	mov.u32 	%r1, %ctaid.x;
	mul.lo.s32 	%r2, %r1, 1280;
	mov.u32 	%r67, %nctaid.x;
	mul.lo.s32 	%r3, %r67, 1280;
	add.s32 	%r68, %r2, 1280;
	setp.le.s32 	%p1, %r68, %r66;
	@%p1 bra 	$L__BB2_111;
	sub.s32 	%r4, %r66, %r2;
	mov.u32 	%r5, %tid.x;
	setp.ge.s32 	%p98, %r5, %r4;
	mov.f32 	%f188, 0f00000000;
	mov.b64 	%rd232, 0;
	mov.u32 	%r420, %r5;
	@%p98 bra 	$L__BB2_3;
	add.s32 	%r190, %r2, %r5;
	cvt.s64.s32 	%rd207, %r190;
	mul.wide.s32 	%rd208, %r190, 4;
	add.s64 	%rd209, %rd2, %rd208;
	add.s64 	%rd232, %rd3, %rd207;
	ld.global.f32 	%f188, [%rd209];
	add.s32 	%r420, %r5, 256;
$L__BB2_3:
	setp.ge.s32 	%p99, %r420, %r4;
	@%p99 bra 	$L__BB2_25;
	not.b32 	%r191, %r420;
	add.s32 	%r192, %r66, %r191;
	sub.s32 	%r8, %r192, %r2;
	and.b32  	%r193, %r8, 768;
	setp.eq.s32 	%p100, %r193, 768;
	@%p100 bra 	$L__BB2_10;
	add.s32 	%r418, %r420, %r2;
	shr.u32 	%r194, %r8, 8;
	add.s32 	%r195, %r194, 1;
	and.b32  	%r196, %r195, 3;
	neg.s32 	%r417, %r196;
$L__BB2_6:
	.pragma "nounroll";
	mov.u64 	%rd6, %rd232;
	mov.f32 	%f3, %f188;
	cvt.s64.s32 	%rd211, %r418;
	add.s64 	%rd7, %rd3, %rd211;
	mul.wide.s32 	%rd212, %r418, 4;
	add.s64 	%rd213, %rd2, %rd212;
	ld.global.f32 	%f4, [%rd213];
	setp.lt.f32 	%p101, %f3, %f4;
	@%p101 bra 	$L__BB2_9;
	setp.lt.f32 	%p102, %f4, %f3;
	mov.u64 	%rd232, %rd7;
	mov.f32 	%f188, %f4;
	@%p102 bra 	$L__BB2_9;
	setp.lt.s64 	%p103, %rd6, %rd7;
	min.s64 	%rd232, %rd6, %rd7;
	selp.f32 	%f188, %f3, %f4, %p103;
$L__BB2_9:
	add.s32 	%r420, %r420, 256;
	add.s32 	%r418, %r418, 256;
	add.s32 	%r417, %r417, 1;
	setp.ne.s32 	%p104, %r417, 0;
	@%p104 bra 	$L__BB2_6;
$L__BB2_10:
	setp.lt.u32 	%p105, %r8, 768;
	@%p105 bra 	$L__BB2_25;
	add.s32 	%r421, %r420, %r2;
	add.s32 	%r424, %r421, 256;
	add.s32 	%r423, %r421, 512;
	add.s32 	%r422, %r421, 768;
	add.s64 	%rd12, %rd2, 2048;
$L__BB2_12:
	cvt.s64.s32 	%rd214, %r424;
	add.s64 	%rd14, %rd3, %rd214;
	cvt.s64.s32 	%rd215, %r423;
	add.s64 	%rd15, %rd3, %rd215;
	cvt.s64.s32 	%rd216, %r422;
	add.s64 	%rd16, %rd3, %rd216;
	cvt.s64.s32 	%rd217, %r421;
	mul.wide.s32 	%rd218, %r421, 4;
	add.s64 	%rd17, %rd12, %rd218;
	add.s64 	%rd18, %rd3, %rd217;
	ld.global.f32 	%f10, [%rd17+-2048];
	setp.lt.f32 	%p106, %f188, %f10;
	mov.u64 	%rd229, %rd232;
	mov.f32 	%f185, %f188;
	@%p106 bra 	$L__BB2_15;
	setp.lt.f32 	%p107, %f10, %f188;
	mov.u64 	%rd229, %rd18;
	mov.f32 	%f185, %f10;
	@%p107 bra 	$L__BB2_15;
	setp.lt.s64 	%p108, %rd232, %rd18;
	min.s64 	%rd229, %rd232, %rd18;
	selp.f32 	%f185, %f188, %f10, %p108;
$L__BB2_15:
	ld.global.f32 	%f13, [%rd17+-1024];
	setp.lt.f32 	%p109, %f185, %f13;
	mov.u64 	%rd230, %rd229;
	mov.f32 	%f186, %f185;
	@%p109 bra 	$L__BB2_18;
	setp.lt.f32 	%p110, %f13, %f185;
	mov.u64 	%rd230, %rd14;
	mov.f32 	%f186, %f13;
	@%p110 bra 	$L__BB2_18;
	setp.lt.s64 	%p111, %rd229, %rd14;
	min.s64 	%rd230, %rd229, %rd14;
	selp.f32 	%f186, %f185, %f13, %p111;
$L__BB2_18:
	ld.global.f32 	%f16, [%rd17];
	setp.lt.f32 	%p112, %f186, %f16;
	mov.u64 	%rd231, %rd230;
	mov.f32 	%f187, %f186;
	@%p112 bra 	$L__BB2_21;
	setp.lt.f32 	%p113, %f16, %f186;
	mov.u64 	%rd231, %rd15;
	mov.f32 	%f187, %f16;
	@%p113 bra 	$L__BB2_21;
	setp.lt.s64 	%p114, %rd230, %rd15;
	min.s64 	%rd231, %rd230, %rd15;
	selp.f32 	%f187, %f186, %f16, %p114;
$L__BB2_21:
	ld.global.f32 	%f19, [%rd17+1024];
	setp.lt.f32 	%p115, %f187, %f19;
	mov.u64 	%rd232, %rd231;
	mov.f32 	%f188, %f187;
	@%p115 bra 	$L__BB2_24;
	setp.lt.f32 	%p116, %f19, %f187;
	mov.u64 	%rd232, %rd16;
	mov.f32 	%f188, %f19;
	@%p116 bra 	$L__BB2_24;
	setp.lt.s64 	%p117, %rd231, %rd16;
	min.s64 	%rd232, %rd231, %rd16;
	selp.f32 	%f188, %f187, %f19, %p117;
$L__BB2_24:
	add.s32 	%r420, %r420, 1024;
	add.s32 	%r424, %r424, 1024;
	add.s32 	%r423, %r423, 1024;
	add.s32 	%r422, %r422, 1024;
	add.s32 	%r421, %r421, 1024;
	setp.lt.s32 	%p118, %r420, %r4;
	@%p118 bra 	$L__BB2_12;
$L__BB2_25:
	setp.lt.s32 	%p119, %r4, 256;
	@%p119 bra 	$L__BB2_65;
	// begin inline asm
	mov.u32 %r310, %laneid;
	// end inline asm
	mov.b32 	%r312, %f188;
	mov.b32 	%r328, 1;
	mov.b32 	%r329, 31;
	mov.b32 	%r330, -1;
	// begin inline asm
	shfl.sync.down.b32 %r311, %r312, %r328, %r329, %r330;
	// end inline asm
	mov.b32 	%f23, %r311;
	// begin inline asm
	shfl.sync.down.b32 %r316, %r317, %r328, %r329, %r330;
	// end inline asm
	mov.b64 	{%r322, %r327}, %rd232;
	// begin inline asm
	shfl.sync.down.b32 %r321, %r322, %r328, %r329, %r330;
	// end inline asm
	// begin inline asm
	shfl.sync.down.b32 %r326, %r327, %r328, %r329, %r330;
	// end inline asm
	mov.b64 	%rd28, {%r321, %r326};
	setp.gt.s32 	%p176, %r310, 30;
	setp.lt.f32 	%p177, %f188, %f23;
	or.pred  	%p178, %p176, %p177;
	mov.u64 	%rd234, %rd232;
	mov.f32 	%f190, %f188;
	@%p178 bra 	$L__BB2_29;
	setp.gt.f32 	%p179, %f188, %f23;
	mov.u64 	%rd234, %rd28;
	mov.f32 	%f190, %f23;
	@%p179 bra 	$L__BB2_29;
	setp.lt.s64 	%p180, %rd232, %rd28;
	min.s64 	%rd234, %rd232, %rd28;
	selp.f32 	%f190, %f188, %f23, %p180;
$L__BB2_29:
	mov.b32 	%r332, %f190;
	mov.b32 	%r348, 2;
	mov.b32 	%r349, 31;
	mov.b32 	%r350, -1;
	// begin inline asm
	shfl.sync.down.b32 %r331, %r332, %r348, %r349, %r350;
	// end inline asm
	mov.b32 	%f26, %r331;
	// begin inline asm
	shfl.sync.down.b32 %r336, %r337, %r348, %r349, %r350;
	// end inline asm
	mov.b64 	{%r342, %r347}, %rd234;
	// begin inline asm
	shfl.sync.down.b32 %r341, %r342, %r348, %r349, %r350;
	// end inline asm
	// begin inline asm
	shfl.sync.down.b32 %r346, %r347, %r348, %r349, %r350;
	// end inline asm
	mov.b64 	%rd31, {%r341, %r346};
	setp.gt.s32 	%p181, %r310, 29;
	setp.lt.f32 	%p182, %f190, %f26;
	or.pred  	%p183, %p181, %p182;
	mov.u64 	%rd235, %rd234;
	mov.f32 	%f191, %f190;
	@%p183 bra 	$L__BB2_32;
	setp.gt.f32 	%p184, %f190, %f26;
	mov.u64 	%rd235, %rd31;
	mov.f32 	%f191, %f26;
	@%p184 bra 	$L__BB2_32;
	setp.lt.s64 	%p185, %rd234, %rd31;
	min.s64 	%rd235, %rd234, %rd31;
	selp.f32 	%f191, %f190, %f26, %p185;
$L__BB2_32:
	mov.b32 	%r352, %f191;
	mov.b32 	%r368, 4;
	mov.b32 	%r369, 31;
	mov.b32 	%r370, -1;
	// begin inline asm
	shfl.sync.down.b32 %r351, %r352, %r368, %r369, %r370;
	// end inline asm
	mov.b32 	%f29, %r351;
	// begin inline asm
	shfl.sync.down.b32 %r356, %r357, %r368, %r369, %r370;
	// end inline asm
	mov.b64 	{%r362, %r367}, %rd235;
	// begin inline asm
	shfl.sync.down.b32 %r361, %r362, %r368, %r369, %r370;
	// end inline asm
	// begin inline asm
	shfl.sync.down.b32 %r366, %r367, %r368, %r369, %r370;
	// end inline asm
	mov.b64 	%rd34, {%r361, %r366};
	setp.gt.s32 	%p186, %r310, 27;
	setp.lt.f32 	%p187, %f191, %f29;
	or.pred  	%p188, %p186, %p187;
	mov.u64 	%rd236, %rd235;
	mov.f32 	%f192, %f191;
	@%p188 bra 	$L__BB2_35;
	setp.gt.f32 	%p189, %f191, %f29;
	mov.u64 	%rd236, %rd34;
	mov.f32 	%f192, %f29;
	@%p189 bra 	$L__BB2_35;
	setp.lt.s64 	%p190, %rd235, %rd34;
	min.s64 	%rd236, %rd235, %rd34;
	selp.f32 	%f192, %f191, %f29, %p190;
$L__BB2_35:
	mov.b32 	%r372, %f192;
	mov.b32 	%r388, 8;
	mov.b32 	%r389, 31;
	mov.b32 	%r390, -1;
	// begin inline asm
	shfl.sync.down.b32 %r371, %r372, %r388, %r389, %r390;
	// end inline asm
	mov.b32 	%f32, %r371;
	// begin inline asm
	shfl.sync.down.b32 %r376, %r377, %r388, %r389, %r390;
	// end inline asm
	mov.b64 	{%r382, %r387}, %rd236;
	// begin inline asm
	shfl.sync.down.b32 %r381, %r382, %r388, %r389, %r390;
	// end inline asm
	// begin inline asm
	shfl.sync.down.b32 %r386, %r387, %r388, %r389, %r390;
	// end inline asm
	mov.b64 	%rd37, {%r381, %r386};
	setp.gt.s32 	%p191, %r310, 23;
	setp.lt.f32 	%p192, %f192, %f32;
	or.pred  	%p193, %p191, %p192;
	mov.u64 	%rd237, %rd236;
	mov.f32 	%f193, %f192;
	@%p193 bra 	$L__BB2_38;
	setp.gt.f32 	%p194, %f192, %f32;
	mov.u64 	%rd237, %rd37;
	mov.f32 	%f193, %f32;
	@%p194 bra 	$L__BB2_38;
	setp.lt.s64 	%p195, %rd236, %rd37;
	min.s64 	%rd237, %rd236, %rd37;
	selp.f32 	%f193, %f192, %f32, %p195;
$L__BB2_38:
	mov.b32 	%r392, %f193;
	mov.b32 	%r408, 16;
	mov.b32 	%r409, 31;
	mov.b32 	%r410, -1;
	// begin inline asm
	shfl.sync.down.b32 %r391, %r392, %r408, %r409, %r410;
	// end inline asm
	mov.b32 	%f35, %r391;
	// begin inline asm
	shfl.sync.down.b32 %r396, %r397, %r408, %r409, %r410;
	// end inline asm
	mov.b64 	{%r402, %r407}, %rd237;
	// begin inline asm
	shfl.sync.down.b32 %r401, %r402, %r408, %r409, %r410;
	// end inline asm
	// begin inline asm
	shfl.sync.down.b32 %r406, %r407, %r408, %r409, %r410;
	// end inline asm
	mov.b64 	%rd40, {%r401, %r406};
	setp.gt.s32 	%p196, %r310, 15;
	setp.lt.f32 	%p197, %f193, %f35;
	or.pred  	%p198, %p196, %p197;
	mov.u64 	%rd286, %rd237;
	mov.f32 	%f242, %f193;
	@%p198 bra 	$L__BB2_41;
	setp.gt.f32 	%p199, %f193, %f35;
	mov.u64 	%rd286, %rd40;
	mov.f32 	%f242, %f35;
	@%p199 bra 	$L__BB2_41;
	setp.lt.s64 	%p200, %rd237, %rd40;
	min.s64 	%rd286, %rd237, %rd40;
	selp.f32 	%f242, %f193, %f35, %p200;
$L__BB2_41:
	setp.ne.s32 	%p201, %r310, 0;
	@%p201 bra 	$L__BB2_43;
	shr.u32 	%r411, %r5, 1;
	and.b32  	%r412, %r411, 496;
	mov.u32 	%r413, _ZN6thrust24THRUST_300001_SM_1000_NS8cuda_cub4core6detail5shmemE;
	add.s32 	%r414, %r413, %r412;
	st.shared.f32 	[%r414+8], %f242;
	st.shared.u64 	[%r414+16], %rd286;
$L__BB2_43:
	bar.sync 	0;
	setp.ne.s32 	%p202, %r5, 0;
	@%p202 bra 	$L__BB2_201;
	ld.shared.f32 	%f38, [_ZN6thrust24THRUST_300001_SM_1000_NS8cuda_cub4core6detail5shmemE+24];
	ld.shared.u64 	%rd43, [_ZN6thrust24THRUST_300001_SM_1000_NS8cuda_cub4core6detail5shmemE+32];
	setp.lt.f32 	%p203, %f242, %f38;
	mov.u64 	%rd239, %rd286;
	mov.f32 	%f195, %f242;
	@%p203 bra 	$L__BB2_47;
	setp.lt.f32 	%p204, %f38, %f242;
	mov.u64 	%rd239, %rd43;
	mov.f32 	%f195, %f38;
	@%p204 bra 	$L__BB2_47;
	setp.lt.s64 	%p205, %rd286, %rd43;
	min.s64 	%rd239, %rd286, %rd43;
	selp.f32 	%f195, %f242, %f38, %p205;
$L__BB2_47:
	ld.shared.f32 	%f41, [_ZN6thrust24THRUST_300001_SM_1000_NS8cuda_cub4core6detail5shmemE+40];
	ld.shared.u64 	%rd46, [_ZN6thrust24THRUST_300001_SM_1000_NS8cuda_cub4core6detail5shmemE+48];
	setp.lt.f32 	%p206, %f195, %f41;
	mov.u64 	%rd240, %rd239;
	mov.f32 	%f196, %f195;
	@%p206 bra 	$L__BB2_50;
	setp.lt.f32 	%p207, %f41, %f195;
	mov.u64 	%rd240, %rd46;
	mov.f32 	%f196, %f41;
	@%p207 bra 	$L__BB2_50;
	setp.lt.s64 	%p208, %rd239, %rd46;
	min.s64 	%rd240, %rd239, %rd46;
	selp.f32 	%f196, %f195, %f41, %p208;
$L__BB2_50:
	ld.shared.f32 	%f44, [_ZN6thrust24THRUST_300001_SM_1000_NS8cuda_cub4core6detail5shmemE+56];
	ld.shared.u64 	%rd49, [_ZN6thrust24THRUST_300001_SM_1000_NS8cuda_cub4core6detail5shmemE+64];
	setp.lt.f32 	%p209, %f196, %f44;
	mov.u64 	%rd241, %rd240;
	mov.f32 	%f197, %f196;
	@%p209 bra 	$L__BB2_53;
	setp.lt.f32 	%p210, %f44, %f196;
	mov.u64 	%rd241, %rd49;
	mov.f32 	%f197, %f44;
	@%p210 bra 	$L__BB2_53;
	setp.lt.s64 	%p211, %rd240, %rd49;
	min.s64 	%rd241, %rd240, %rd49;
	selp.f32 	%f197, %f196, %f44, %p211;
$L__BB2_53:
	ld.shared.f32 	%f47, [_ZN6thrust24THRUST_300001_SM_1000_NS8cuda_cub4core6detail5shmemE+72];
	ld.shared.u64 	%rd52, [_ZN6thrust24THRUST_300001_SM_1000_NS8cuda_cub4core6detail5shmemE+80];
	setp.lt.f32 	%p212, %f197, %f47;
	mov.u64 	%rd242, %rd241;
	mov.f32 	%f198, %f197;
	@%p212 bra 	$L__BB2_56;
	setp.lt.f32 	%p213, %f47, %f197;
	mov.u64 	%rd242, %rd52;
	mov.f32 	%f198, %f47;
	@%p213 bra 	$L__BB2_56;
	setp.lt.s64 	%p214, %rd241, %rd52;
	min.s64 	%rd242, %rd241, %rd52;
	selp.f32 	%f198, %f197, %f47, %p214;
$L__BB2_56:
	ld.shared.f32 	%f50, [_ZN6thrust24THRUST_300001_SM_1000_NS8cuda_cub4core6detail5shmemE+88];
	ld.shared.u64 	%rd55, [_ZN6thrust24THRUST_300001_SM_1000_NS8cuda_cub4core6detail5shmemE+96];
	setp.lt.f32 	%p215, %f198, %f50;
	mov.u64 	%rd243, %rd242;
	mov.f32 	%f199, %f198;
	@%p215 bra 	$L__BB2_59;
	setp.lt.f32 	%p216, %f50, %f198;
	mov.u64 	%rd243, %rd55;
	mov.f32 	%f199, %f50;
	@%p216 bra 	$L__BB2_59;
	setp.lt.s64 	%p217, %rd242, %rd55;
	min.s64 	%rd243, %rd242, %rd55;
	selp.f32 	%f199, %f198, %f50, %p217;
$L__BB2_59:
	ld.shared.f32 	%f53, [_ZN6thrust24THRUST_300001_SM_1000_NS8cuda_cub4core6detail5shmemE+104];
	ld.shared.u64 	%rd58, [_ZN6thrust24THRUST_300001_SM_1000_NS8cuda_cub4core6detail5shmemE+112];
	setp.lt.f32 	%p218, %f199, %f53;
	mov.u64 	%rd244, %rd243;
	mov.f32 	%f200, %f199;
	@%p218 bra 	$L__BB2_62;
	setp.lt.f32 	%p219, %f53, %f199;
	mov.u64 	%rd244, %rd58;
	mov.f32 	%f200, %f53;
	@%p219 bra 	$L__BB2_62;
	setp.lt.s64 	%p220, %rd243, %rd58;
	min.s64 	%rd244, %rd243, %rd58;
	selp.f32 	%f200, %f199, %f53, %p220;
$L__BB2_62:
	ld.shared.f32 	%f56, [_ZN6thrust24THRUST_300001_SM_1000_NS8cuda_cub4core6detail5shmemE+120];
	ld.shared.u64 	%rd61, [_ZN6thrust24THRUST_300001_SM_1000_NS8cuda_cub4core6detail5shmemE+128];
	setp.lt.f32 	%p221, %f200, %f56;
	mov.f32 	%f242, %f200;
	mov.u64 	%rd286, %rd244;
	@%p221 bra 	$L__BB2_201;
	setp.lt.f32 	%p222, %f56, %f200;
	mov.f32 	%f242, %f56;
	mov.u64 	%rd286, %rd61;
	@%p222 bra 	$L__BB2_201;
	setp.lt.s64 	%p223, %rd244, %rd61;
	min.s64 	%rd286, %rd244, %rd61;
	selp.f32 	%f242, %f200, %f56, %p223;
	bra.uni 	$L__BB2_201;
$L__BB2_65:
	// begin inline asm
	mov.u32 %r197, %laneid;
	// end inline asm
	and.b32  	%r218, %r5, 992;
	add.s32 	%r219, %r218, 32;
	setp.gt.s32 	%p120, %r219, %r4;
	not.b32 	%r220, %r218;
	add.s32 	%r221, %r4, %r220;
	selp.b32 	%r216, %r221, 31, %p120;
	mov.b32 	%r199, %f188;
	mov.b32 	%r215, 1;
	mov.b32 	%r217, -1;
	// begin inline asm
	shfl.sync.down.b32 %r198, %r199, %r215, %r216, %r217;
	// end inline asm
	mov.b32 	%f58, %r198;
	// begin inline asm
	shfl.sync.down.b32 %r203, %r204, %r215, %r216, %r217;
	// end inline asm
	mov.b64 	{%r209, %r214}, %rd232;
	// begin inline asm
	shfl.sync.down.b32 %r208, %r209, %r215, %r216, %r217;
	// end inline asm
	// begin inline asm
	shfl.sync.down.b32 %r213, %r214, %r215, %r216, %r217;
	// end inline asm
	mov.b64 	%rd63, {%r208, %r213};
	setp.ge.s32 	%p121, %r197, %r216;
	setp.lt.f32 	%p122, %f188, %f58;
	or.pred  	%p123, %p121, %p122;
	mov.f32 	%f201, %f188;
	mov.u64 	%rd245, %rd232;
	@%p123 bra 	$L__BB2_68;
	setp.gt.f32 	%p124, %f188, %f58;
	mov.f32 	%f201, %f58;
	mov.u64 	%rd245, %rd63;
	@%p124 bra 	$L__BB2_68;
	setp.lt.s64 	%p125, %rd232, %rd63;
	selp.f32 	%f201, %f188, %f58, %p125;
	min.s64 	%rd245, %rd232, %rd63;
$L__BB2_68:
	mov.b32 	%r223, %f201;
	mov.b32 	%r239, 2;
	mov.b32 	%r241, -1;
	// begin inline asm
	shfl.sync.down.b32 %r222, %r223, %r239, %r216, %r241;
	// end inline asm
	mov.b32 	%f61, %r222;
	// begin inline asm
	shfl.sync.down.b32 %r227, %r228, %r239, %r216, %r241;
	// end inline asm
	mov.b64 	{%r233, %r238}, %rd245;
	// begin inline asm
	shfl.sync.down.b32 %r232, %r233, %r239, %r216, %r241;
	// end inline asm
	// begin inline asm
	shfl.sync.down.b32 %r237, %r238, %r239, %r216, %r241;
	// end inline asm
	mov.b64 	%rd66, {%r232, %r237};
	add.s32 	%r242, %r197, 2;
	setp.gt.s32 	%p126, %r242, %r216;
	setp.lt.f32 	%p127, %f201, %f61;
	or.pred  	%p128, %p126, %p127;
	mov.f32 	%f202, %f201;
	mov.u64 	%rd246, %rd245;
	@%p128 bra 	$L__BB2_71;
	setp.gt.f32 	%p129, %f201, %f61;
	mov.f32 	%f202, %f61;
	mov.u64 	%rd246, %rd66;
	@%p129 bra 	$L__BB2_71;
	setp.lt.s64 	%p130, %rd245, %rd66;
	selp.f32 	%f202, %f201, %f61, %p130;
	min.s64 	%rd246, %rd245, %rd66;
$L__BB2_71:
	mov.b32 	%r244, %f202;
	mov.b32 	%r260, 4;
	mov.b32 	%r262, -1;
	// begin inline asm
	shfl.sync.down.b32 %r243, %r244, %r260, %r216, %r262;
	// end inline asm
	mov.b32 	%f64, %r243;
	// begin inline asm
	shfl.sync.down.b32 %r248, %r249, %r260, %r216, %r262;
	// end inline asm
	mov.b64 	{%r254, %r259}, %rd246;
	// begin inline asm
	shfl.sync.down.b32 %r253, %r254, %r260, %r216, %r262;
	// end inline asm
	// begin inline asm
	shfl.sync.down.b32 %r258, %r259, %r260, %r216, %r262;
	// end inline asm
	mov.b64 	%rd69, {%r253, %r258};
	add.s32 	%r263, %r197, 4;
	setp.gt.s32 	%p131, %r263, %r216;
	setp.lt.f32 	%p132, %f202, %f64;
	or.pred  	%p133, %p131, %p132;
	mov.f32 	%f203, %f202;
	mov.u64 	%rd247, %rd246;
	@%p133 bra 	$L__BB2_74;
	setp.gt.f32 	%p134, %f202, %f64;
	mov.f32 	%f203, %f64;
	mov.u64 	%rd247, %rd69;
	@%p134 bra 	$L__BB2_74;
	setp.lt.s64 	%p135, %rd246, %rd69;
	selp.f32 	%f203, %f202, %f64, %p135;
	min.s64 	%rd247, %rd246, %rd69;
$L__BB2_74:
	mov.b32 	%r265, %f203;
	mov.b32 	%r281, 8;
	mov.b32 	%r283, -1;
	// begin inline asm
	shfl.sync.down.b32 %r264, %r265, %r281, %r216, %r283;
	// end inline asm
	mov.b32 	%f67, %r264;
	// begin inline asm
	shfl.sync.down.b32 %r269, %r270, %r281, %r216, %r283;
	// end inline asm
	mov.b64 	{%r275, %r280}, %rd247;
	// begin inline asm
	shfl.sync.down.b32 %r274, %r275, %r281, %r216, %r283;
	// end inline asm
	// begin inline asm
	shfl.sync.down.b32 %r279, %r280, %r281, %r216, %r283;
	// end inline asm
	mov.b64 	%rd72, {%r274, %r279};
	add.s32 	%r284, %r197, 8;
	setp.gt.s32 	%p136, %r284, %r216;
	setp.lt.f32 	%p137, %f203, %f67;
	or.pred  	%p138, %p136, %p137;
	mov.f32 	%f204, %f203;
	mov.u64 	%rd248, %rd247;
	@%p138 bra 	$L__BB2_77;
	setp.gt.f32 	%p139, %f203, %f67;
	mov.f32 	%f204, %f67;
	mov.u64 	%rd248, %rd72;
	@%p139 bra 	$L__BB2_77;
	setp.lt.s64 	%p140, %rd247, %rd72;
	selp.f32 	%f204, %f203, %f67, %p140;
	min.s64 	%rd248, %rd247, %rd72;
$L__BB2_77:
	mov.b32 	%r286, %f204;
	mov.b32 	%r302, 16;
	mov.b32 	%r304, -1;
	// begin inline asm
	shfl.sync.down.b32 %r285, %r286, %r302, %r216, %r304;
	// end inline asm
	mov.b32 	%f70, %r285;
	// begin inline asm
	shfl.sync.down.b32 %r290, %r291, %r302, %r216, %r304;
	// end inline asm
	mov.b64 	{%r296, %r301}, %rd248;
	// begin inline asm
	shfl.sync.down.b32 %r295, %r296, %r302, %r216, %r304;
	// end inline asm
	// begin inline asm
	shfl.sync.down.b32 %r300, %r301, %r302, %r216, %r304;
	// end inline asm
	mov.b64 	%rd75, {%r295, %r300};
	add.s32 	%r305, %r197, 16;
	setp.gt.s32 	%p141, %r305, %r216;
	setp.lt.f32 	%p142, %f204, %f70;
	or.pred  	%p143, %p141, %p142;
	mov.f32 	%f242, %f204;
	mov.u64 	%rd286, %rd248;
	@%p143 bra 	$L__BB2_80;
	setp.gt.f32 	%p144, %f204, %f70;
	mov.f32 	%f242, %f70;
	mov.u64 	%rd286, %rd75;
	@%p144 bra 	$L__BB2_80;
	setp.lt.s64 	%p145, %rd248, %rd75;
	selp.f32 	%f242, %f204, %f70, %p145;
	min.s64 	%rd286, %rd248, %rd75;
$L__BB2_80:
	setp.ne.s32 	%p146, %r197, 0;
	@%p146 bra 	$L__BB2_82;
	shr.u32 	%r306, %r5, 1;
	and.b32  	%r307, %r306, 496;
	mov.u32 	%r308, _ZN6thrust24THRUST_300001_SM_1000_NS8cuda_cub4core6detail5shmemE;
	add.s32 	%r309, %r308, %r307;
	st.shared.f32 	[%r309+8], %f242;
	st.shared.u64 	[%r309+16], %rd286;
$L__BB2_82:
	bar.sync 	0;
	setp.ne.s32 	%p147, %r5, 0;
	@%p147 bra 	$L__BB2_201;
	setp.lt.s32 	%p148, %r4, 33;
	mov.f32 	%f206, %f242;
	mov.u64 	%rd250, %rd286;
	@%p148 bra 	$L__BB2_87;
	ld.shared.f32 	%f73, [_ZN6thrust24THRUST_300001_SM_1000_NS8cuda_cub4core6detail5shmemE+24];
	ld.shared.u64 	%rd78, [_ZN6thrust24THRUST_300001_SM_1000_NS8cuda_cub4core6detail5shmemE+32];
	setp.lt.f32 	%p149, %f242, %f73;
	mov.f32 	%f206, %f242;
	mov.u64 	%rd250, %rd286;
	@%p149 bra 	$L__BB2_87;
	setp.lt.f32 	%p150, %f73, %f242;
	mov.f32 	%f206, %f73;
	mov.u64 	%rd250, %rd78;
	@%p150 bra 	$L__BB2_87;
	setp.lt.s64 	%p151, %rd286, %rd78;
	selp.f32 	%f206, %f242, %f73, %p151;
	min.s64 	%rd250, %rd286, %rd78;
$L__BB2_87:
	setp.lt.s32 	%p152, %r4, 65;
	mov.f32 	%f207, %f206;
	mov.u64 	%rd251, %rd250;
	@%p152 bra 	$L__BB2_91;
	ld.shared.f32 	%f76, [_ZN6thrust24THRUST_300001_SM_1000_NS8cuda_cub4core6detail5shmemE+40];
	ld.shared.u64 	%rd81, [_ZN6thrust24THRUST_300001_SM_1000_NS8cuda_cub4core6detail5shmemE+48];
	setp.lt.f32 	%p153, %f206, %f76;
	mov.f32 	%f207, %f206;
	mov.u64 	%rd251, %rd250;
	@%p153 bra 	$L__BB2_91;
	setp.lt.f32 	%p154, %f76, %f206;
	mov.f32 	%f207, %f76;
	mov.u64 	%rd251, %rd81;
	@%p154 bra 	$L__BB2_91;
	setp.lt.s64 	%p155, %rd250, %rd81;
	selp.f32 	%f207, %f206, %f76, %p155;
	min.s64 	%rd251, %rd250, %rd81;
$L__BB2_91:
	setp.lt.s32 	%p156, %r4, 97;
	mov.f32 	%f208, %f207;
	mov.u64 	%rd252, %rd251;
	@%p156 bra 	$L__BB2_95;
	ld.shared.f32 	%f79, [_ZN6thrust24THRUST_300001_SM_1000_NS8cuda_cub4core6detail5shmemE+56];
	ld.shared.u64 	%rd84, [_ZN6thrust24THRUST_300001_SM_1000_NS8cuda_cub4core6detail5shmemE+64];
	setp.lt.f32 	%p157, %f207, %f79;
	mov.f32 	%f208, %f207;
	mov.u64 	%rd252, %rd251;
	@%p157 bra 	$L__BB2_95;
	setp.lt.f32 	%p158, %f79, %f207;
	mov.f32 	%f208, %f79;
	mov.u64 	%rd252, %rd84;
	@%p158 bra 	$L__BB2_95;
	setp.lt.s64 	%p159, %rd251, %rd84;
	selp.f32 	%f208, %f207, %f79, %p159;
	min.s64 	%rd252, %rd251, %rd84;
$L__BB2_95:
	setp.lt.s32 	%p160, %r4, 129;
	mov.f32 	%f209, %f208;
	mov.u64 	%rd253, %rd252;
	@%p160 bra 	$L__BB2_99;
	ld.shared.f32 	%f82, [_ZN6thrust24THRUST_300001_SM_1000_NS8cuda_cub4core6detail5shmemE+72];
	ld.shared.u64 	%rd87, [_ZN6thrust24THRUST_300001_SM_1000_NS8cuda_cub4core6detail5shmemE+80];
	setp.lt.f32 	%p161, %f208, %f82;
	mov.f32 	%f209, %f208;
	mov.u64 	%rd253, %rd252;
	@%p161 bra 	$L__BB2_99;
	setp.lt.f32 	%p162, %f82, %f208;
	mov.f32 	%f209, %f82;
	mov.u64 	%rd253, %rd87;
	@%p162 bra 	$L__BB2_99;
	setp.lt.s64 	%p163, %rd252, %rd87;
	selp.f32 	%f209, %f208, %f82, %p163;
	min.s64 	%rd253, %rd252, %rd87;
$L__BB2_99:
	setp.lt.s32 	%p164, %r4, 161;
	mov.f32 	%f210, %f209;
	mov.u64 	%rd254, %rd253;
	@%p164 bra 	$L__BB2_103;
	ld.shared.f32 	%f85, [_ZN6thrust24THRUST_300001_SM_1000_NS8cuda_cub4core6detail5shmemE+88];
	ld.shared.u64 	%rd90, [_ZN6thrust24THRUST_300001_SM_1000_NS8cuda_cub4core6detail5shmemE+96];
	setp.lt.f32 	%p165, %f209, %f85;
	mov.f32 	%f210, %f209;
	mov.u64 	%rd254, %rd253;
	@%p165 bra 	$L__BB2_103;
	setp.lt.f32 	%p166, %f85, %f209;
	mov.f32 	%f210, %f85;
	mov.u64 	%rd254, %rd90;
	@%p166 bra 	$L__BB2_103;
	setp.lt.s64 	%p167, %rd253, %rd90;
	selp.f32 	%f210, %f209, %f85, %p167;
	min.s64 	%rd254, %rd253, %rd90;
$L__BB2_103:
	setp.lt.s32 	%p168, %r4, 193;
	mov.f32 	%f211, %f210;
	mov.u64 	%rd255, %rd254;
	@%p168 bra 	$L__BB2_107;
	ld.shared.f32 	%f88, [_ZN6thrust24THRUST_300001_SM_1000_NS8cuda_cub4core6detail5shmemE+104];
	ld.shared.u64 	%rd93, [_ZN6thrust24THRUST_300001_SM_1000_NS8cuda_cub4core6detail5shmemE+112];
	setp.lt.f32 	%p169, %f210, %f88;
	mov.f32 	%f211, %f210;
	mov.u64 	%rd255, %rd254;
	@%p169 bra 	$L__BB2_107;
	setp.lt.f32 	%p170, %f88, %f210;
	mov.f32 	%f211, %f88;
	mov.u64 	%rd255, %rd93;
	@%p170 bra 	$L__BB2_107;
	setp.lt.s64 	%p171, %rd254, %rd93;
	selp.f32 	%f211, %f210, %f88, %p171;
	min.s64 	%rd255, %rd254, %rd93;
$L__BB2_107:
	setp.lt.s32 	%p172, %r4, 225;
	mov.f32 	%f242, %f211;
	mov.u64 	%rd286, %rd255;
	@%p172 bra 	$L__BB2_201;
	ld.shared.f32 	%f91, [_ZN6thrust24THRUST_300001_SM_1000_NS8cuda_cub4core6detail5shmemE+120];
	ld.shared.u64 	%rd96, [_ZN6thrust24THRUST_300001_SM_1000_NS8cuda_cub4core6detail5shmemE+128];
	setp.lt.f32 	%p173, %f211, %f91;
	mov.f32 	%f242, %f211;
	mov.u64 	%rd286, %rd255;
	@%p173 bra 	$L__BB2_201;
	setp.lt.f32 	%p174, %f91, %f211;
	mov.f32 	%f242, %f91;
	mov.u64 	%rd286, %rd96;
	@%p174 bra 	$L__BB2_201;
	setp.lt.s64 	%p175, %rd255, %rd96;
	selp.f32 	%f242, %f211, %f91, %p175;
	min.s64 	%rd286, %rd255, %rd96;
	bra.uni 	$L__BB2_201;
$L__BB2_111:
	mov.u32 	%r35, %tid.x;
	cvt.s64.s32 	%rd186, %r2;
	add.s64 	%rd98, %rd3, %rd186;
	cvt.u64.u32 	%rd99, %r35;
	add.s64 	%rd187, %rd99, %rd186;
	shl.b64 	%rd188, %rd187, 2;
	add.s64 	%rd189, %rd2, %rd188;
	ld.global.f32 	%f172, [%rd189];
	add.s32 	%r69, %r35, 256;
	cvt.u64.u32 	%rd190, %r69;
	ld.global.f32 	%f173, [%rd189+1024];
	add.s32 	%r70, %r35, 512;
	cvt.u64.u32 	%rd191, %r70;
	ld.global.f32 	%f174, [%rd189+2048];
	ld.global.f32 	%f93, [%rd189+3072];
	or.b32  	%r71, %r35, 1024;
	cvt.u64.u32 	%rd100, %r71;
	add.s64 	%rd101, %rd98, %rd100;
	ld.global.f32 	%f94, [%rd189+4096];
	setp.lt.f32 	%p2, %f173, %f172;
	selp.f32 	%f175, %f173, %f172, %p2;
	selp.b64 	%rd192, %rd190, %rd99, %p2;
	setp.lt.f32 	%p3, %f174, %f175;
	selp.f32 	%f95, %f174, %f175, %p3;
	selp.b64 	%rd102, %rd191, %rd192, %p3;
	setp.lt.f32 	%p4, %f95, %f93;
	mov.f32 	%f212, %f95;
	mov.u64 	%rd256, %rd102;
	@%p4 bra 	$L__BB2_114;
	add.s32 	%r72, %r35, 768;
	cvt.u64.u32 	%rd256, %r72;
	setp.lt.f32 	%p5, %f93, %f95;
	mov.f32 	%f212, %f93;
	@%p5 bra 	$L__BB2_114;
	mov.f32 	%f212, %f95;
	mov.u64 	%rd256, %rd102;
$L__BB2_114:
	add.s64 	%rd105, %rd98, %rd256;
	setp.lt.f32 	%p6, %f212, %f94;
	mov.f32 	%f230, %f212;
	mov.u64 	%rd274, %rd105;
	@%p6 bra 	$L__BB2_117;
	setp.lt.f32 	%p7, %f94, %f212;
	mov.f32 	%f230, %f94;
	mov.u64 	%rd274, %rd101;
	@%p7 bra 	$L__BB2_117;
	setp.lt.s64 	%p8, %rd256, %rd100;
	selp.f32 	%f230, %f212, %f94, %p8;
	selp.b64 	%rd274, %rd105, %rd101, %p8;
$L__BB2_117:
	setp.le.s32 	%p9, %r66, %r3;
	@%p9 bra 	$L__BB2_162;
	setp.ne.s32 	%p10, %r35, 0;
	@%p10 bra 	$L__BB2_120;
	atom.global.add.u32 	%r73, [%rd1+4], 1280;
	add.s32 	%r74, %r73, %r3;
	st.shared.u32 	[_ZN6thrust24THRUST_300001_SM_1000_NS8cuda_cub4core6detail5shmemE+152], %r74;
$L__BB2_120:
	bar.sync 	0;
	ld.shared.u32 	%r427, [_ZN6thrust24THRUST_300001_SM_1000_NS8cuda_cub4core6detail5shmemE+152];
	add.s32 	%r75, %r427, 1280;
	setp.gt.s32 	%p11, %r75, %r66;
	@%p11 bra 	$L__BB2_139;
$L__BB2_121:
	cvt.s64.s32 	%rd193, %r427;
	add.s64 	%rd194, %rd99, %rd193;
	shl.b64 	%rd195, %rd194, 2;
	add.s64 	%rd196, %rd2, %rd195;
	add.s64 	%rd109, %rd194, %rd3;
	ld.global.f32 	%f100, [%rd196];
	add.s64 	%rd110, %rd109, 256;
	ld.global.f32 	%f101, [%rd196+1024];
	add.s64 	%rd111, %rd109, 512;
	ld.global.f32 	%f102, [%rd196+2048];
	add.s64 	%rd112, %rd109, 768;
	ld.global.f32 	%f103, [%rd196+3072];
	add.s64 	%rd113, %rd109, 1024;
	ld.global.f32 	%f104, [%rd196+4096];
	setp.lt.f32 	%p12, %f230, %f100;
	mov.f32 	%f215, %f230;
	mov.u64 	%rd259, %rd274;
	@%p12 bra 	$L__BB2_124;
	setp.lt.f32 	%p13, %f100, %f230;
	mov.f32 	%f215, %f100;
	mov.u64 	%rd259, %rd109;
	@%p13 bra 	$L__BB2_124;
	setp.lt.s64 	%p14, %rd274, %rd109;
	selp.f32 	%f215, %f230, %f100, %p14;
	min.s64 	%rd259, %rd274, %rd109;
$L__BB2_124:
	setp.lt.f32 	%p15, %f215, %f101;
	mov.f32 	%f216, %f215;
	mov.u64 	%rd260, %rd259;
	@%p15 bra 	$L__BB2_127;
	setp.lt.f32 	%p16, %f101, %f215;
	mov.f32 	%f216, %f101;
	mov.u64 	%rd260, %rd110;
	@%p16 bra 	$L__BB2_127;
	setp.lt.s64 	%p17, %rd259, %rd110;
	selp.f32 	%f216, %f215, %f101, %p17;
	min.s64 	%rd260, %rd259, %rd110;
$L__BB2_127:
	setp.lt.f32 	%p18, %f216, %f102;
	mov.f32 	%f217, %f216;
	mov.u64 	%rd261, %rd260;
	@%p18 bra 	$L__BB2_130;
	setp.lt.f32 	%p19, %f102, %f216;
	mov.f32 	%f217, %f102;
	mov.u64 	%rd261, %rd111;
	@%p19 bra 	$L__BB2_130;
	setp.lt.s64 	%p20, %rd260, %rd111;
	selp.f32 	%f217, %f216, %f102, %p20;
	min.s64 	%rd261, %rd260, %rd111;
$L__BB2_130:
	setp.lt.f32 	%p21, %f217, %f103;
	mov.f32 	%f218, %f217;
	mov.u64 	%rd262, %rd261;
	@%p21 bra 	$L__BB2_133;
	setp.lt.f32 	%p22, %f103, %f217;
	mov.f32 	%f218, %f103;
	mov.u64 	%rd262, %rd112;
	@%p22 bra 	$L__BB2_133;
	setp.lt.s64 	%p23, %rd261, %rd112;
	selp.f32 	%f218, %f217, %f103, %p23;
	min.s64 	%rd262, %rd261, %rd112;
$L__BB2_133:
	setp.lt.f32 	%p24, %f218, %f104;
	mov.f32 	%f230, %f218;
	mov.u64 	%rd274, %rd262;
	@%p24 bra 	$L__BB2_136;
	setp.lt.f32 	%p25, %f104, %f218;
	mov.f32 	%f230, %f104;
	mov.u64 	%rd274, %rd113;
	@%p25 bra 	$L__BB2_136;
	setp.lt.s64 	%p26, %rd262, %rd113;
	selp.f32 	%f230, %f218, %f104, %p26;
	min.s64 	%rd274, %rd262, %rd113;
$L__BB2_136:
	setp.ne.s32 	%p27, %r35, 0;
	bar.sync 	0;
	@%p27 bra 	$L__BB2_138;
	atom.global.add.u32 	%r76, [%rd1+4], 1280;
	add.s32 	%r77, %r76, %r3;
	st.shared.u32 	[_ZN6thrust24THRUST_300001_SM_1000_NS8cuda_cub4core6detail5shmemE+152], %r77;
$L__BB2_138:
	bar.sync 	0;
	ld.shared.u32 	%r427, [_ZN6thrust24THRUST_300001_SM_1000_NS8cuda_cub4core6detail5shmemE+152];
	add.s32 	%r78, %r427, 1280;
	setp.le.s32 	%p28, %r78, %r66;
	@%p28 bra 	$L__BB2_121;
$L__BB2_139:
	setp.le.s32 	%p29, %r66, %r427;
	@%p29 bra 	$L__BB2_162;
	sub.s32 	%r40, %r66, %r427;
	setp.ge.s32 	%p30, %r35, %r40;
	@%p30 bra 	$L__BB2_162;
	not.b32 	%r79, %r35;
	add.s32 	%r80, %r66, %r79;
	sub.s32 	%r41, %r80, %r427;
	and.b32  	%r81, %r41, 768;
	setp.eq.s32 	%p31, %r81, 768;
	mov.u32 	%r431, %r35;
	@%p31 bra 	$L__BB2_147;
	add.s32 	%r429, %r35, %r427;
	shr.u32 	%r82, %r41, 8;
	add.s32 	%r83, %r82, 1;
	and.b32  	%r84, %r83, 3;
	neg.s32 	%r428, %r84;
	mov.u32 	%r431, %r35;
$L__BB2_143:
	.pragma "nounroll";
	mov.u64 	%rd125, %rd274;
	mov.f32 	%f116, %f230;
	cvt.s64.s32 	%rd198, %r429;
	add.s64 	%rd126, %rd3, %rd198;
	mul.wide.s32 	%rd199, %r429, 4;
	add.s64 	%rd200, %rd2, %rd199;
	ld.global.f32 	%f117, [%rd200];
	setp.lt.f32 	%p32, %f116, %f117;
	@%p32 bra 	$L__BB2_146;
	setp.lt.f32 	%p33, %f117, %f116;
	mov.f32 	%f230, %f117;
	mov.u64 	%rd274, %rd126;
	@%p33 bra 	$L__BB2_146;
	setp.lt.s64 	%p34, %rd125, %rd126;
	selp.f32 	%f230, %f116, %f117, %p34;
	min.s64 	%rd274, %rd125, %rd126;
$L__BB2_146:
	add.s32 	%r431, %r431, 256;
	add.s32 	%r429, %r429, 256;
	add.s32 	%r428, %r428, 1;
	setp.ne.s32 	%p35, %r428, 0;
	@%p35 bra 	$L__BB2_143;
$L__BB2_147:
	setp.lt.u32 	%p36, %r41, 768;
	@%p36 bra 	$L__BB2_162;
	add.s32 	%r432, %r431, %r427;
	add.s32 	%r435, %r432, 256;
	add.s32 	%r434, %r432, 512;
	add.s32 	%r433, %r432, 768;
	add.s64 	%rd131, %rd2, 2048;
$L__BB2_149:
	cvt.s64.s32 	%rd201, %r435;
	add.s64 	%rd133, %rd3, %rd201;
	cvt.s64.s32 	%rd202, %r434;
	add.s64 	%rd134, %rd3, %rd202;
	cvt.s64.s32 	%rd203, %r433;
	add.s64 	%rd135, %rd3, %rd203;
	cvt.s64.s32 	%rd204, %r432;
	mul.wide.s32 	%rd205, %r432, 4;
	add.s64 	%rd136, %rd131, %rd205;
	add.s64 	%rd137, %rd3, %rd204;
	ld.global.f32 	%f123, [%rd136+-2048];
	setp.lt.f32 	%p37, %f230, %f123;
	mov.f32 	%f226, %f230;
	mov.u64 	%rd270, %rd274;
	@%p37 bra 	$L__BB2_152;
	setp.lt.f32 	%p38, %f123, %f230;
	mov.f32 	%f226, %f123;
	mov.u64 	%rd270, %rd137;
	@%p38 bra 	$L__BB2_152;
	setp.lt.s64 	%p39, %rd274, %rd137;
	selp.f32 	%f226, %f230, %f123, %p39;
	min.s64 	%rd270, %rd274, %rd137;
$L__BB2_152:
	ld.global.f32 	%f126, [%rd136+-1024];
	setp.lt.f32 	%p40, %f226, %f126;
	mov.f32 	%f227, %f226;
	mov.u64 	%rd271, %rd270;
	@%p40 bra 	$L__BB2_155;
	setp.lt.f32 	%p41, %f126, %f226;
	mov.f32 	%f227, %f126;
	mov.u64 	%rd271, %rd133;
	@%p41 bra 	$L__BB2_155;
	setp.lt.s64 	%p42, %rd270, %rd133;
	selp.f32 	%f227, %f226, %f126, %p42;
	min.s64 	%rd271, %rd270, %rd133;
$L__BB2_155:
	ld.global.f32 	%f129, [%rd136];
	setp.lt.f32 	%p43, %f227, %f129;
	mov.f32 	%f228, %f227;
	mov.u64 	%rd272, %rd271;
	@%p43 bra 	$L__BB2_158;
	setp.lt.f32 	%p44, %f129, %f227;
	mov.f32 	%f228, %f129;
	mov.u64 	%rd272, %rd134;
	@%p44 bra 	$L__BB2_158;
	setp.lt.s64 	%p45, %rd271, %rd134;
	selp.f32 	%f228, %f227, %f129, %p45;
	min.s64 	%rd272, %rd271, %rd134;
$L__BB2_158:
	ld.global.f32 	%f132, [%rd136+1024];
	setp.lt.f32 	%p46, %f228, %f132;
	mov.f32 	%f230, %f228;
	mov.u64 	%rd274, %rd272;
	@%p46 bra 	$L__BB2_161;
	setp.lt.f32 	%p47, %f132, %f228;
	mov.f32 	%f230, %f132;
	mov.u64 	%rd274, %rd135;
	@%p47 bra 	$L__BB2_161;
	setp.lt.s64 	%p48, %rd272, %rd135;
	selp.f32 	%f230, %f228, %f132, %p48;
	min.s64 	%rd274, %rd272, %rd135;
$L__BB2_161:
	add.s32 	%r431, %r431, 1024;
	add.s32 	%r435, %r435, 1024;
	add.s32 	%r434, %r434, 1024;
	add.s32 	%r433, %r433, 1024;
	add.s32 	%r432, %r432, 1024;
	setp.lt.s32 	%p49, %r431, %r40;
	@%p49 bra 	$L__BB2_149;
$L__BB2_162:
	// begin inline asm
	mov.u32 %r85, %laneid;
	// end inline asm
	mov.b32 	%r87, %f230;
	mov.b32 	%r103, 1;
	mov.b32 	%r104, 31;
	mov.b32 	%r105, -1;
	// begin inline asm
	shfl.sync.down.b32 %r86, %r87, %r103, %r104, %r105;
	// end inline asm
	mov.b32 	%f136, %r86;
	// begin inline asm
	shfl.sync.down.b32 %r91, %r92, %r103, %r104, %r105;
	// end inline asm
	mov.b64 	{%r97, %r102}, %rd274;
	// begin inline asm
	shfl.sync.down.b32 %r96, %r97, %r103, %r104, %r105;
	// end inline asm
	// begin inline asm
	shfl.sync.down.b32 %r101, %r102, %r103, %r104, %r105;
	// end inline asm
	mov.b64 	%rd147, {%r96, %r101};
	setp.gt.s32 	%p50, %r85, 30;
	setp.lt.f32 	%p51, %f230, %f136;
	or.pred  	%p52, %p50, %p51;
	mov.f32 	%f231, %f230;
	mov.u64 	%rd275, %rd274;
	@%p52 bra 	$L__BB2_165;
	setp.gt.f32 	%p53, %f230, %f136;
	mov.f32 	%f231, %f136;
	mov.u64 	%rd275, %rd147;
	@%p53 bra 	$L__BB2_165;
	setp.lt.s64 	%p54, %rd274, %rd147;
	selp.f32 	%f231, %f230, %f136, %p54;
	min.s64 	%rd275, %rd274, %rd147;
$L__BB2_165:
	mov.b32 	%r107, %f231;
	mov.b32 	%r123, 2;
	mov.b32 	%r124, 31;
	mov.b32 	%r125, -1;
	// begin inline asm
	shfl.sync.down.b32 %r106, %r107, %r123, %r124, %r125;
	// end inline asm
	mov.b32 	%f139, %r106;
	// begin inline asm
	shfl.sync.down.b32 %r111, %r112, %r123, %r124, %r125;
	// end inline asm
	mov.b64 	{%r117, %r122}, %rd275;
	// begin inline asm
	shfl.sync.down.b32 %r116, %r117, %r123, %r124, %r125;
	// end inline asm
	// begin inline asm
	shfl.sync.down.b32 %r121, %r122, %r123, %r124, %r125;
	// end inline asm
	mov.b64 	%rd150, {%r116, %r121};
	setp.gt.s32 	%p55, %r85, 29;
	setp.lt.f32 	%p56, %f231, %f139;
	or.pred  	%p57, %p55, %p56;
	mov.f32 	%f232, %f231;
	mov.u64 	%rd276, %rd275;
	@%p57 bra 	$L__BB2_168;
	setp.gt.f32 	%p58, %f231, %f139;
	mov.f32 	%f232, %f139;
	mov.u64 	%rd276, %rd150;
	@%p58 bra 	$L__BB2_168;
	setp.lt.s64 	%p59, %rd275, %rd150;
	selp.f32 	%f232, %f231, %f139, %p59;
	min.s64 	%rd276, %rd275, %rd150;
$L__BB2_168:
	mov.b32 	%r127, %f232;
	mov.b32 	%r143, 4;
	mov.b32 	%r144, 31;
	mov.b32 	%r145, -1;
	// begin inline asm
	shfl.sync.down.b32 %r126, %r127, %r143, %r144, %r145;
	// end inline asm
	mov.b32 	%f142, %r126;
	// begin inline asm
	shfl.sync.down.b32 %r131, %r132, %r143, %r144, %r145;
	// end inline asm
	mov.b64 	{%r137, %r142}, %rd276;
	// begin inline asm
	shfl.sync.down.b32 %r136, %r137, %r143, %r144, %r145;
	// end inline asm
	// begin inline asm
	shfl.sync.down.b32 %r141, %r142, %r143, %r144, %r145;
	// end inline asm
	mov.b64 	%rd153, {%r136, %r141};
	setp.gt.s32 	%p60, %r85, 27;
	setp.lt.f32 	%p61, %f232, %f142;
	or.pred  	%p62, %p60, %p61;
	mov.f32 	%f233, %f232;
	mov.u64 	%rd277, %rd276;
	@%p62 bra 	$L__BB2_171;
	setp.gt.f32 	%p63, %f232, %f142;
	mov.f32 	%f233, %f142;
	mov.u64 	%rd277, %rd153;
	@%p63 bra 	$L__BB2_171;
	setp.lt.s64 	%p64, %rd276, %rd153;
	selp.f32 	%f233, %f232, %f142, %p64;
	min.s64 	%rd277, %rd276, %rd153;
$L__BB2_171:
	mov.b32 	%r147, %f233;
	mov.b32 	%r163, 8;
	mov.b32 	%r164, 31;
	mov.b32 	%r165, -1;
	// begin inline asm
	shfl.sync.down.b32 %r146, %r147, %r163, %r164, %r165;
	// end inline asm
	mov.b32 	%f145, %r146;
	// begin inline asm
	shfl.sync.down.b32 %r151, %r152, %r163, %r164, %r165;
	// end inline asm
	mov.b64 	{%r157, %r162}, %rd277;
	// begin inline asm
	shfl.sync.down.b32 %r156, %r157, %r163, %r164, %r165;
	// end inline asm
	// begin inline asm
	shfl.sync.down.b32 %r161, %r162, %r163, %r164, %r165;
	// end inline asm
	mov.b64 	%rd156, {%r156, %r161};
	setp.gt.s32 	%p65, %r85, 23;
	setp.lt.f32 	%p66, %f233, %f145;
	or.pred  	%p67, %p65, %p66;
	mov.f32 	%f234, %f233;
	mov.u64 	%rd278, %rd277;
	@%p67 bra 	$L__BB2_174;
	setp.gt.f32 	%p68, %f233, %f145;
	mov.f32 	%f234, %f145;
	mov.u64 	%rd278, %rd156;
	@%p68 bra 	$L__BB2_174;
	setp.lt.s64 	%p69, %rd277, %rd156;
	selp.f32 	%f234, %f233, %f145, %p69;
	min.s64 	%rd278, %rd277, %rd156;
$L__BB2_174:
	mov.b32 	%r167, %f234;
	mov.b32 	%r183, 16;
	mov.b32 	%r184, 31;
	mov.b32 	%r185, -1;
	// begin inline asm
	shfl.sync.down.b32 %r166, %r167, %r183, %r184, %r185;
	// end inline asm
	mov.b32 	%f148, %r166;
	// begin inline asm
	shfl.sync.down.b32 %r171, %r172, %r183, %r184, %r185;
	// end inline asm
	mov.b64 	{%r177, %r182}, %rd278;
	// begin inline asm
	shfl.sync.down.b32 %r176, %r177, %r183, %r184, %r185;
	// end inline asm
	// begin inline asm
	shfl.sync.down.b32 %r181, %r182, %r183, %r184, %r185;
	// end inline asm
	mov.b64 	%rd159, {%r176, %r181};
	setp.gt.s32 	%p70, %r85, 15;
	setp.lt.f32 	%p71, %f234, %f148;
	or.pred  	%p72, %p70, %p71;
	mov.f32 	%f242, %f234;
	mov.u64 	%rd286, %rd278;
	@%p72 bra 	$L__BB2_177;
	setp.gt.f32 	%p73, %f234, %f148;
	mov.f32 	%f242, %f148;
	mov.u64 	%rd286, %rd159;
	@%p73 bra 	$L__BB2_177;
	setp.lt.s64 	%p74, %rd278, %rd159;
	selp.f32 	%f242, %f234, %f148, %p74;
	min.s64 	%rd286, %rd278, %rd159;
$L__BB2_177:
	setp.ne.s32 	%p75, %r85, 0;
	@%p75 bra 	$L__BB2_179;
	shr.u32 	%r186, %r35, 1;
	and.b32  	%r187, %r186, 496;
	mov.u32 	%r188, _ZN6thrust24THRUST_300001_SM_1000_NS8cuda_cub4core6detail5shmemE;
	add.s32 	%r189, %r188, %r187;
	st.shared.f32 	[%r189+8], %f242;
	st.shared.u64 	[%r189+16], %rd286;
$L__BB2_179:
	bar.sync 	0;
	setp.ne.s32 	%p76, %r35, 0;
	@%p76 bra 	$L__BB2_201;
	ld.shared.f32 	%f151, [_ZN6thrust24THRUST_300001_SM_1000_NS8cuda_cub4core6detail5shmemE+24];
	ld.shared.u64 	%rd162, [_ZN6thrust24THRUST_300001_SM_1000_NS8cuda_cub4core6detail5shmemE+32];
	setp.lt.f32 	%p77, %f242, %f151;
	mov.f32 	%f236, %f242;
	mov.u64 	%rd280, %rd286;
	@%p77 bra 	$L__BB2_183;
	setp.lt.f32 	%p78, %f151, %f242;
	mov.f32 	%f236, %f151;
	mov.u64 	%rd280, %rd162;
	@%p78 bra 	$L__BB2_183;
	setp.lt.s64 	%p79, %rd286, %rd162;
	selp.f32 	%f236, %f242, %f151, %p79;
	min.s64 	%rd280, %rd286, %rd162;
$L__BB2_183:
	ld.shared.f32 	%f154, [_ZN6thrust24THRUST_300001_SM_1000_NS8cuda_cub4core6detail5shmemE+40];
	ld.shared.u64 	%rd165, [_ZN6thrust24THRUST_300001_SM_1000_NS8cuda_cub4core6detail5shmemE+48];
	setp.lt.f32 	%p80, %f236, %f154;
	mov.f32 	%f237, %f236;
	mov.u64 	%rd281, %rd280;
	@%p80 bra 	$L__BB2_186;
	setp.lt.f32 	%p81, %f154, %f236;
	mov.f32 	%f237, %f154;
	mov.u64 	%rd281, %rd165;
	@%p81 bra 	$L__BB2_186;
	setp.lt.s64 	%p82, %rd280, %rd165;
	selp.f32 	%f237, %f236, %f154, %p82;
	min.s64 	%rd281, %rd280, %rd165;
$L__BB2_186:
	ld.shared.f32 	%f157, [_ZN6thrust24THRUST_300001_SM_1000_NS8cuda_cub4core6detail5shmemE+56];
	ld.shared.u64 	%rd168, [_ZN6thrust24THRUST_300001_SM_1000_NS8cuda_cub4core6detail5shmemE+64];
	setp.lt.f32 	%p83, %f237, %f157;
	mov.f32 	%f238, %f237;
	mov.u64 	%rd282, %rd281;
	@%p83 bra 	$L__BB2_189;
	setp.lt.f32 	%p84, %f157, %f237;
	mov.f32 	%f238, %f157;
	mov.u64 	%rd282, %rd168;
	@%p84 bra 	$L__BB2_189;
	setp.lt.s64 	%p85, %rd281, %rd168;
	selp.f32 	%f238, %f237, %f157, %p85;
	min.s64 	%rd282, %rd281, %rd168;
$L__BB2_189:
	ld.shared.f32 	%f160, [_ZN6thrust24THRUST_300001_SM_1000_NS8cuda_cub4core6detail5shmemE+72];
	ld.shared.u64 	%rd171, [_ZN6thrust24THRUST_300001_SM_1000_NS8cuda_cub4core6detail5shmemE+80];
	setp.lt.f32 	%p86, %f238, %f160;
	mov.f32 	%f239, %f238;
	mov.u64 	%rd283, %rd282;
	@%p86 bra 	$L__BB2_192;
	setp.lt.f32 	%p87, %f160, %f238;
	mov.f32 	%f239, %f160;
	mov.u64 	%rd283, %rd171;
	@%p87 bra 	$L__BB2_192;
	setp.lt.s64 	%p88, %rd282, %rd171;
	selp.f32 	%f239, %f238, %f160, %p88;
	min.s64 	%rd283, %rd282, %rd171;
$L__BB2_192:
	ld.shared.f32 	%f163, [_ZN6thrust24THRUST_300001_SM_1000_NS8cuda_cub4core6detail5shmemE+88];
	ld.shared.u64 	%rd174, [_ZN6thrust24THRUST_300001_SM_1000_NS8cuda_cub4core6detail5shmemE+96];
	setp.lt.f32 	%p89, %f239, %f163;
	mov.f32 	%f240, %f239;
	mov.u64 	%rd284, %rd283;
	@%p89 bra 	$L__BB2_195;
	setp.lt.f32 	%p90, %f163, %f239;
	mov.f32 	%f240, %f163;
	mov.u64 	%rd284, %rd174;
	@%p90 bra 	$L__BB2_195;
	setp.lt.s64 	%p91, %rd283, %rd174;
	selp.f32 	%f240, %f239, %f163, %p91;
	min.s64 	%rd284, %rd283, %rd174;
$L__BB2_195:
	ld.shared.f32 	%f166, [_ZN6thrust24THRUST_300001_SM_1000_NS8cuda_cub4core6detail5shmemE+104];
	ld.shared.u64 	%rd177, [_ZN6thrust24THRUST_300001_SM_1000_NS8cuda_cub4core6detail5shmemE+112];
	setp.lt.f32 	%p92, %f240, %f166;
	mov.f32 	%f241, %f240;
	mov.u64 	%rd285, %rd284;
	@%p92 bra 	$L__BB2_198;
	setp.lt.f32 	%p93, %f166, %f240;
	mov.f32 	%f241, %f166;
	mov.u64 	%rd285, %rd177;
	@%p93 bra 	$L__BB2_198;
	setp.lt.s64 	%p94, %rd284, %rd177;
	selp.f32 	%f241, %f240, %f166, %p94;
	min.s64 	%rd285, %rd284, %rd177;
$L__BB2_198:
	ld.shared.f32 	%f169, [_ZN6thrust24THRUST_300001_SM_1000_NS8cuda_cub4core6detail5shmemE+120];
	ld.shared.u64 	%rd180, [_ZN6thrust24THRUST_300001_SM_1000_NS8cuda_cub4core6detail5shmemE+128];
	setp.lt.f32 	%p95, %f241, %f169;
	mov.f32 	%f242, %f241;
	mov.u64 	%rd286, %rd285;
	@%p95 bra 	$L__BB2_201;
	setp.lt.f32 	%p96, %f169, %f241;
	mov.f32 	%f242, %f169;
	mov.u64 	%rd286, %rd180;
	@%p96 bra 	$L__BB2_201;
	setp.lt.s64 	%p97, %rd285, %rd180;
	selp.f32 	%f242, %f241, %f169, %p97;
	min.s64 	%rd286, %rd285, %rd180;
$L__BB2_201:
	mov.u32 	%r415, %tid.x;
	setp.ne.s32 	%p224, %r415, 0;
	@%p224 bra 	$L__BB2_203;
	ld.param.u64 	%rd222, [_ZN6thrust24THRUST_300001_SM_1000_NS8cuda_cub4core6detail13_kernel_agentINS1_8__reduce11ReduceAgentINS0_12zip_iteratorIN4cuda3std3__45tupleIJPfNS0_17counting_iteratorIlNS0_11use_defaultESE_SE_EEEEEEEPNSB_IJflEEESI_iNS1_9__extrema9arg_min_fIflNSA_4lessIfEEEEEEJSH_SJ_iN3cub18CUB_300001_SM_100013GridEvenShareIiEENSR_9GridQueueIjEESO_EEEvDpT0__param_1];
	cvta.to.global.u64 	%rd219, %rd222;
	mul.wide.u32 	%rd220, %r1, 16;
	add.s64 	%rd221, %rd219, %rd220;
	st.global.f32 	[%rd221], %f242;
	st.global.u64 	[%rd221+8], %rd286;
$L__BB2_203:
	ret;

}
	// .globl	_ZN6thrust24THRUST_300001_SM_1000_NS8cuda_cub4core6detail13_kernel_agentINS1_8__reduce10DrainAgentIiEEJN3cub18CUB_300001_SM_10009GridQueueIjEEiEEEvDpT0_
.visible .entry _ZN6thrust24THRUST_300001_SM_1000_NS8cuda_cub4core6detail13_kernel_agentINS1_8__reduce10DrainAgentIiEEJN3cub18CUB_300001_SM_10009GridQueueIjEEiEEEvDpT0_(
	.param .align 8 .b8 _ZN6thrust24THRUST_300001_SM_1000_NS8cuda_cub4core6detail13_kernel_agentINS1_8__reduce10DrainAgentIiEEJN3cub18CUB_300001_SM_10009GridQueueIjEEiEEEvDpT0__param_0[8],
	.param .u32 _ZN6thrust24THRUST_300001_SM_1000_NS8cuda_cub4core6detail13_kernel_agentINS1_8__reduce10DrainAgentIiEEJN3cub18CUB_300001_SM_10009GridQueueIjEEiEEEvDpT0__param_1
)
.maxntid 1
{
	.reg .b32 	%r<3>;
	.reg .b64 	%rd<3>;

	ld.param.u64 	%rd1, [_ZN6thrust24THRUST_300001_SM_1000_NS8cuda_cub4core6detail13_kernel_agentINS1_8__reduce10DrainAgentIiEEJN3cub18CUB_300001_SM_10009GridQueueIjEEiEEEvDpT0__param_0];
	ld.param.u32 	%r1, [_ZN6thrust24THRUST_300001_SM_1000_NS8cuda_cub4core6detail13_kernel_agentINS1_8__reduce10DrainAgentIiEEJN3cub18CUB_300001_SM_10009GridQueueIjEEiEEEvDpT0__param_1];
	cvta.to.global.u64 	%rd2, %rd1;
	st.global.u32 	[%rd2], %r1;
	mov.b32 	%r2, 0;
	st.global.u32 	[%rd2+4], %r2;
	ret;

}
	// .globl	_ZN6thrust24THRUST_300001_SM_1000_NS8cuda_cub4core6detail13_kernel_agentINS1_8__reduce11ReduceAgentIPN4cuda3std3__45tupleIJflEEESC_SB_iNS1_9__extrema9arg_min_fIflNS9_4lessIfEEEEEEJSC_SC_iSH_EEEvDpT0_
.visible .entry _ZN6thrust24THRUST_300001_SM_1000_NS8cuda_cub4core6detail13_kernel_agentINS1_8__reduce11ReduceAgentIPN4cuda3std3__45tupleIJflEEESC_SB_iNS1_9__extrema9arg_min_fIflNS9_4lessIfEEEEEEJSC_SC_iSH_EEEvDpT0_(
	.param .u64 .ptr .align 1 _ZN6thrust24THRUST_300001_SM_1000_NS8cuda_cub4core6detail13_kernel_agentINS1_8__reduce11ReduceAgentIPN4cuda3std3__45tupleIJflEEESC_SB_iNS1_9__extrema9arg_min_fIflNS9_4lessIfEEEEEEJSC_SC_iSH_EEEvDpT0__param_0,
	.param .u64 .ptr .align 1 _ZN6thrust24THRUST_300001_SM_1000_NS8cuda_cub4core6detail13_kernel_agentINS1_8__reduce11ReduceAgentIPN4cuda3std3__45tupleIJflEEESC_SB_iNS1_9__extrema9arg_min_fIflNS9_4lessIfEEEEEEJSC_SC_iSH_EEEvDpT0__param_1,
	.param .u32 _ZN6thrust24THRUST_300001_SM_1000_NS8cuda_cub4core6detail13_kernel_agentINS1_8__reduce11ReduceAgentIPN4cuda3std3__45tupleIJflEEESC_SB_iNS1_9__extrema9arg_min_fIflNS9_4lessIfEEEEEEJSC_SC_iSH_EEEvDpT0__param_2,
	.param .align 1 .b8 _ZN6thrust24THRUST_300001_SM_1000_NS8cuda_cub4core6detail13_kernel_agentINS1_8__reduce11ReduceAgentIPN4cuda3std3__45tupleIJflEEESC_SB_iNS1_9__extrema9arg_min_fIflNS9_4lessIfEEEEEEJSC_SC_iSH_EEEvDpT0__param_3[1]
)
.maxntid 256
{
	.reg .pred 	%p<228>;
	.reg .b32 	%r<432>;
	.reg .b32 	%f<248>;
	.reg .b64 	%rd<356>;

	ld.param.u64 	%rd186, [_ZN6thrust24THRUST_300001_SM_1000_NS8cuda_cub4core6detail13_kernel_agentINS1_8__reduce11ReduceAgentIPN4cuda3std3__45tupleIJflEEESC_SB_iNS1_9__extrema9arg_min_fIflNS9_4lessIfEEEEEEJSC_SC_iSH_EEEvDpT0__param_0];
	ld.param.u64 	%rd187, [_ZN6thrust24THRUST_300001_SM_1000_NS8cuda_cub4core6detail13_kernel_agentINS1_8__reduce11ReduceAgentIPN4cuda3std3__45tupleIJflEEESC_SB_iNS1_9__extrema9arg_min_fIflNS9_4lessIfEEEEEEJSC_SC_iSH_EEEvDpT0__param_1];
	ld.param.u32 	%r37, [_ZN6thrust24THRUST_300001_SM_1000_NS8cuda_cub4core6detail13_kernel_agentINS1_8__reduce11ReduceAgentIPN4cuda3std3__45tupleIJflEEESC_SB_iNS1_9__extrema9arg_min_fIflNS9_4lessIfEEEEEEJSC_SC_iSH_EEEvDpT0__param_2];
	setp.eq.s32 	%p1, %r37, 0;
	@%p1 bra 	$L__BB4_205;
	setp.gt.s32 	%p2, %r37, 1279;
	@%p2 bra 	$L__BB4_111;
	mov.u32 	%r1, %tid.x;
	setp.ge.s32 	%p101, %r1, %r37;
	mov.f32 	%f191, 0f00000000;
	mov.b64 	%rd298, 0;
	mov.u32 	%r422, %r1;
	@%p101 bra 	$L__BB4_4;
	mul.wide.u32 	%rd263, %r1, 16;
	add.s64 	%rd260, %rd186, %rd263;
	// begin inline asm
	ld.global.nc.u64 %rd259, [%rd260];
	// end inline asm
	mov.b64 	{%r183, %r184}, %rd259;
	mov.b32 	%f191, %r183;
	add.s64 	%rd262, %rd260, 8;
	// begin inline asm
	ld.global.nc.u64 %rd298, [%rd262];
	// end inline asm
	add.s32 	%r422, %r1, 256;
$L__BB4_4:
	setp.ge.s32 	%p102, %r422, %r37;
	@%p102 bra 	$L__BB4_25;
	not.b32 	%r185, %r422;
	add.s32 	%r4, %r37, %r185;
	and.b32  	%r186, %r4, 768;
	setp.eq.s32 	%p103, %r186, 768;
	@%p103 bra 	$L__BB4_11;
	mul.wide.u32 	%rd265, %r422, 16;
	add.s64 	%rd289, %rd186, %rd265;
	shr.u32 	%r187, %r4, 8;
	add.s32 	%r188, %r187, 1;
	and.b32  	%r189, %r188, 3;
	neg.s32 	%r420, %r189;
$L__BB4_7:
	.pragma "nounroll";
	mov.u64 	%rd5, %rd298;
	mov.f32 	%f3, %f191;
	// begin inline asm
	ld.global.nc.u64 %rd266, [%rd289];
	// end inline asm
	mov.b64 	{%r190, %r191}, %rd266;
	mov.b32 	%f4, %r190;
	add.s64 	%rd269, %rd289, 8;
	// begin inline asm
	ld.global.nc.u64 %rd268, [%rd269];
	// end inline asm
	setp.lt.f32 	%p104, %f3, %f4;
	@%p104 bra 	$L__BB4_10;
	setp.lt.f32 	%p105, %f4, %f3;
	mov.u64 	%rd298, %rd268;
	mov.f32 	%f191, %f4;
	@%p105 bra 	$L__BB4_10;
	setp.lt.s64 	%p106, %rd5, %rd268;
	min.s64 	%rd298, %rd5, %rd268;
	selp.f32 	%f191, %f3, %f4, %p106;
$L__BB4_10:
	add.s32 	%r422, %r422, 256;
	add.s64 	%rd289, %rd289, 4096;
	add.s32 	%r420, %r420, 1;
	setp.ne.s32 	%p107, %r420, 0;
	@%p107 bra 	$L__BB4_7;
$L__BB4_11:
	setp.lt.u32 	%p108, %r4, 768;
	@%p108 bra 	$L__BB4_25;
$L__BB4_12:
	mul.wide.s32 	%rd274, %r422, 16;
	add.s64 	%rd271, %rd186, %rd274;
	// begin inline asm
	ld.global.nc.u64 %rd270, [%rd271];
	// end inline asm
	mov.b64 	{%r192, %r193}, %rd270;
	mov.b32 	%f10, %r192;
	add.s64 	%rd273, %rd271, 8;
	// begin inline asm
	ld.global.nc.u64 %rd272, [%rd273];
	// end inline asm
	setp.lt.f32 	%p109, %f191, %f10;
	mov.u64 	%rd295, %rd298;
	mov.f32 	%f188, %f191;
	@%p109 bra 	$L__BB4_15;
	setp.lt.f32 	%p110, %f10, %f191;
	mov.u64 	%rd295, %rd272;
	mov.f32 	%f188, %f10;
	@%p110 bra 	$L__BB4_15;
	setp.lt.s64 	%p111, %rd298, %rd272;
	min.s64 	%rd295, %rd298, %rd272;
	selp.f32 	%f188, %f191, %f10, %p111;
$L__BB4_15:
	add.s64 	%rd276, %rd271, 4096;
	// begin inline asm
	ld.global.nc.u64 %rd275, [%rd276];
	// end inline asm
	mov.b64 	{%r194, %r195}, %rd275;
	mov.b32 	%f13, %r194;
	add.s64 	%rd278, %rd271, 4104;
	// begin inline asm
	ld.global.nc.u64 %rd277, [%rd278];
	// end inline asm
	setp.lt.f32 	%p112, %f188, %f13;
	mov.u64 	%rd296, %rd295;
	mov.f32 	%f189, %f188;
	@%p112 bra 	$L__BB4_18;
	setp.lt.f32 	%p113, %f13, %f188;
	mov.u64 	%rd296, %rd277;
	mov.f32 	%f189, %f13;
	@%p113 bra 	$L__BB4_18;
	setp.lt.s64 	%p114, %rd295, %rd277;
	min.s64 	%rd296, %rd295, %rd277;
	selp.f32 	%f189, %f188, %f13, %p114;
$L__BB4_18:
	add.s64 	%rd280, %rd271, 8192;
	// begin inline asm
	ld.global.nc.u64 %rd279, [%rd280];
	// end inline asm
	mov.b64 	{%r196, %r197}, %rd279;
	mov.b32 	%f16, %r196;
	add.s64 	%rd282, %rd271, 8200;
	// begin inline asm
	ld.global.nc.u64 %rd281, [%rd282];
	// end inline asm
	setp.lt.f32 	%p115, %f189, %f16;
	mov.u64 	%rd297, %rd296;
	mov.f32 	%f190, %f189;
	@%p115 bra 	$L__BB4_21;
	setp.lt.f32 	%p116, %f16, %f189;
	mov.u64 	%rd297, %rd281;
	mov.f32 	%f190, %f16;
	@%p116 bra 	$L__BB4_21;
	setp.lt.s64 	%p117, %rd296, %rd281;
	min.s64 	%rd297, %rd296, %rd281;
	selp.f32 	%f190, %f189, %f16, %p117;
$L__BB4_21:
	add.s64 	%rd284, %rd271, 12288;
	// begin inline asm
	ld.global.nc.u64 %rd283, [%rd284];
	// end inline asm
	mov.b64 	{%r198, %r199}, %rd283;
	mov.b32 	%f19, %r198;
	add.s64 	%rd286, %rd271, 12296;
	// begin inline asm
	ld.global.nc.u64 %rd285, [%rd286];
	// end inline asm
	setp.lt.f32 	%p118, %f190, %f19;
	mov.u64 	%rd298, %rd297;
	mov.f32 	%f191, %f190;
	@%p118 bra 	$L__BB4_24;
	setp.lt.f32 	%p119, %f19, %f190;
	mov.u64 	%rd298, %rd285;
	mov.f32 	%f191, %f19;
	@%p119 bra 	$L__BB4_24;
	setp.lt.s64 	%p120, %rd297, %rd285;
	min.s64 	%rd298, %rd297, %rd285;
	selp.f32 	%f191, %f190, %f19, %p120;
$L__BB4_24:
	add.s32 	%r422, %r422, 1024;
	setp.lt.s32 	%p121, %r422, %r37;
	@%p121 bra 	$L__BB4_12;
$L__BB4_25:
	setp.lt.s32 	%p122, %r37, 256;
	@%p122 bra 	$L__BB4_65;
	// begin inline asm
	mov.u32 %r313, %laneid;
	// end inline asm
	mov.b32 	%r315, %f191;
	mov.b32 	%r331, 1;
	mov.b32 	%r332, 31;
	mov.b32 	%r333, -1;
	// begin inline asm
	shfl.sync.down.b32 %r314, %r315, %r331, %r332, %r333;
	// end inline asm
	mov.b32 	%f23, %r314;
	// begin inline asm
	shfl.sync.down.b32 %r319, %r320, %r331, %r332, %r333;
	// end inline asm
	mov.b64 	{%r325, %r330}, %rd298;
	// begin inline asm
	shfl.sync.down.b32 %r324, %r325, %r331, %r332, %r333;
	// end inline asm
	// begin inline asm
	shfl.sync.down.b32 %r329, %r330, %r331, %r332, %r333;
	// end inline asm
	mov.b64 	%rd27, {%r324, %r329};
	setp.gt.s32 	%p179, %r313, 30;
	setp.lt.f32 	%p180, %f191, %f23;
	or.pred  	%p181, %p179, %p180;
	mov.u64 	%rd300, %rd298;
	mov.f32 	%f193, %f191;
	@%p181 bra 	$L__BB4_29;
	setp.gt.f32 	%p182, %f191, %f23;
	mov.u64 	%rd300, %rd27;
	mov.f32 	%f193, %f23;
	@%p182 bra 	$L__BB4_29;
	setp.lt.s64 	%p183, %rd298, %rd27;
	min.s64 	%rd300, %rd298, %rd27;
	selp.f32 	%f193, %f191, %f23, %p183;
$L__BB4_29:
	mov.b32 	%r335, %f193;
	mov.b32 	%r351, 2;
	mov.b32 	%r352, 31;
	mov.b32 	%r353, -1;
	// begin inline asm
	shfl.sync.down.b32 %r334, %r335, %r351, %r352, %r353;
	// end inline asm
	mov.b32 	%f26, %r334;
	// begin inline asm
	shfl.sync.down.b32 %r339, %r340, %r351, %r352, %r353;
	// end inline asm
	mov.b64 	{%r345, %r350}, %rd300;
	// begin inline asm
	shfl.sync.down.b32 %r344, %r345, %r351, %r352, %r353;
	// end inline asm
	// begin inline asm
	shfl.sync.down.b32 %r349, %r350, %r351, %r352, %r353;
	// end inline asm
	mov.b64 	%rd30, {%r344, %r349};
	setp.gt.s32 	%p184, %r313, 29;
	setp.lt.f32 	%p185, %f193, %f26;
	or.pred  	%p186, %p184, %p185;
	mov.u64 	%rd301, %rd300;
	mov.f32 	%f194, %f193;
	@%p186 bra 	$L__BB4_32;
	setp.gt.f32 	%p187, %f193, %f26;
	mov.u64 	%rd301, %rd30;
	mov.f32 	%f194, %f26;
	@%p187 bra 	$L__BB4_32;
	setp.lt.s64 	%p188, %rd300, %rd30;
	min.s64 	%rd301, %rd300, %rd30;
	selp.f32 	%f194, %f193, %f26, %p188;
$L__BB4_32:
	mov.b32 	%r355, %f194;
	mov.b32 	%r371, 4;
	mov.b32 	%r372, 31;
	mov.b32 	%r373, -1;
	// begin inline asm
	shfl.sync.down.b32 %r354, %r355, %r371, %r372, %r373;
	// end inline asm
	mov.b32 	%f29, %r354;
	// begin inline asm
	shfl.sync.down.b32 %r359, %r360, %r371, %r372, %r373;
	// end inline asm
	mov.b64 	{%r365, %r370}, %rd301;
	// begin inline asm
	shfl.sync.down.b32 %r364, %r365, %r371, %r372, %r373;
	// end inline asm
	// begin inline asm
	shfl.sync.down.b32 %r369, %r370, %r371, %r372, %r373;
	// end inline asm
	mov.b64 	%rd33, {%r364, %r369};
	setp.gt.s32 	%p189, %r313, 27;
	setp.lt.f32 	%p190, %f194, %f29;
	or.pred  	%p191, %p189, %p190;
	mov.u64 	%rd302, %rd301;
	mov.f32 	%f195, %f194;
	@%p191 bra 	$L__BB4_35;
	setp.gt.f32 	%p192, %f194, %f29;
	mov.u64 	%rd302, %rd33;
	mov.f32 	%f195, %f29;
	@%p192 bra 	$L__BB4_35;
	setp.lt.s64 	%p193, %rd301, %rd33;
	min.s64 	%rd302, %rd301, %rd33;
	selp.f32 	%f195, %f194, %f29, %p193;
$L__BB4_35:
	mov.b32 	%r375, %f195;
	mov.b32 	%r391, 8;
	mov.b32 	%r392, 31;
	mov.b32 	%r393, -1;
	// begin inline asm
	shfl.sync.down.b32 %r374, %r375, %r391, %r392, %r393;
	// end inline asm
	mov.b32 	%f32, %r374;
	// begin inline asm
	shfl.sync.down.b32 %r379, %r380, %r391, %r392, %r393;
	// end inline asm
	mov.b64 	{%r385, %r390}, %rd302;
	// begin inline asm
	shfl.sync.down.b32 %r384, %r385, %r391, %r392, %r393;
	// end inline asm
	// begin inline asm
	shfl.sync.down.b32 %r389, %r390, %r391, %r392, %r393;
	// end inline asm
	mov.b64 	%rd36, {%r384, %r389};
	setp.gt.s32 	%p194, %r313, 23;
	setp.lt.f32 	%p195, %f195, %f32;
	or.pred  	%p196, %p194, %p195;
	mov.u64 	%rd303, %rd302;
	mov.f32 	%f196, %f195;
	@%p196 bra 	$L__BB4_38;
	setp.gt.f32 	%p197, %f195, %f32;
	mov.u64 	%rd303, %rd36;
	mov.f32 	%f196, %f32;
	@%p197 bra 	$L__BB4_38;
	setp.lt.s64 	%p198, %rd302, %rd36;
	min.s64 	%rd303, %rd302, %rd36;
	selp.f32 	%f196, %f195, %f32, %p198;
$L__BB4_38:
	mov.b32 	%r395, %f196;
	mov.b32 	%r411, 16;
	mov.b32 	%r412, 31;
	mov.b32 	%r413, -1;
	// begin inline asm
	shfl.sync.down.b32 %r394, %r395, %r411, %r412, %r413;
	// end inline asm
	mov.b32 	%f35, %r394;
	// begin inline asm
	shfl.sync.down.b32 %r399, %r400, %r411, %r412, %r413;
	// end inline asm
	mov.b64 	{%r405, %r410}, %rd303;
	// begin inline asm
	shfl.sync.down.b32 %r404, %r405, %r411, %r412, %r413;
	// end inline asm
	// begin inline asm
	shfl.sync.down.b32 %r409, %r410, %r411, %r412, %r413;
	// end inline asm
	mov.b64 	%rd39, {%r404, %r409};
	setp.gt.s32 	%p199, %r313, 15;
	setp.lt.f32 	%p200, %f196, %f35;
	or.pred  	%p201, %p199, %p200;
	mov.u64 	%rd355, %rd303;
	mov.f32 	%f247, %f196;
	@%p201 bra 	$L__BB4_41;
	setp.gt.f32 	%p202, %f196, %f35;
	mov.u64 	%rd355, %rd39;
	mov.f32 	%f247, %f35;
	@%p202 bra 	$L__BB4_41;
	setp.lt.s64 	%p203, %rd303, %rd39;
	min.s64 	%rd355, %rd303, %rd39;
	selp.f32 	%f247, %f196, %f35, %p203;
$L__BB4_41:
	setp.ne.s32 	%p204, %r313, 0;
	@%p204 bra 	$L__BB4_43;
	shr.u32 	%r414, %r1, 1;
	and.b32  	%r415, %r414, 496;
	mov.u32 	%r416, _ZN6thrust24THRUST_300001_SM_1000_NS8cuda_cub4core6detail5shmemE;
	add.s32 	%r417, %r416, %r415;
	st.shared.f32 	[%r417+8], %f247;
	st.shared.u64 	[%r417+16], %rd355;
$L__BB4_43:
	bar.sync 	0;
	setp.ne.s32 	%p205, %r1, 0;
	@%p205 bra 	$L__BB4_203;
	ld.shared.f32 	%f38, [_ZN6thrust24THRUST_300001_SM_1000_NS8cuda_cub4core6detail5shmemE+24];
	ld.shared.u64 	%rd42, [_ZN6thrust24THRUST_300001_SM_1000_NS8cuda_cub4core6detail5shmemE+32];
	setp.lt.f32 	%p206, %f247, %f38;
	mov.u64 	%rd305, %rd355;
	mov.f32 	%f198, %f247;
	@%p206 bra 	$L__BB4_47;
	setp.lt.f32 	%p207, %f38, %f247;
	mov.u64 	%rd305, %rd42;
	mov.f32 	%f198, %f38;
	@%p207 bra 	$L__BB4_47;
	setp.lt.s64 	%p208, %rd355, %rd42;
	min.s64 	%rd305, %rd355, %rd42;
	selp.f32 	%f198, %f247, %f38, %p208;
$L__BB4_47:
	ld.shared.f32 	%f41, [_ZN6thrust24THRUST_300001_SM_1000_NS8cuda_cub4core6detail5shmemE+40];
	ld.shared.u64 	%rd45, [_ZN6thrust24THRUST_300001_SM_1000_NS8cuda_cub4core6detail5shmemE+48];
	setp.lt.f32 	%p209, %f198, %f41;
	mov.u64 	%rd306, %rd305;
	mov.f32 	%f199, %f198;
	@%p209 bra 	$L__BB4_50;
	setp.lt.f32 	%p210, %f41, %f198;
	mov.u64 	%rd306, %rd45;
	mov.f32 	%f199, %f41;
	@%p210 bra 	$L__BB4_50;
	setp.lt.s64 	%p211, %rd305, %rd45;
	min.s64 	%rd306, %rd305, %rd45;
	selp.f32 	%f199, %f198, %f41, %p211;
$L__BB4_50:
	ld.shared.f32 	%f44, [_ZN6thrust24THRUST_300001_SM_1000_NS8cuda_cub4core6detail5shmemE+56];
	ld.shared.u64 	%rd48, [_ZN6thrust24THRUST_300001_SM_1000_NS8cuda_cub4core6detail5shmemE+64];
	setp.lt.f32 	%p212, %f199, %f44;
	mov.u64 	%rd307, %rd306;
	mov.f32 	%f200, %f199;
	@%p212 bra 	$L__BB4_53;
	setp.lt.f32 	%p213, %f44, %f199;
	mov.u64 	%rd307, %rd48;
	mov.f32 	%f200, %f44;
	@%p213 bra 	$L__BB4_53;
	setp.lt.s64 	%p214, %rd306, %rd48;
	min.s64 	%rd307, %rd306, %rd48;
	selp.f32 	%f200, %f199, %f44, %p214;
$L__BB4_53:
	ld.shared.f32 	%f47, [_ZN6thrust24THRUST_300001_SM_1000_NS8cuda_cub4core6detail5shmemE+72];
	ld.shared.u64 	%rd51, [_ZN6thrust24THRUST_300001_SM_1000_NS8cuda_cub4core6detail5shmemE+80];
	setp.lt.f32 	%p215, %f200, %f47;
	mov.u64 	%rd308, %rd307;
	mov.f32 	%f201, %f200;
	@%p215 bra 	$L__BB4_56;
	setp.lt.f32 	%p216, %f47, %f200;
	mov.u64 	%rd308, %rd51;
	mov.f32 	%f201, %f47;
	@%p216 bra 	$L__BB4_56;
	setp.lt.s64 	%p217, %rd307, %rd51;
	min.s64 	%rd308, %rd307, %rd51;
	selp.f32 	%f201, %f200, %f47, %p217;
$L__BB4_56:
	ld.shared.f32 	%f50, [_ZN6thrust24THRUST_300001_SM_1000_NS8cuda_cub4core6detail5shmemE+88];
	ld.shared.u64 	%rd54, [_ZN6thrust24THRUST_300001_SM_1000_NS8cuda_cub4core6detail5shmemE+96];
	setp.lt.f32 	%p218, %f201, %f50;
	mov.u64 	%rd309, %rd308;
	mov.f32 	%f202, %f201;
	@%p218 bra 	$L__BB4_59;
	setp.lt.f32 	%p219, %f50, %f201;
	mov.u64 	%rd309, %rd54;
	mov.f32 	%f202, %f50;
	@%p219 bra 	$L__BB4_59;
	setp.lt.s64 	%p220, %rd308, %rd54;
	min.s64 	%rd309, %rd308, %rd54;
	selp.f32 	%f202, %f201, %f50, %p220;
$L__BB4_59:
	ld.shared.f32 	%f53, [_ZN6thrust24THRUST_300001_SM_1000_NS8cuda_cub4core6detail5shmemE+104];
	ld.shared.u64 	%rd57, [_ZN6thrust24THRUST_300001_SM_1000_NS8cuda_cub4core6detail5shmemE+112];
	setp.lt.f32 	%p221, %f202, %f53;
	mov.u64 	%rd310, %rd309;
	mov.f32 	%f203, %f202;
	@%p221 bra 	$L__BB4_62;
	setp.lt.f32 	%p222, %f53, %f202;
	mov.u64 	%rd310, %rd57;
	mov.f32 	%f203, %f53;
	@%p222 bra 	$L__BB4_62;
	setp.lt.s64 	%p223, %rd309, %rd57;
	min.s64 	%rd310, %rd309, %rd57;
	selp.f32 	%f203, %f202, %f53, %p223;
$L__BB4_62:
	ld.shared.f32 	%f56, [_ZN6thrust24THRUST_300001_SM_1000_NS8cuda_cub4core6detail5shmemE+120];
	ld.shared.u64 	%rd60, [_ZN6thrust24THRUST_300001_SM_1000_NS8cuda_cub4core6detail5shmemE+128];
	setp.lt.f32 	%p224, %f203, %f56;
	mov.f32 	%f247, %f203;
	mov.u64 	%rd355, %rd310;
	@%p224 bra 	$L__BB4_203;
	setp.lt.f32 	%p225, %f56, %f203;
	mov.f32 	%f247, %f56;
	mov.u64 	%rd355, %rd60;
	@%p225 bra 	$L__BB4_203;
	setp.lt.s64 	%p226, %rd310, %rd60;
	min.s64 	%rd355, %rd310, %rd60;
	selp.f32 	%f247, %f203, %f56, %p226;
	bra.uni 	$L__BB4_203;
$L__BB4_65:
	// begin inline asm
	mov.u32 %r200, %laneid;
	// end inline asm
	and.b32  	%r221, %r1, 992;
	add.s32 	%r222, %r221, 32;
	setp.gt.s32 	%p123, %r222, %r37;
	not.b32 	%r223, %r221;
	add.s32 	%r224, %r37, %r223;
	selp.b32 	%r219, %r224, 31, %p123;
	mov.b32 	%r202, %f191;
	mov.b32 	%r218, 1;
	mov.b32 	%r220, -1;
	// begin inline asm
	shfl.sync.down.b32 %r201, %r202, %r218, %r219, %r220;
	// end inline asm
	mov.b32 	%f58, %r201;
	// begin inline asm
	shfl.sync.down.b32 %r206, %r207, %r218, %r219, %r220;
	// end inline asm
	mov.b64 	{%r212, %r217}, %rd298;
	// begin inline asm
	shfl.sync.down.b32 %r211, %r212, %r218, %r219, %r220;
	// end inline asm
	// begin inline asm
	shfl.sync.down.b32 %r216, %r217, %r218, %r219, %r220;
	// end inline asm
	mov.b64 	%rd62, {%r211, %r216};
	setp.ge.s32 	%p124, %r200, %r219;
	setp.lt.f32 	%p125, %f191, %f58;
	or.pred  	%p126, %p124, %p125;
	mov.u64 	%rd311, %rd298;
	mov.f32 	%f204, %f191;
	@%p126 bra 	$L__BB4_68;
	setp.gt.f32 	%p127, %f191, %f58;
	mov.u64 	%rd311, %rd62;
	mov.f32 	%f204, %f58;
	@%p127 bra 	$L__BB4_68;
	setp.lt.s64 	%p128, %rd298, %rd62;
	min.s64 	%rd311, %rd298, %rd62;
	selp.f32 	%f204, %f191, %f58, %p128;
$L__BB4_68:
	mov.b32 	%r226, %f204;
	mov.b32 	%r242, 2;
	mov.b32 	%r244, -1;
	// begin inline asm
	shfl.sync.down.b32 %r225, %r226, %r242, %r219, %r244;
	// end inline asm
	mov.b32 	%f61, %r225;
	// begin inline asm
	shfl.sync.down.b32 %r230, %r231, %r242, %r219, %r244;
	// end inline asm
	mov.b64 	{%r236, %r241}, %rd311;
	// begin inline asm
	shfl.sync.down.b32 %r235, %r236, %r242, %r219, %r244;
	// end inline asm
	// begin inline asm
	shfl.sync.down.b32 %r240, %r241, %r242, %r219, %r244;
	// end inline asm
	mov.b64 	%rd65, {%r235, %r240};
	add.s32 	%r245, %r200, 2;
	setp.gt.s32 	%p129, %r245, %r219;
	setp.lt.f32 	%p130, %f204, %f61;
	or.pred  	%p131, %p129, %p130;
	mov.u64 	%rd312, %rd311;
	mov.f32 	%f205, %f204;
	@%p131 bra 	$L__BB4_71;
	setp.gt.f32 	%p132, %f204, %f61;
	mov.u64 	%rd312, %rd65;
	mov.f32 	%f205, %f61;
	@%p132 bra 	$L__BB4_71;
	setp.lt.s64 	%p133, %rd311, %rd65;
	min.s64 	%rd312, %rd311, %rd65;
	selp.f32 	%f205, %f204, %f61, %p133;
$L__BB4_71:
	mov.b32 	%r247, %f205;
	mov.b32 	%r263, 4;
	mov.b32 	%r265, -1;
	// begin inline asm
	shfl.sync.down.b32 %r246, %r247, %r263, %r219, %r265;
	// end inline asm
	mov.b32 	%f64, %r246;
	// begin inline asm
	shfl.sync.down.b32 %r251, %r252, %r263, %r219, %r265;
	// end inline asm
	mov.b64 	{%r257, %r262}, %rd312;
	// begin inline asm
	shfl.sync.down.b32 %r256, %r257, %r263, %r219, %r265;
	// end inline asm
	// begin inline asm
	shfl.sync.down.b32 %r261, %r262, %r263, %r219, %r265;
	// end inline asm
	mov.b64 	%rd68, {%r256, %r261};
	add.s32 	%r266, %r200, 4;
	setp.gt.s32 	%p134, %r266, %r219;
	setp.lt.f32 	%p135, %f205, %f64;
	or.pred  	%p136, %p134, %p135;
	mov.f32 	%f206, %f205;
	mov.u64 	%rd313, %rd312;
	@%p136 bra 	$L__BB4_74;
	setp.gt.f32 	%p137, %f205, %f64;
	mov.f32 	%f206, %f64;
	mov.u64 	%rd313, %rd68;
	@%p137 bra 	$L__BB4_74;
	setp.lt.s64 	%p138, %rd312, %rd68;
	selp.f32 	%f206, %f205, %f64, %p138;
	min.s64 	%rd313, %rd312, %rd68;
$L__BB4_74:
	mov.b32 	%r268, %f206;
	mov.b32 	%r284, 8;
	mov.b32 	%r286, -1;
	// begin inline asm
	shfl.sync.down.b32 %r267, %r268, %r284, %r219, %r286;
	// end inline asm
	mov.b32 	%f67, %r267;
	// begin inline asm
	shfl.sync.down.b32 %r272, %r273, %r284, %r219, %r286;
	// end inline asm
	mov.b64 	{%r278, %r283}, %rd313;
	// begin inline asm
	shfl.sync.down.b32 %r277, %r278, %r284, %r219, %r286;
	// end inline asm
	// begin inline asm
	shfl.sync.down.b32 %r282, %r283, %r284, %r219, %r286;
	// end inline asm
	mov.b64 	%rd71, {%r277, %r282};
	add.s32 	%r287, %r200, 8;
	setp.gt.s32 	%p139, %r287, %r219;
	setp.lt.f32 	%p140, %f206, %f67;
	or.pred  	%p141, %p139, %p140;
	mov.f32 	%f207, %f206;
	mov.u64 	%rd314, %rd313;
	@%p141 bra 	$L__BB4_77;
	setp.gt.f32 	%p142, %f206, %f67;
	mov.f32 	%f207, %f67;
	mov.u64 	%rd314, %rd71;
	@%p142 bra 	$L__BB4_77;
	setp.lt.s64 	%p143, %rd313, %rd71;
	selp.f32 	%f207, %f206, %f67, %p143;
	min.s64 	%rd314, %rd313, %rd71;
$L__BB4_77:
	mov.b32 	%r289, %f207;
	mov.b32 	%r305, 16;
	mov.b32 	%r307, -1;
	// begin inline asm
	shfl.sync.down.b32 %r288, %r289, %r305, %r219, %r307;
	// end inline asm
	mov.b32 	%f70, %r288;
	// begin inline asm
	shfl.sync.down.b32 %r293, %r294, %r305, %r219, %r307;
	// end inline asm
	mov.b64 	{%r299, %r304}, %rd314;
	// begin inline asm
	shfl.sync.down.b32 %r298, %r299, %r305, %r219, %r307;
	// end inline asm
	// begin inline asm
	shfl.sync.down.b32 %r303, %r304, %r305, %r219, %r307;
	// end inline asm
	mov.b64 	%rd74, {%r298, %r303};
	add.s32 	%r308, %r200, 16;
	setp.gt.s32 	%p144, %r308, %r219;
	setp.lt.f32 	%p145, %f207, %f70;
	or.pred  	%p146, %p144, %p145;
	mov.f32 	%f247, %f207;
	mov.u64 	%rd355, %rd314;
	@%p146 bra 	$L__BB4_80;
	setp.gt.f32 	%p147, %f207, %f70;
	mov.f32 	%f247, %f70;
	mov.u64 	%rd355, %rd74;
	@%p147 bra 	$L__BB4_80;
	setp.lt.s64 	%p148, %rd314, %rd74;
	selp.f32 	%f247, %f207, %f70, %p148;
	min.s64 	%rd355, %rd314, %rd74;
$L__BB4_80:
	setp.ne.s32 	%p149, %r200, 0;
	@%p149 bra 	$L__BB4_82;
	shr.u32 	%r309, %r1, 1;
	and.b32  	%r310, %r309, 496;
	mov.u32 	%r311, _ZN6thrust24THRUST_300001_SM_1000_NS8cuda_cub4core6detail5shmemE;
	add.s32 	%r312, %r311, %r310;
	st.shared.f32 	[%r312+8], %f247;
	st.shared.u64 	[%r312+16], %rd355;
$L__BB4_82:
	bar.sync 	0;
	setp.ne.s32 	%p150, %r1, 0;
	@%p150 bra 	$L__BB4_203;
	setp.lt.s32 	%p151, %r37, 33;
	mov.f32 	%f209, %f247;
	mov.u64 	%rd316, %rd355;
	@%p151 bra 	$L__BB4_87;
	ld.shared.f32 	%f73, [_ZN6thrust24THRUST_300001_SM_1000_NS8cuda_cub4core6detail5shmemE+24];
	ld.shared.u64 	%rd77, [_ZN6thrust24THRUST_300001_SM_1000_NS8cuda_cub4core6detail5shmemE+32];
	setp.lt.f32 	%p152, %f247, %f73;
	mov.f32 	%f209, %f247;
	mov.u64 	%rd316, %rd355;
	@%p152 bra 	$L__BB4_87;
	setp.lt.f32 	%p153, %f73, %f247;
	mov.f32 	%f209, %f73;
	mov.u64 	%rd316, %rd77;
	@%p153 bra 	$L__BB4_87;
	setp.lt.s64 	%p154, %rd355, %rd77;
	selp.f32 	%f209, %f247, %f73, %p154;
	min.s64 	%rd316, %rd355, %rd77;
$L__BB4_87:
	setp.lt.s32 	%p155, %r37, 65;
	mov.f32 	%f210, %f209;
	mov.u64 	%rd317, %rd316;
	@%p155 bra 	$L__BB4_91;
	ld.shared.f32 	%f76, [_ZN6thrust24THRUST_300001_SM_1000_NS8cuda_cub4core6detail5shmemE+40];
	ld.shared.u64 	%rd80, [_ZN6thrust24THRUST_300001_SM_1000_NS8cuda_cub4core6detail5shmemE+48];
	setp.lt.f32 	%p156, %f209, %f76;
	mov.f32 	%f210, %f209;
	mov.u64 	%rd317, %rd316;
	@%p156 bra 	$L__BB4_91;
	setp.lt.f32 	%p157, %f76, %f209;
	mov.f32 	%f210, %f76;
	mov.u64 	%rd317, %rd80;
	@%p157 bra 	$L__BB4_91;
	setp.lt.s64 	%p158, %rd316, %rd80;
	selp.f32 	%f210, %f209, %f76, %p158;
	min.s64 	%rd317, %rd316, %rd80;
$L__BB4_91:
	setp.lt.s32 	%p159, %r37, 97;
	mov.f32 	%f211, %f210;
	mov.u64 	%rd318, %rd317;
	@%p159 bra 	$L__BB4_95;
	ld.shared.f32 	%f79, [_ZN6thrust24THRUST_300001_SM_1000_NS8cuda_cub4core6detail5shmemE+56];
	ld.shared.u64 	%rd83, [_ZN6thrust24THRUST_300001_SM_1000_NS8cuda_cub4core6detail5shmemE+64];
	setp.lt.f32 	%p160, %f210, %f79;
	mov.f32 	%f211, %f210;
	mov.u64 	%rd318, %rd317;
	@%p160 bra 	$L__BB4_95;
	setp.lt.f32 	%p161, %f79, %f210;
	mov.f32 	%f211, %f79;
	mov.u64 	%rd318, %rd83;
	@%p161 bra 	$L__BB4_95;
	setp.lt.s64 	%p162, %rd317, %rd83;
	selp.f32 	%f211, %f210, %f79, %p162;
	min.s64 	%rd318, %rd317, %rd83;
$L__BB4_95:
	setp.lt.s32 	%p163, %r37, 129;
	mov.f32 	%f212, %f211;
	mov.u64 	%rd319, %rd318;
	@%p163 bra 	$L__BB4_99;
	ld.shared.f32 	%f82, [_ZN6thrust24THRUST_300001_SM_1000_NS8cuda_cub4core6detail5shmemE+72];
	ld.shared.u64 	%rd86, [_ZN6thrust24THRUST_300001_SM_1000_NS8cuda_cub4core6detail5shmemE+80];
	setp.lt.f32 	%p164, %f211, %f82;
	mov.f32 	%f212, %f211;
	mov.u64 	%rd319, %rd318;
	@%p164 bra 	$L__BB4_99;
	setp.lt.f32 	%p165, %f82, %f211;
	mov.f32 	%f212, %f82;
	mov.u64 	%rd319, %rd86;
	@%p165 bra 	$L__BB4_99;
	setp.lt.s64 	%p166, %rd318, %rd86;
	selp.f32 	%f212, %f211, %f82, %p166;
	min.s64 	%rd319, %rd318, %rd86;
$L__BB4_99:
	setp.lt.s32 	%p167, %r37, 161;
	mov.f32 	%f213, %f212;
	mov.u64 	%rd320, %rd319;
	@%p167 bra 	$L__BB4_103;
	ld.shared.f32 	%f85, [_ZN6thrust24THRUST_300001_SM_1000_NS8cuda_cub4core6detail5shmemE+88];
	ld.shared.u64 	%rd89, [_ZN6thrust24THRUST_300001_SM_1000_NS8cuda_cub4core6detail5shmemE+96];
	setp.lt.f32 	%p168, %f212, %f85;
	mov.f32 	%f213, %f212;
	mov.u64 	%rd320, %rd319;
	@%p168 bra 	$L__BB4_103;
	setp.lt.f32 	%p169, %f85, %f212;
	mov.f32 	%f213, %f85;
	mov.u64 	%rd320, %rd89;
	@%p169 bra 	$L__BB4_103;
	setp.lt.s64 	%p170, %rd319, %rd89;
	selp.f32 	%f213, %f212, %f85, %p170;
	min.s64 	%rd320, %rd319, %rd89;
$L__BB4_103:
	setp.lt.s32 	%p171, %r37, 193;
	mov.f32 	%f214, %f213;
	mov.u64 	%rd321, %rd320;
	@%p171 bra 	$L__BB4_107;
	ld.shared.f32 	%f88, [_ZN6thrust24THRUST_300001_SM_1000_NS8cuda_cub4core6detail5shmemE+104];
	ld.shared.u64 	%rd92, [_ZN6thrust24THRUST_300001_SM_1000_NS8cuda_cub4core6detail5shmemE+112];
	setp.lt.f32 	%p172, %f213, %f88;
	mov.f32 	%f214, %f213;
	mov.u64 	%rd321, %rd320;
	@%p172 bra 	$L__BB4_107;
	setp.lt.f32 	%p173, %f88, %f213;
	mov.f32 	%f214, %f88;
	mov.u64 	%rd321, %rd92;
	@%p173 bra 	$L__BB4_107;
	setp.lt.s64 	%p174, %rd320, %rd92;
	selp.f32 	%f214, %f213, %f88, %p174;
	min.s64 	%rd321, %rd320, %rd92;
$L__BB4_107:
	setp.lt.s32 	%p175, %r37, 225;
	mov.f32 	%f247, %f214;
	mov.u64 	%rd355, %rd321;
	@%p175 bra 	$L__BB4_203;
	ld.shared.f32 	%f91, [_ZN6thrust24THRUST_300001_SM_1000_NS8cuda_cub4core6detail5shmemE+120];
	ld.shared.u64 	%rd95, [_ZN6thrust24THRUST_300001_SM_1000_NS8cuda_cub4core6detail5shmemE+128];
	setp.lt.f32 	%p176, %f214, %f91;
	mov.f32 	%f247, %f214;
	mov.u64 	%rd355, %rd321;
	@%p176 bra 	$L__BB4_203;
	setp.lt.f32 	%p177, %f91, %f214;
	mov.f32 	%f247, %f91;
	mov.u64 	%rd355, %rd95;
	@%p177 bra 	$L__BB4_203;
	setp.lt.s64 	%p178, %rd321, %rd95;
	selp.f32 	%f247, %f214, %f91, %p178;
	min.s64 	%rd355, %rd321, %rd95;
	bra.uni 	$L__BB4_203;
$L__BB4_111:
	mov.u32 	%r16, %tid.x;
	mul.wide.u32 	%rd208, %r16, 16;
	add.s64 	%rd189, %rd186, %rd208;
	// begin inline asm
	ld.global.nc.u64 %rd188, [%rd189];
	// end inline asm
	mov.b64 	{%r38, %r39}, %rd188;
	mov.b32 	%f93, %r38;
	add.s64 	%rd191, %rd189, 8;
	// begin inline asm
	ld.global.nc.u64 %rd190, [%rd191];
	// end inline asm
	add.s64 	%rd193, %rd189, 4096;
	// begin inline asm
	ld.global.nc.u64 %rd192, [%rd193];
	// end inline asm
	mov.b64 	{%r40, %r41}, %rd192;
	mov.b32 	%f94, %r40;
	add.s64 	%rd195, %rd189, 4104;
	// begin inline asm
	ld.global.nc.u64 %rd194, [%rd195];
	// end inline asm
	add.s64 	%rd197, %rd189, 8192;
	// begin inline asm
	ld.global.nc.u64 %rd196, [%rd197];
	// end inline asm
	mov.b64 	{%r42, %r43}, %rd196;
	mov.b32 	%f95, %r42;
	add.s64 	%rd199, %rd189, 8200;
	// begin inline asm
	ld.global.nc.u64 %rd198, [%rd199];
	// end inline asm
	add.s64 	%rd201, %rd189, 12288;
	// begin inline asm
	ld.global.nc.u64 %rd200, [%rd201];
	// end inline asm
	mov.b64 	{%r44, %r45}, %rd200;
	mov.b32 	%f96, %r44;
	add.s64 	%rd203, %rd189, 12296;
	// begin inline asm
	ld.global.nc.u64 %rd202, [%rd203];
	// end inline asm
	add.s64 	%rd205, %rd189, 16384;
	// begin inline asm
	ld.global.nc.u64 %rd204, [%rd205];
	// end inline asm
	mov.b64 	{%r46, %r47}, %rd204;
	mov.b32 	%f97, %r46;
	add.s64 	%rd207, %rd189, 16392;
	// begin inline asm
	ld.global.nc.u64 %rd206, [%rd207];
	// end inline asm
	setp.lt.f32 	%p3, %f93, %f94;
	mov.f32 	%f215, %f93;
	mov.u64 	%rd322, %rd190;
	@%p3 bra 	$L__BB4_114;
	setp.lt.f32 	%p4, %f94, %f93;
	mov.f32 	%f215, %f94;
	mov.u64 	%rd322, %rd194;
	@%p4 bra 	$L__BB4_114;
	setp.lt.s64 	%p5, %rd190, %rd194;
	selp.f32 	%f215, %f93, %f94, %p5;
	min.s64 	%rd322, %rd190, %rd194;
$L__BB4_114:
	setp.lt.f32 	%p6, %f215, %f95;
	mov.f32 	%f216, %f215;
	mov.u64 	%rd323, %rd322;
	@%p6 bra 	$L__BB4_117;
	setp.lt.f32 	%p7, %f95, %f215;
	mov.f32 	%f216, %f95;
	mov.u64 	%rd323, %rd198;
	@%p7 bra 	$L__BB4_117;
	setp.lt.s64 	%p8, %rd322, %rd198;
	selp.f32 	%f216, %f215, %f95, %p8;
	min.s64 	%rd323, %rd322, %rd198;
$L__BB4_117:
	setp.lt.f32 	%p9, %f216, %f96;
	mov.f32 	%f217, %f216;
	mov.u64 	%rd324, %rd323;
	@%p9 bra 	$L__BB4_120;
	setp.lt.f32 	%p10, %f96, %f216;
	mov.f32 	%f217, %f96;
	mov.u64 	%rd324, %rd202;
	@%p10 bra 	$L__BB4_120;
	setp.lt.s64 	%p11, %rd323, %rd202;
	selp.f32 	%f217, %f216, %f96, %p11;
	min.s64 	%rd324, %rd323, %rd202;
$L__BB4_120:
	setp.lt.f32 	%p12, %f217, %f97;
	mov.f32 	%f234, %f217;
	mov.u64 	%rd342, %rd324;
	@%p12 bra 	$L__BB4_123;
	setp.lt.f32 	%p13, %f97, %f217;
	mov.f32 	%f234, %f97;
	mov.u64 	%rd342, %rd206;
	@%p13 bra 	$L__BB4_123;
	setp.lt.s64 	%p14, %rd324, %rd206;
	selp.f32 	%f234, %f217, %f97, %p14;
	min.s64 	%rd342, %rd324, %rd206;
$L__BB4_123:
	setp.lt.u32 	%p15, %r37, 2560;
	mov.b32 	%r425, 1280;
	@%p15 bra 	$L__BB4_141;
	mov.b32 	%r425, 1280;
$L__BB4_125:
	mov.u32 	%r17, %r425;
	add.s32 	%r50, %r17, %r16;
	mul.wide.u32 	%rd229, %r50, 16;
	add.s64 	%rd210, %rd186, %rd229;
	// begin inline asm
	ld.global.nc.u64 %rd209, [%rd210];
	// end inline asm
	mov.b64 	{%r51, %r52}, %rd209;
	mov.b32 	%f107, %r51;
	add.s64 	%rd212, %rd210, 8;
	// begin inline asm
	ld.global.nc.u64 %rd211, [%rd212];
	// end inline asm
	add.s64 	%rd214, %rd210, 4096;
	// begin inline asm
	ld.global.nc.u64 %rd213, [%rd214];
	// end inline asm
	mov.b64 	{%r53, %r54}, %rd213;
	mov.b32 	%f108, %r53;
	add.s64 	%rd216, %rd210, 4104;
	// begin inline asm
	ld.global.nc.u64 %rd215, [%rd216];
	// end inline asm
	add.s64 	%rd218, %rd210, 8192;
	// begin inline asm
	ld.global.nc.u64 %rd217, [%rd218];
	// end inline asm
	mov.b64 	{%r55, %r56}, %rd217;
	mov.b32 	%f109, %r55;
	add.s64 	%rd220, %rd210, 8200;
	// begin inline asm
	ld.global.nc.u64 %rd219, [%rd220];
	// end inline asm
	add.s64 	%rd222, %rd210, 12288;
	// begin inline asm
	ld.global.nc.u64 %rd221, [%rd222];
	// end inline asm
	mov.b64 	{%r57, %r58}, %rd221;
	mov.b32 	%f110, %r57;
	add.s64 	%rd224, %rd210, 12296;
	// begin inline asm
	ld.global.nc.u64 %rd223, [%rd224];
	// end inline asm
	add.s64 	%rd226, %rd210, 16384;
	// begin inline asm
	ld.global.nc.u64 %rd225, [%rd226];
	// end inline asm
	mov.b64 	{%r59, %r60}, %rd225;
	mov.b32 	%f111, %r59;
	add.s64 	%rd228, %rd210, 16392;
	// begin inline asm
	ld.global.nc.u64 %rd227, [%rd228];
	// end inline asm
	setp.lt.f32 	%p16, %f234, %f107;
	mov.f32 	%f220, %f234;
	mov.u64 	%rd327, %rd342;
	@%p16 bra 	$L__BB4_128;
	setp.lt.f32 	%p17, %f107, %f234;
	mov.f32 	%f220, %f107;
	mov.u64 	%rd327, %rd211;
	@%p17 bra 	$L__BB4_128;
	setp.lt.s64 	%p18, %rd342, %rd211;
	selp.f32 	%f220, %f234, %f107, %p18;
	min.s64 	%rd327, %rd342, %rd211;
$L__BB4_128:
	setp.lt.f32 	%p19, %f220, %f108;
	mov.f32 	%f221, %f220;
	mov.u64 	%rd328, %rd327;
	@%p19 bra 	$L__BB4_131;
	setp.lt.f32 	%p20, %f108, %f220;
	mov.f32 	%f221, %f108;
	mov.u64 	%rd328, %rd215;
	@%p20 bra 	$L__BB4_131;
	setp.lt.s64 	%p21, %rd327, %rd215;
	selp.f32 	%f221, %f220, %f108, %p21;
	min.s64 	%rd328, %rd327, %rd215;
$L__BB4_131:
	setp.lt.f32 	%p22, %f221, %f109;
	mov.f32 	%f222, %f221;
	mov.u64 	%rd329, %rd328;
	@%p22 bra 	$L__BB4_134;
	setp.lt.f32 	%p23, %f109, %f221;
	mov.f32 	%f222, %f109;
	mov.u64 	%rd329, %rd219;
	@%p23 bra 	$L__BB4_134;
	setp.lt.s64 	%p24, %rd328, %rd219;
	selp.f32 	%f222, %f221, %f109, %p24;
	min.s64 	%rd329, %rd328, %rd219;
$L__BB4_134:
	setp.lt.f32 	%p25, %f222, %f110;
	mov.f32 	%f223, %f222;
	mov.u64 	%rd330, %rd329;
	@%p25 bra 	$L__BB4_137;
	setp.lt.f32 	%p26, %f110, %f222;
	mov.f32 	%f223, %f110;
	mov.u64 	%rd330, %rd223;
	@%p26 bra 	$L__BB4_137;
	setp.lt.s64 	%p27, %rd329, %rd223;
	selp.f32 	%f223, %f222, %f110, %p27;
	min.s64 	%rd330, %rd329, %rd223;
$L__BB4_137:
	setp.lt.f32 	%p28, %f223, %f111;
	mov.f32 	%f234, %f223;
	mov.u64 	%rd342, %rd330;
	@%p28 bra 	$L__BB4_140;
	setp.lt.f32 	%p29, %f111, %f223;
	mov.f32 	%f234, %f111;
	mov.u64 	%rd342, %rd227;
	@%p29 bra 	$L__BB4_140;
	setp.lt.s64 	%p30, %rd330, %rd227;
	selp.f32 	%f234, %f223, %f111, %p30;
	min.s64 	%rd342, %rd330, %rd227;
$L__BB4_140:
	add.s32 	%r425, %r17, 1280;
	add.s32 	%r61, %r17, 2560;
	setp.le.s32 	%p31, %r61, %r37;
	@%p31 bra 	$L__BB4_125;
$L__BB4_141:
	setp.le.s32 	%p32, %r37, %r425;
	@%p32 bra 	$L__BB4_164;
	sub.s32 	%r20, %r37, %r425;
	setp.ge.s32 	%p33, %r16, %r20;
	@%p33 bra 	$L__BB4_164;
	not.b32 	%r62, %r16;
	add.s32 	%r63, %r37, %r62;
	sub.s32 	%r21, %r63, %r425;
	and.b32  	%r64, %r21, 768;
	setp.eq.s32 	%p34, %r64, 768;
	mov.u32 	%r429, %r16;
	@%p34 bra 	$L__BB4_149;
	add.s32 	%r427, %r16, %r425;
	shr.u32 	%r65, %r21, 8;
	add.s32 	%r66, %r65, 1;
	and.b32  	%r67, %r66, 3;
	neg.s32 	%r426, %r67;
	mov.u32 	%r429, %r16;
$L__BB4_145:
	.pragma "nounroll";
	mov.u64 	%rd127, %rd342;
	mov.f32 	%f123, %f234;
	mul.wide.u32 	%rd235, %r427, 16;
	add.s64 	%rd232, %rd186, %rd235;
	// begin inline asm
	ld.global.nc.u64 %rd231, [%rd232];
	// end inline asm
	mov.b64 	{%r68, %r69}, %rd231;
	mov.b32 	%f124, %r68;
	add.s64 	%rd234, %rd232, 8;
	// begin inline asm
	ld.global.nc.u64 %rd233, [%rd234];
	// end inline asm
	setp.lt.f32 	%p35, %f123, %f124;
	@%p35 bra 	$L__BB4_148;
	setp.lt.f32 	%p36, %f124, %f123;
	mov.f32 	%f234, %f124;
	mov.u64 	%rd342, %rd233;
	@%p36 bra 	$L__BB4_148;
	setp.lt.s64 	%p37, %rd127, %rd233;
	selp.f32 	%f234, %f123, %f124, %p37;
	min.s64 	%rd342, %rd127, %rd233;
$L__BB4_148:
	add.s32 	%r429, %r429, 256;
	add.s32 	%r427, %r427, 256;
	add.s32 	%r426, %r426, 1;
	setp.ne.s32 	%p38, %r426, 0;
	@%p38 bra 	$L__BB4_145;
$L__BB4_149:
	setp.lt.u32 	%p39, %r21, 768;
	@%p39 bra 	$L__BB4_164;
	cvt.u64.u32 	%rd236, %r429;
	cvt.u64.u32 	%rd237, %r425;
	add.s64 	%rd238, %rd236, %rd237;
	shl.b64 	%rd239, %rd238, 4;
	add.s64 	%rd240, %rd239, %rd186;
	add.s64 	%rd337, %rd240, 12296;
	add.s32 	%r430, %r429, %r425;
$L__BB4_151:
	mul.wide.u32 	%rd245, %r430, 16;
	add.s64 	%rd242, %rd186, %rd245;
	// begin inline asm
	ld.global.nc.u64 %rd241, [%rd242];
	// end inline asm
	mov.b64 	{%r70, %r71}, %rd241;
	mov.b32 	%f130, %r70;
	add.s64 	%rd244, %rd242, 8;
	// begin inline asm
	ld.global.nc.u64 %rd243, [%rd244];
	// end inline asm
	setp.lt.f32 	%p40, %f234, %f130;
	mov.f32 	%f231, %f234;
	mov.u64 	%rd339, %rd342;
	@%p40 bra 	$L__BB4_154;
	setp.lt.f32 	%p41, %f130, %f234;
	mov.f32 	%f231, %f130;
	mov.u64 	%rd339, %rd243;
	@%p41 bra 	$L__BB4_154;
	setp.lt.s64 	%p42, %rd342, %rd243;
	selp.f32 	%f231, %f234, %f130, %p42;
	min.s64 	%rd339, %rd342, %rd243;
$L__BB4_154:
	add.s64 	%rd247, %rd337, -8200;
	// begin inline asm
	ld.global.nc.u64 %rd246, [%rd247];
	// end inline asm
	mov.b64 	{%r72, %r73}, %rd246;
	mov.b32 	%f133, %r72;
	add.s64 	%rd249, %rd337, -8192;
	// begin inline asm
	ld.global.nc.u64 %rd248, [%rd249];
	// end inline asm
	setp.lt.f32 	%p43, %f231, %f133;
	mov.f32 	%f232, %f231;
	mov.u64 	%rd340, %rd339;
	@%p43 bra 	$L__BB4_157;
	setp.lt.f32 	%p44, %f133, %f231;
	mov.f32 	%f232, %f133;
	mov.u64 	%rd340, %rd248;
	@%p44 bra 	$L__BB4_157;
	setp.lt.s64 	%p45, %rd339, %rd248;
	selp.f32 	%f232, %f231, %f133, %p45;
	min.s64 	%rd340, %rd339, %rd248;
$L__BB4_157:
	add.s64 	%rd251, %rd337, -4104;
	// begin inline asm
	ld.global.nc.u64 %rd250, [%rd251];
	// end inline asm
	mov.b64 	{%r74, %r75}, %rd250;
	mov.b32 	%f136, %r74;
	add.s64 	%rd253, %rd337, -4096;
	// begin inline asm
	ld.global.nc.u64 %rd252, [%rd253];
	// end inline asm
	setp.lt.f32 	%p46, %f232, %f136;
	mov.f32 	%f233, %f232;
	mov.u64 	%rd341, %rd340;
	@%p46 bra 	$L__BB4_160;
	setp.lt.f32 	%p47, %f136, %f232;
	mov.f32 	%f233, %f136;
	mov.u64 	%rd341, %rd252;
	@%p47 bra 	$L__BB4_160;
	setp.lt.s64 	%p48, %rd340, %rd252;
	selp.f32 	%f233, %f232, %f136, %p48;
	min.s64 	%rd341, %rd340, %rd252;
$L__BB4_160:
	add.s64 	%rd255, %rd337, -8;
	// begin inline asm
	ld.global.nc.u64 %rd254, [%rd255];
	// end inline asm
	mov.b64 	{%r76, %r77}, %rd254;
	mov.b32 	%f139, %r76;
	// begin inline asm
	ld.global.nc.u64 %rd256, [%rd337];
	// end inline asm
	setp.lt.f32 	%p49, %f233, %f139;
	mov.f32 	%f234, %f233;
	mov.u64 	%rd342, %rd341;
	@%p49 bra 	$L__BB4_163;
	setp.lt.f32 	%p50, %f139, %f233;
	mov.f32 	%f234, %f139;
	mov.u64 	%rd342, %rd256;
	@%p50 bra 	$L__BB4_163;
	setp.lt.s64 	%p51, %rd341, %rd256;
	selp.f32 	%f234, %f233, %f139, %p51;
	min.s64 	%rd342, %rd341, %rd256;
$L__BB4_163:
	add.s32 	%r429, %r429, 1024;
	add.s64 	%rd337, %rd337, 16384;
	add.s32 	%r430, %r430, 1024;
	setp.lt.s32 	%p52, %r429, %r20;
	@%p52 bra 	$L__BB4_151;
$L__BB4_164:
	// begin inline asm
	mov.u32 %r78, %laneid;
	// end inline asm
	mov.b32 	%r80, %f234;
	mov.b32 	%r96, 1;
	mov.b32 	%r97, 31;
	mov.b32 	%r98, -1;
	// begin inline asm
	shfl.sync.down.b32 %r79, %r80, %r96, %r97, %r98;
	// end inline asm
	mov.b32 	%f143, %r79;
	// begin inline asm
	shfl.sync.down.b32 %r84, %r85, %r96, %r97, %r98;
	// end inline asm
	mov.b64 	{%r90, %r95}, %rd342;
	// begin inline asm
	shfl.sync.down.b32 %r89, %r90, %r96, %r97, %r98;
	// end inline asm
	// begin inline asm
	shfl.sync.down.b32 %r94, %r95, %r96, %r97, %r98;
	// end inline asm
	mov.b64 	%rd150, {%r89, %r94};
	setp.gt.s32 	%p53, %r78, 30;
	setp.lt.f32 	%p54, %f234, %f143;
	or.pred  	%p55, %p53, %p54;
	mov.f32 	%f236, %f234;
	mov.u64 	%rd344, %rd342;
	@%p55 bra 	$L__BB4_167;
	setp.gt.f32 	%p56, %f234, %f143;
	mov.f32 	%f236, %f143;
	mov.u64 	%rd344, %rd150;
	@%p56 bra 	$L__BB4_167;
	setp.lt.s64 	%p57, %rd342, %rd150;
	selp.f32 	%f236, %f234, %f143, %p57;
	min.s64 	%rd344, %rd342, %rd150;
$L__BB4_167:
	mov.b32 	%r100, %f236;
	mov.b32 	%r116, 2;
	mov.b32 	%r117, 31;
	mov.b32 	%r118, -1;
	// begin inline asm
	shfl.sync.down.b32 %r99, %r100, %r116, %r117, %r118;
	// end inline asm
	mov.b32 	%f146, %r99;
	// begin inline asm
	shfl.sync.down.b32 %r104, %r105, %r116, %r117, %r118;
	// end inline asm
	mov.b64 	{%r110, %r115}, %rd344;
	// begin inline asm
	shfl.sync.down.b32 %r109, %r110, %r116, %r117, %r118;
	// end inline asm
	// begin inline asm
	shfl.sync.down.b32 %r114, %r115, %r116, %r117, %r118;
	// end inline asm
	mov.b64 	%rd153, {%r109, %r114};
	setp.gt.s32 	%p58, %r78, 29;
	setp.lt.f32 	%p59, %f236, %f146;
	or.pred  	%p60, %p58, %p59;
	mov.f32 	%f237, %f236;
	mov.u64 	%rd345, %rd344;
	@%p60 bra 	$L__BB4_170;
	setp.gt.f32 	%p61, %f236, %f146;
	mov.f32 	%f237, %f146;
	mov.u64 	%rd345, %rd153;
	@%p61 bra 	$L__BB4_170;
	setp.lt.s64 	%p62, %rd344, %rd153;
	selp.f32 	%f237, %f236, %f146, %p62;
	min.s64 	%rd345, %rd344, %rd153;
$L__BB4_170:
	mov.b32 	%r120, %f237;
	mov.b32 	%r136, 4;
	mov.b32 	%r137, 31;
	mov.b32 	%r138, -1;
	// begin inline asm
	shfl.sync.down.b32 %r119, %r120, %r136, %r137, %r138;
	// end inline asm
	mov.b32 	%f149, %r119;
	// begin inline asm
	shfl.sync.down.b32 %r124, %r125, %r136, %r137, %r138;
	// end inline asm
	mov.b64 	{%r130, %r135}, %rd345;
	// begin inline asm
	shfl.sync.down.b32 %r129, %r130, %r136, %r137, %r138;
	// end inline asm
	// begin inline asm
	shfl.sync.down.b32 %r134, %r135, %r136, %r137, %r138;
	// end inline asm
	mov.b64 	%rd156, {%r129, %r134};
	setp.gt.s32 	%p63, %r78, 27;
	setp.lt.f32 	%p64, %f237, %f149;
	or.pred  	%p65, %p63, %p64;
	mov.f32 	%f238, %f237;
	mov.u64 	%rd346, %rd345;
	@%p65 bra 	$L__BB4_173;
	setp.gt.f32 	%p66, %f237, %f149;
	mov.f32 	%f238, %f149;
	mov.u64 	%rd346, %rd156;
	@%p66 bra 	$L__BB4_173;
	setp.lt.s64 	%p67, %rd345, %rd156;
	selp.f32 	%f238, %f237, %f149, %p67;
	min.s64 	%rd346, %rd345, %rd156;
$L__BB4_173:
	mov.b32 	%r140, %f238;
	mov.b32 	%r156, 8;
	mov.b32 	%r157, 31;
	mov.b32 	%r158, -1;
	// begin inline asm
	shfl.sync.down.b32 %r139, %r140, %r156, %r157, %r158;
	// end inline asm
	mov.b32 	%f152, %r139;
	// begin inline asm
	shfl.sync.down.b32 %r144, %r145, %r156, %r157, %r158;
	// end inline asm
	mov.b64 	{%r150, %r155}, %rd346;
	// begin inline asm
	shfl.sync.down.b32 %r149, %r150, %r156, %r157, %r158;
	// end inline asm
	// begin inline asm
	shfl.sync.down.b32 %r154, %r155, %r156, %r157, %r158;
	// end inline asm
	mov.b64 	%rd159, {%r149, %r154};
	setp.gt.s32 	%p68, %r78, 23;
	setp.lt.f32 	%p69, %f238, %f152;
	or.pred  	%p70, %p68, %p69;
	mov.f32 	%f239, %f238;
	mov.u64 	%rd347, %rd346;
	@%p70 bra 	$L__BB4_176;
	setp.gt.f32 	%p71, %f238, %f152;
	mov.f32 	%f239, %f152;
	mov.u64 	%rd347, %rd159;
	@%p71 bra 	$L__BB4_176;
	setp.lt.s64 	%p72, %rd346, %rd159;
	selp.f32 	%f239, %f238, %f152, %p72;
	min.s64 	%rd347, %rd346, %rd159;
$L__BB4_176:
	mov.b32 	%r160, %f239;
	mov.b32 	%r176, 16;
	mov.b32 	%r177, 31;
	mov.b32 	%r178, -1;
	// begin inline asm
	shfl.sync.down.b32 %r159, %r160, %r176, %r177, %r178;
	// end inline asm
	mov.b32 	%f155, %r159;
	// begin inline asm
	shfl.sync.down.b32 %r164, %r165, %r176, %r177, %r178;
	// end inline asm
	mov.b64 	{%r170, %r175}, %rd347;
	// begin inline asm
	shfl.sync.down.b32 %r169, %r170, %r176, %r177, %r178;
	// end inline asm
	// begin inline asm
	shfl.sync.down.b32 %r174, %r175, %r176, %r177, %r178;
	// end inline asm
	mov.b64 	%rd162, {%r169, %r174};
	setp.gt.s32 	%p73, %r78, 15;
	setp.lt.f32 	%p74, %f239, %f155;
	or.pred  	%p75, %p73, %p74;
	mov.f32 	%f247, %f239;
	mov.u64 	%rd355, %rd347;
	@%p75 bra 	$L__BB4_179;
	setp.gt.f32 	%p76, %f239, %f155;
	mov.f32 	%f247, %f155;
	mov.u64 	%rd355, %rd162;
	@%p76 bra 	$L__BB4_179;
	setp.lt.s64 	%p77, %rd347, %rd162;
	selp.f32 	%f247, %f239, %f155, %p77;
	min.s64 	%rd355, %rd347, %rd162;
$L__BB4_179:
	setp.ne.s32 	%p78, %r78, 0;
	@%p78 bra 	$L__BB4_181;
	shr.u32 	%r179, %r16, 1;
	and.b32  	%r180, %r179, 496;
	mov.u32 	%r181, _ZN6thrust24THRUST_300001_SM_1000_NS8cuda_cub4core6detail5shmemE;
	add.s32 	%r182, %r181, %r180;
	st.shared.f32 	[%r182+8], %f247;
	st.shared.u64 	[%r182+16], %rd355;
$L__BB4_181:
	bar.sync 	0;
	setp.ne.s32 	%p79, %r16, 0;
	@%p79 bra 	$L__BB4_203;
	ld.shared.f32 	%f158, [_ZN6thrust24THRUST_300001_SM_1000_NS8cuda_cub4core6detail5shmemE+24];
	ld.shared.u64 	%rd165, [_ZN6thrust24THRUST_300001_SM_1000_NS8cuda_cub4core6detail5shmemE+32];
	setp.lt.f32 	%p80, %f247, %f158;
	mov.f32 	%f241, %f247;
	mov.u64 	%rd349, %rd355;
	@%p80 bra 	$L__BB4_185;
	setp.lt.f32 	%p81, %f158, %f247;
	mov.f32 	%f241, %f158;
	mov.u64 	%rd349, %rd165;
	@%p81 bra 	$L__BB4_185;
	setp.lt.s64 	%p82, %rd355, %rd165;
	selp.f32 	%f241, %f247, %f158, %p82;
	min.s64 	%rd349, %rd355, %rd165;
$L__BB4_185:
	ld.shared.f32 	%f161, [_ZN6thrust24THRUST_300001_SM_1000_NS8cuda_cub4core6detail5shmemE+40];
	ld.shared.u64 	%rd168, [_ZN6thrust24THRUST_300001_SM_1000_NS8cuda_cub4core6detail5shmemE+48];
	setp.lt.f32 	%p83, %f241, %f161;
	mov.f32 	%f242, %f241;
	mov.u64 	%rd350, %rd349;
	@%p83 bra 	$L__BB4_188;
	setp.lt.f32 	%p84, %f161, %f241;
	mov.f32 	%f242, %f161;
	mov.u64 	%rd350, %rd168;
	@%p84 bra 	$L__BB4_188;
	setp.lt.s64 	%p85, %rd349, %rd168;
	selp.f32 	%f242, %f241, %f161, %p85;
	min.s64 	%rd350, %rd349, %rd168;
$L__BB4_188:
	ld.shared.f32 	%f164, [_ZN6thrust24THRUST_300001_SM_1000_NS8cuda_cub4core6detail5shmemE+56];
	ld.shared.u64 	%rd171, [_ZN6thrust24THRUST_300001_SM_1000_NS8cuda_cub4core6detail5shmemE+64];
	setp.lt.f32 	%p86, %f242, %f164;
	mov.f32 	%f243, %f242;
	mov.u64 	%rd351, %rd350;
	@%p86 bra 	$L__BB4_191;
	setp.lt.f32 	%p87, %f164, %f242;
	mov.f32 	%f243, %f164;
	mov.u64 	%rd351, %rd171;
	@%p87 bra 	$L__BB4_191;
	setp.lt.s64 	%p88, %rd350, %rd171;
	selp.f32 	%f243, %f242, %f164, %p88;
	min.s64 	%rd351, %rd350, %rd171;
$L__BB4_191:
	ld.shared.f32 	%f167, [_ZN6thrust24THRUST_300001_SM_1000_NS8cuda_cub4core6detail5shmemE+72];
	ld.shared.u64 	%rd174, [_ZN6thrust24THRUST_300001_SM_1000_NS8cuda_cub4core6detail5shmemE+80];
	setp.lt.f32 	%p89, %f243, %f167;
	mov.f32 	%f244, %f243;
	mov.u64 	%rd352, %rd351;
	@%p89 bra 	$L__BB4_194;
	setp.lt.f32 	%p90, %f167, %f243;
	mov.f32 	%f244, %f167;
	mov.u64 	%rd352, %rd174;
	@%p90 bra 	$L__BB4_194;
	setp.lt.s64 	%p91, %rd351, %rd174;
	selp.f32 	%f244, %f243, %f167, %p91;
	min.s64 	%rd352, %rd351, %rd174;
$L__BB4_194:
	ld.shared.f32 	%f170, [_ZN6thrust24THRUST_300001_SM_1000_NS8cuda_cub4core6detail5shmemE+88];
	ld.shared.u64 	%rd177, [_ZN6thrust24THRUST_300001_SM_1000_NS8cuda_cub4core6detail5shmemE+96];
	setp.lt.f32 	%p92, %f244, %f170;
	mov.f32 	%f245, %f244;
	mov.u64 	%rd353, %rd352;
	@%p92 bra 	$L__BB4_197;
	setp.lt.f32 	%p93, %f170, %f244;
	mov.f32 	%f245, %f170;
	mov.u64 	%rd353, %rd177;
	@%p93 bra 	$L__BB4_197;
	setp.lt.s64 	%p94, %rd352, %rd177;
	selp.f32 	%f245, %f244, %f170, %p94;
	min.s64 	%rd353, %rd352, %rd177;
$L__BB4_197:
	ld.shared.f32 	%f173, [_ZN6thrust24THRUST_300001_SM_1000_NS8cuda_cub4core6detail5shmemE+104];
	ld.shared.u64 	%rd180, [_ZN6thrust24THRUST_300001_SM_1000_NS8cuda_cub4core6detail5shmemE+112];
	setp.lt.f32 	%p95, %f245, %f173;
	mov.f32 	%f246, %f245;
	mov.u64 	%rd354, %rd353;
	@%p95 bra 	$L__BB4_200;
	setp.lt.f32 	%p96, %f173, %f245;
	mov.f32 	%f246, %f173;
	mov.u64 	%rd354, %rd180;
	@%p96 bra 	$L__BB4_200;
	setp.lt.s64 	%p97, %rd353, %rd180;
	selp.f32 	%f246, %f245, %f173, %p97;
	min.s64 	%rd354, %rd353, %rd180;
$L__BB4_200:
	ld.shared.f32 	%f176, [_ZN6thrust24THRUST_300001_SM_1000_NS8cuda_cub4core6detail5shmemE+120];
	ld.shared.u64 	%rd183, [_ZN6thrust24THRUST_300001_SM_1000_NS8cuda_cub4core6detail5shmemE+128];
	setp.lt.f32 	%p98, %f246, %f176;
	mov.f32 	%f247, %f246;
	mov.u64 	%rd355, %rd354;
	@%p98 bra 	$L__BB4_203;
	setp.lt.f32 	%p99, %f176, %f246;
	mov.f32 	%f247, %f176;
	mov.u64 	%rd355, %rd183;
	@%p99 bra 	$L__BB4_203;
	setp.lt.s64 	%p100, %rd354, %rd183;
	selp.f32 	%f247, %f246, %f176, %p100;
	min.s64 	%rd355, %rd354, %rd183;
$L__BB4_203:
	mov.u32 	%r418, %tid.x;
	setp.ne.s32 	%p227, %r418, 0;
	@%p227 bra 	$L__BB4_205;
	cvta.to.global.u64 	%rd287, %rd187;
	st.global.f32 	[%rd287], %f247;
	st.global.u64 	[%rd287+8], %rd355;
$L__BB4_205:
	ret;

}
	// .globl	_ZN6thrust24THRUST_300001_SM_1000_NS8cuda_cub4core6detail13_kernel_agentINS1_8__reduce11ReduceAgentINS0_12zip_iteratorIN4cuda3std3__45tupleIJPfNS0_17counting_iteratorIlNS0_11use_defaultESE_SE_EEEEEEEPNSB_IJflEEESI_lNS1_9__extrema9arg_min_fIflNSA_4lessIfEEEEEEJSH_SJ_lSO_EEEvDpT0_
.visible .entry _ZN6thrust24THRUST_300001_SM_1000_NS8cuda_cub4core6detail13_kernel_agentINS1_8__reduce11ReduceAgentINS0_12zip_iteratorIN4cuda3std3__45tupleIJPfNS0_17counting_iteratorIlNS0_11use_defaultESE_SE_EEEEEEEPNSB_IJflEEESI_lNS1_9__extrema9arg_min_fIflNSA_4lessIfEEEEEEJSH_SJ_lSO_EEEvDpT0_(
	.param .align 8 .b8 _ZN6thrust24THRUST_300001_SM_1000_NS8cuda_cub4core6detail13_kernel_agentINS1_8__reduce11ReduceAgentINS0_12zip_iteratorIN4cuda3std3__45tupleIJPfNS0_17counting_iteratorIlNS0_11use_defaultESE_SE_EEEEEEEPNSB_IJflEEESI_lNS1_9__extrema9arg_min_fIflNSA_4lessIfEEEEEEJSH_SJ_lSO_EEEvDpT0__param_0[16],
	.param .u64 .ptr .align 1 _ZN6thrust24THRUST_300001_SM_1000_NS8cuda_cub4core6detail13_kernel_agentINS1_8__reduce11ReduceAgentINS0_12zip_iteratorIN4cuda3std3__45tupleIJPfNS0_17counting_iteratorIlNS0_11use_defaultESE_SE_EEEEEEEPNSB_IJflEEESI_lNS1_9__extrema9arg_min_fIflNSA_4lessIfEEEEEEJSH_SJ_lSO_EEEvDpT0__param_1,
	.param .u64 _ZN6thrust24THRUST_300001_SM_1000_NS8cuda_cub4core6detail13_kernel_agentINS1_8__reduce11ReduceAgentINS0_12zip_iteratorIN4cuda3std3__45tupleIJPfNS0_17counting_iteratorIlNS0_11use_defaultESE_SE_EEEEEEEPNSB_IJflEEESI_lNS1_9__extrema9arg_min_fIflNSA_4lessIfEEEEEEJSH_SJ_lSO_EEEvDpT0__param_2,
	.param .align 1 .b8 _ZN6thrust24THRUST_300001_SM_1000_NS8cuda_cub4core6detail13_kernel_agentINS1_8__reduce11ReduceAgentINS0_12zip_iteratorIN4cuda3std3__45tupleIJPfNS0_17counting_iteratorIlNS0_11use_defaultESE_SE_EEEEEEEPNSB_IJflEEESI_lNS1_9__extrema9arg_min_fIflNSA_4lessIfEEEEEEJSH_SJ_lSO_EEEvDpT0__param_3[1]
)
.maxntid 256
{
	.reg .pred 	%p<223>;
	.reg .b32 	%r<391>;
	.reg .b32 	%f<243>;
	.reg .b64 	%rd<308>;

	ld.param.u64 	%rd195, [_ZN6thrust24THRUST_300001_SM_1000_NS8cuda_cub4core6detail13_kernel_agentINS1_8__reduce11ReduceAgentINS0_12zip_iteratorIN4cuda3std3__45tupleIJPfNS0_17counting_iteratorIlNS0_11use_defaultESE_SE_EEEEEEEPNSB_IJflEEESI_lNS1_9__extrema9arg_min_fIflNSA_4lessIfEEEEEEJSH_SJ_lSO_EEEvDpT0__param_0+8];
	ld.param.u64 	%rd194, [_ZN6thrust24THRUST_300001_SM_1000_NS8cuda_cub4core6detail13_kernel_agentINS1_8__reduce11ReduceAgentINS0_12zip_iteratorIN4cuda3std3__45tupleIJPfNS0_17counting_iteratorIlNS0_11use_defaultESE_SE_EEEEEEEPNSB_IJflEEESI_lNS1_9__extrema9arg_min_fIflNSA_4lessIfEEEEEEJSH_SJ_lSO_EEEvDpT0__param_0];
	ld.param.u64 	%rd197, [_ZN6thrust24THRUST_300001_SM_1000_NS8cuda_cub4core6detail13_kernel_agentINS1_8__reduce11ReduceAgentINS0_12zip_iteratorIN4cuda3std3__45tupleIJPfNS0_17counting_iteratorIlNS0_11use_defaultESE_SE_EEEEEEEPNSB_IJflEEESI_lNS1_9__extrema9arg_min_fIflNSA_4lessIfEEEEEEJSH_SJ_lSO_EEEvDpT0__param_2];
	setp.eq.s64 	%p1, %rd197, 0;
	@%p1 bra 	$L__BB5_200;
	cvta.to.global.u64 	%rd1, %rd194;
	setp.gt.s64 	%p2, %rd197, 1279;
	@%p2 bra 	$L__BB5_112;
	cvt.u32.u64 	%r1, %rd197;
	mov.u32 	%r2, %tid.x;
	setp.ge.s32 	%p96, %r2, %r1;
	mov.f32 	%f188, 0f00000000;
	mov.b64 	%rd249, 0;
	mov.u32 	%r385, %r2;
	@%p96 bra 	$L__BB5_4;
	cvt.u64.u32 	%rd225, %r2;
	mul.wide.u32 	%rd226, %r2, 4;
	add.s64 	%rd227, %rd1, %rd226;
	add.s64 	%rd249, %rd195, %rd225;
	ld.global.f32 	%f188, [%rd227];
	add.s32 	%r385, %r2, 256;
$L__BB5_4:
	setp.ge.s32 	%p97, %r385, %r1;
	@%p97 bra 	$L__BB5_26;
	not.b32 	%r154, %r385;
	add.s32 	%r5, %r154, %r1;
	and.b32  	%r155, %r5, 768;
	setp.eq.s32 	%p98, %r155, 768;
	@%p98 bra 	$L__BB5_11;
	cvt.u64.u32 	%rd229, %r385;
	add.s64 	%rd240, %rd195, %rd229;
	mul.wide.u32 	%rd230, %r385, 4;
	add.s64 	%rd239, %rd1, %rd230;
	shr.u32 	%r156, %r5, 8;
	add.s32 	%r157, %r156, 1;
	and.b32  	%r158, %r157, 3;
	neg.s32 	%r383, %r158;
$L__BB5_7:
	.pragma "nounroll";
	mov.u64 	%rd9, %rd249;
	mov.f32 	%f3, %f188;
	ld.global.f32 	%f4, [%rd239];
	setp.lt.f32 	%p99, %f3, %f4;
	@%p99 bra 	$L__BB5_10;
	setp.lt.f32 	%p100, %f4, %f3;
	mov.u64 	%rd249, %rd240;
	mov.f32 	%f188, %f4;
	@%p100 bra 	$L__BB5_10;
	setp.lt.s64 	%p101, %rd9, %rd240;
	min.s64 	%rd249, %rd9, %rd240;
	selp.f32 	%f188, %f3, %f4, %p101;
$L__BB5_10:
	add.s32 	%r385, %r385, 256;
	add.s64 	%rd240, %rd240, 256;
	add.s64 	%rd239, %rd239, 1024;
	add.s32 	%r383, %r383, 1;
	setp.ne.s32 	%p102, %r383, 0;
	@%p102 bra 	$L__BB5_7;
$L__BB5_11:
	setp.lt.u32 	%p103, %r5, 768;
	@%p103 bra 	$L__BB5_26;
	add.s32 	%r386, %r385, 512;
$L__BB5_13:
	mov.u32 	%r13, %r386;
	add.s32 	%r159, %r13, -512;
	cvt.s64.s32 	%rd231, %r159;
	mul.wide.s32 	%rd232, %r159, 4;
	add.s64 	%rd17, %rd1, %rd232;
	add.s64 	%rd18, %rd195, %rd231;
	ld.global.f32 	%f10, [%rd17];
	setp.lt.f32 	%p104, %f188, %f10;
	mov.u64 	%rd246, %rd249;
	mov.f32 	%f185, %f188;
	@%p104 bra 	$L__BB5_16;
	setp.lt.f32 	%p105, %f10, %f188;
	mov.u64 	%rd246, %rd18;
	mov.f32 	%f185, %f10;
	@%p105 bra 	$L__BB5_16;
	setp.lt.s64 	%p106, %rd249, %rd18;
	min.s64 	%rd246, %rd249, %rd18;
	selp.f32 	%f185, %f188, %f10, %p106;
$L__BB5_16:
	add.s32 	%r160, %r13, -256;
	cvt.s64.s32 	%rd233, %r160;
	add.s64 	%rd21, %rd195, %rd233;
	ld.global.f32 	%f13, [%rd17+1024];
	setp.lt.f32 	%p107, %f185, %f13;
	mov.u64 	%rd247, %rd246;
	mov.f32 	%f186, %f185;
	@%p107 bra 	$L__BB5_19;
	setp.lt.f32 	%p108, %f13, %f185;
	mov.u64 	%rd247, %rd21;
	mov.f32 	%f186, %f13;
	@%p108 bra 	$L__BB5_19;
	setp.lt.s64 	%p109, %rd246, %rd21;
	min.s64 	%rd247, %rd246, %rd21;
	selp.f32 	%f186, %f185, %f13, %p109;
$L__BB5_19:
	cvt.s64.s32 	%rd234, %r13;
	add.s64 	%rd24, %rd195, %rd234;
	ld.global.f32 	%f16, [%rd17+2048];
	setp.lt.f32 	%p110, %f186, %f16;
	mov.u64 	%rd248, %rd247;
	mov.f32 	%f187, %f186;
	@%p110 bra 	$L__BB5_22;
	setp.lt.f32 	%p111, %f16, %f186;
	mov.u64 	%rd248, %rd24;
	mov.f32 	%f187, %f16;
	@%p111 bra 	$L__BB5_22;
	setp.lt.s64 	%p112, %rd247, %rd24;
	min.s64 	%rd248, %rd247, %rd24;
	selp.f32 	%f187, %f186, %f16, %p112;
$L__BB5_22:
	add.s32 	%r161, %r13, 256;
	cvt.s64.s32 	%rd235, %r161;
	add.s64 	%rd27, %rd195, %rd235;
	ld.global.f32 	%f19, [%rd17+3072];
	setp.lt.f32 	%p113, %f187, %f19;
	mov.u64 	%rd249, %rd248;
	mov.f32 	%f188, %f187;
	@%p113 bra 	$L__BB5_25;
	setp.lt.f32 	%p114, %f19, %f187;
	mov.u64 	%rd249, %rd27;
	mov.f32 	%f188, %f19;
	@%p114 bra 	$L__BB5_25;
	setp.lt.s64 	%p115, %rd248, %rd27;
	min.s64 	%rd249, %rd248, %rd27;
	selp.f32 	%f188, %f187, %f19, %p115;
$L__BB5_25:
	add.s32 	%r386, %r13, 1024;
	add.s32 	%r162, %r13, 512;
	setp.lt.s32 	%p116, %r162, %r1;
	@%p116 bra 	$L__BB5_13;
$L__BB5_26:
	setp.lt.s32 	%p117, %r1, 256;
	@%p117 bra 	$L__BB5_66;
	// begin inline asm
	mov.u32 %r276, %laneid;
	// end inline asm
	mov.b32 	%r278, %f188;
	mov.b32 	%r294, 1;
	mov.b32 	%r295, 31;
	mov.b32 	%r296, -1;
	// begin inline asm
	shfl.sync.down.b32 %r277, %r278, %r294, %r295, %r296;
	// end inline asm
	mov.b32 	%f23, %r277;
	// begin inline asm
	shfl.sync.down.b32 %r282, %r283, %r294, %r295, %r296;
	// end inline asm
	mov.b64 	{%r288, %r293}, %rd249;
	// begin inline asm
	shfl.sync.down.b32 %r287, %r288, %r294, %r295, %r296;
	// end inline asm
	// begin inline asm
	shfl.sync.down.b32 %r292, %r293, %r294, %r295, %r296;
	// end inline asm
	mov.b64 	%rd31, {%r287, %r292};
	setp.gt.s32 	%p174, %r276, 30;
	setp.lt.f32 	%p175, %f188, %f23;
	or.pred  	%p176, %p174, %p175;
	mov.u64 	%rd251, %rd249;
	mov.f32 	%f190, %f188;
	@%p176 bra 	$L__BB5_30;
	setp.gt.f32 	%p177, %f188, %f23;
	mov.u64 	%rd251, %rd31;
	mov.f32 	%f190, %f23;
	@%p177 bra 	$L__BB5_30;
	setp.lt.s64 	%p178, %rd249, %rd31;
	min.s64 	%rd251, %rd249, %rd31;
	selp.f32 	%f190, %f188, %f23, %p178;
$L__BB5_30:
	mov.b32 	%r298, %f190;
	mov.b32 	%r314, 2;
	mov.b32 	%r315, 31;
	mov.b32 	%r316, -1;
	// begin inline asm
	shfl.sync.down.b32 %r297, %r298, %r314, %r315, %r316;
	// end inline asm
	mov.b32 	%f26, %r297;
	// begin inline asm
	shfl.sync.down.b32 %r302, %r303, %r314, %r315, %r316;
	// end inline asm
	mov.b64 	{%r308, %r313}, %rd251;
	// begin inline asm
	shfl.sync.down.b32 %r307, %r308, %r314, %r315, %r316;
	// end inline asm
	// begin inline asm
	shfl.sync.down.b32 %r312, %r313, %r314, %r315, %r316;
	// end inline asm
	mov.b64 	%rd34, {%r307, %r312};
	setp.gt.s32 	%p179, %r276, 29;
	setp.lt.f32 	%p180, %f190, %f26;
	or.pred  	%p181, %p179, %p180;
	mov.u64 	%rd252, %rd251;
	mov.f32 	%f191, %f190;
	@%p181 bra 	$L__BB5_33;
	setp.gt.f32 	%p182, %f190, %f26;
	mov.u64 	%rd252, %rd34;
	mov.f32 	%f191, %f26;
	@%p182 bra 	$L__BB5_33;
	setp.lt.s64 	%p183, %rd251, %rd34;
	min.s64 	%rd252, %rd251, %rd34;
	selp.f32 	%f191, %f190, %f26, %p183;
$L__BB5_33:
	mov.b32 	%r318, %f191;
	mov.b32 	%r334, 4;
	mov.b32 	%r335, 31;
	mov.b32 	%r336, -1;
	// begin inline asm
	shfl.sync.down.b32 %r317, %r318, %r334, %r335, %r336;
	// end inline asm
	mov.b32 	%f29, %r317;
	// begin inline asm
	shfl.sync.down.b32 %r322, %r323, %r334, %r335, %r336;
	// end inline asm
	mov.b64 	{%r328, %r333}, %rd252;
	// begin inline asm
	shfl.sync.down.b32 %r327, %r328, %r334, %r335, %r336;
	// end inline asm
	// begin inline asm
	shfl.sync.down.b32 %r332, %r333, %r334, %r335, %r336;
	// end inline asm
	mov.b64 	%rd37, {%r327, %r332};
	setp.gt.s32 	%p184, %r276, 27;
	setp.lt.f32 	%p185, %f191, %f29;
	or.pred  	%p186, %p184, %p185;
	mov.u64 	%rd253, %rd252;
	mov.f32 	%f192, %f191;
	@%p186 bra 	$L__BB5_36;
	setp.gt.f32 	%p187, %f191, %f29;
	mov.u64 	%rd253, %rd37;
	mov.f32 	%f192, %f29;
	@%p187 bra 	$L__BB5_36;
	setp.lt.s64 	%p188, %rd252, %rd37;
	min.s64 	%rd253, %rd252, %rd37;
	selp.f32 	%f192, %f191, %f29, %p188;
$L__BB5_36:
	mov.b32 	%r338, %f192;
	mov.b32 	%r354, 8;
	mov.b32 	%r355, 31;
	mov.b32 	%r356, -1;
	// begin inline asm
	shfl.sync.down.b32 %r337, %r338, %r354, %r355, %r356;
	// end inline asm
	mov.b32 	%f32, %r337;
	// begin inline asm
	shfl.sync.down.b32 %r342, %r343, %r354, %r355, %r356;
	// end inline asm
	mov.b64 	{%r348, %r353}, %rd253;
	// begin inline asm
	shfl.sync.down.b32 %r347, %r348, %r354, %r355, %r356;
	// end inline asm
	// begin inline asm
	shfl.sync.down.b32 %r352, %r353, %r354, %r355, %r356;
	// end inline asm
	mov.b64 	%rd40, {%r347, %r352};
	setp.gt.s32 	%p189, %r276, 23;
	setp.lt.f32 	%p190, %f192, %f32;
	or.pred  	%p191, %p189, %p190;
	mov.u64 	%rd254, %rd253;
	mov.f32 	%f193, %f192;
	@%p191 bra 	$L__BB5_39;
	setp.gt.f32 	%p192, %f192, %f32;
	mov.u64 	%rd254, %rd40;
	mov.f32 	%f193, %f32;
	@%p192 bra 	$L__BB5_39;
	setp.lt.s64 	%p193, %rd253, %rd40;
	min.s64 	%rd254, %rd253, %rd40;
	selp.f32 	%f193, %f192, %f32, %p193;
$L__BB5_39:
	mov.b32 	%r358, %f193;
	mov.b32 	%r374, 16;
	mov.b32 	%r375, 31;
	mov.b32 	%r376, -1;
	// begin inline asm
	shfl.sync.down.b32 %r357, %r358, %r374, %r375, %r376;
	// end inline asm
	mov.b32 	%f35, %r357;
	// begin inline asm
	shfl.sync.down.b32 %r362, %r363, %r374, %r375, %r376;
	// end inline asm
	mov.b64 	{%r368, %r373}, %rd254;
	// begin inline asm
	shfl.sync.down.b32 %r367, %r368, %r374, %r375, %r376;
	// end inline asm
	// begin inline asm
	shfl.sync.down.b32 %r372, %r373, %r374, %r375, %r376;
	// end inline asm
	mov.b64 	%rd43, {%r367, %r372};
	setp.gt.s32 	%p194, %r276, 15;
	setp.lt.f32 	%p195, %f193, %f35;
	or.pred  	%p196, %p194, %p195;
	mov.u64 	%rd307, %rd254;
	mov.f32 	%f242, %f193;
	@%p196 bra 	$L__BB5_42;
	setp.gt.f32 	%p197, %f193, %f35;
	mov.u64 	%rd307, %rd43;
	mov.f32 	%f242, %f35;
	@%p197 bra 	$L__BB5_42;
	setp.lt.s64 	%p198, %rd254, %rd43;
	min.s64 	%rd307, %rd254, %rd43;
	selp.f32 	%f242, %f193, %f35, %p198;
$L__BB5_42:
	setp.ne.s32 	%p199, %r276, 0;
	@%p199 bra 	$L__BB5_44;
	shr.u32 	%r377, %r2, 1;
	and.b32  	%r378, %r377, 496;
	mov.u32 	%r379, _ZN6thrust24THRUST_300001_SM_1000_NS8cuda_cub4core6detail5shmemE;
	add.s32 	%r380, %r379, %r378;
	st.shared.f32 	[%r380+8], %f242;
	st.shared.u64 	[%r380+16], %rd307;
$L__BB5_44:
	bar.sync 	0;
	setp.ne.s32 	%p200, %r2, 0;
	@%p200 bra 	$L__BB5_198;
	ld.shared.f32 	%f38, [_ZN6thrust24THRUST_300001_SM_1000_NS8cuda_cub4core6detail5shmemE+24];
	ld.shared.u64 	%rd46, [_ZN6thrust24THRUST_300001_SM_1000_NS8cuda_cub4core6detail5shmemE+32];
	setp.lt.f32 	%p201, %f242, %f38;
	mov.u64 	%rd256, %rd307;
	mov.f32 	%f195, %f242;
	@%p201 bra 	$L__BB5_48;
	setp.lt.f32 	%p202, %f38, %f242;
	mov.u64 	%rd256, %rd46;
	mov.f32 	%f195, %f38;
	@%p202 bra 	$L__BB5_48;
	setp.lt.s64 	%p203, %rd307, %rd46;
	min.s64 	%rd256, %rd307, %rd46;
	selp.f32 	%f195, %f242, %f38, %p203;
$L__BB5_48:
	ld.shared.f32 	%f41, [_ZN6thrust24THRUST_300001_SM_1000_NS8cuda_cub4core6detail5shmemE+40];
	ld.shared.u64 	%rd49, [_ZN6thrust24THRUST_300001_SM_1000_NS8cuda_cub4core6detail5shmemE+48];
	setp.lt.f32 	%p204, %f195, %f41;
	mov.u64 	%rd257, %rd256;
	mov.f32 	%f196, %f195;
	@%p204 bra 	$L__BB5_51;
	setp.lt.f32 	%p205, %f41, %f195;
	mov.u64 	%rd257, %rd49;
	mov.f32 	%f196, %f41;
	@%p205 bra 	$L__BB5_51;
	setp.lt.s64 	%p206, %rd256, %rd49;
	min.s64 	%rd257, %rd256, %rd49;
	selp.f32 	%f196, %f195, %f41, %p206;
$L__BB5_51:
	ld.shared.f32 	%f44, [_ZN6thrust24THRUST_300001_SM_1000_NS8cuda_cub4core6detail5shmemE+56];
	ld.shared.u64 	%rd52, [_ZN6thrust24THRUST_300001_SM_1000_NS8cuda_cub4core6detail5shmemE+64];
	setp.lt.f32 	%p207, %f196, %f44;
	mov.u64 	%rd258, %rd257;
	mov.f32 	%f197, %f196;
	@%p207 bra 	$L__BB5_54;
	setp.lt.f32 	%p208, %f44, %f196;
	mov.u64 	%rd258, %rd52;
	mov.f32 	%f197, %f44;
	@%p208 bra 	$L__BB5_54;
	setp.lt.s64 	%p209, %rd257, %rd52;
	min.s64 	%rd258, %rd257, %rd52;
	selp.f32 	%f197, %f196, %f44, %p209;
$L__BB5_54:
	ld.shared.f32 	%f47, [_ZN6thrust24THRUST_300001_SM_1000_NS8cuda_cub4core6detail5shmemE+72];
	ld.shared.u64 	%rd55, [_ZN6thrust24THRUST_300001_SM_1000_NS8cuda_cub4core6detail5shmemE+80];
	setp.lt.f32 	%p210, %f197, %f47;
	mov.u64 	%rd259, %rd258;
	mov.f32 	%f198, %f197;
	@%p210 bra 	$L__BB5_57;
	setp.lt.f32 	%p211, %f47, %f197;
	mov.u64 	%rd259, %rd55;
	mov.f32 	%f198, %f47;
	@%p211 bra 	$L__BB5_57;
	setp.lt.s64 	%p212, %rd258, %rd55;
	min.s64 	%rd259, %rd258, %rd55;
	selp.f32 	%f198, %f197, %f47, %p212;
$L__BB5_57:
	ld.shared.f32 	%f50, [_ZN6thrust24THRUST_300001_SM_1000_NS8cuda_cub4core6detail5shmemE+88];
	ld.shared.u64 	%rd58, [_ZN6thrust24THRUST_300001_SM_1000_NS8cuda_cub4core6detail5shmemE+96];
	setp.lt.f32 	%p213, %f198, %f50;
	mov.u64 	%rd260, %rd259;
	mov.f32 	%f199, %f198;
	@%p213 bra 	$L__BB5_60;
	setp.lt.f32 	%p214, %f50, %f198;
	mov.u64 	%rd260, %rd58;
	mov.f32 	%f199, %f50;
	@%p214 bra 	$L__BB5_60;
	setp.lt.s64 	%p215, %rd259, %rd58;
	min.s64 	%rd260, %rd259, %rd58;
	selp.f32 	%f199, %f198, %f50, %p215;
$L__BB5_60:
	ld.shared.f32 	%f53, [_ZN6thrust24THRUST_300001_SM_1000_NS8cuda_cub4core6detail5shmemE+104];
	ld.shared.u64 	%rd61, [_ZN6thrust24THRUST_300001_SM_1000_NS8cuda_cub4core6detail5shmemE+112];
	setp.lt.f32 	%p216, %f199, %f53;
	mov.u64 	%rd261, %rd260;
	mov.f32 	%f200, %f199;
	@%p216 bra 	$L__BB5_63;
	setp.lt.f32 	%p217, %f53, %f199;
	mov.u64 	%rd261, %rd61;
	mov.f32 	%f200, %f53;
	@%p217 bra 	$L__BB5_63;
	setp.lt.s64 	%p218, %rd260, %rd61;
	min.s64 	%rd261, %rd260, %rd61;
	selp.f32 	%f200, %f199, %f53, %p218;
$L__BB5_63:
	ld.shared.f32 	%f56, [_ZN6thrust24THRUST_300001_SM_1000_NS8cuda_cub4core6detail5shmemE+120];
	ld.shared.u64 	%rd64, [_ZN6thrust24THRUST_300001_SM_1000_NS8cuda_cub4core6detail5shmemE+128];
	setp.lt.f32 	%p219, %f200, %f56;
	mov.f32 	%f242, %f200;
	mov.u64 	%rd307, %rd261;
	@%p219 bra 	$L__BB5_198;
	setp.lt.f32 	%p220, %f56, %f200;
	mov.f32 	%f242, %f56;
	mov.u64 	%rd307, %rd64;
	@%p220 bra 	$L__BB5_198;
	setp.lt.s64 	%p221, %rd261, %rd64;
	min.s64 	%rd307, %rd261, %rd64;
	selp.f32 	%f242, %f200, %f56, %p221;
	bra.uni 	$L__BB5_198;
$L__BB5_66:
	// begin inline asm
	mov.u32 %r163, %laneid;
	// end inline asm
	and.b32  	%r184, %r2, 992;
	add.s32 	%r185, %r184, 32;
	setp.gt.s32 	%p118, %r185, %r1;
	not.b32 	%r186, %r184;
	add.s32 	%r187, %r1, %r186;
	selp.b32 	%r182, %r187, 31, %p118;
	mov.b32 	%r165, %f188;
	mov.b32 	%r181, 1;
	mov.b32 	%r183, -1;
	// begin inline asm
	shfl.sync.down.b32 %r164, %r165, %r181, %r182, %r183;
	// end inline asm
	mov.b32 	%f58, %r164;
	// begin inline asm
	shfl.sync.down.b32 %r169, %r170, %r181, %r182, %r183;
	// end inline asm
	mov.b64 	{%r175, %r180}, %rd249;
	// begin inline asm
	shfl.sync.down.b32 %r174, %r175, %r181, %r182, %r183;
	// end inline asm
	// begin inline asm
	shfl.sync.down.b32 %r179, %r180, %r181, %r182, %r183;
	// end inline asm
	mov.b64 	%rd66, {%r174, %r179};
	setp.ge.s32 	%p119, %r163, %r182;
	setp.lt.f32 	%p120, %f188, %f58;
	or.pred  	%p121, %p119, %p120;
	mov.u64 	%rd262, %rd249;
	mov.f32 	%f201, %f188;
	@%p121 bra 	$L__BB5_69;
	setp.gt.f32 	%p122, %f188, %f58;
	mov.u64 	%rd262, %rd66;
	mov.f32 	%f201, %f58;
	@%p122 bra 	$L__BB5_69;
	setp.lt.s64 	%p123, %rd249, %rd66;
	min.s64 	%rd262, %rd249, %rd66;
	selp.f32 	%f201, %f188, %f58, %p123;
$L__BB5_69:
	mov.b32 	%r189, %f201;
	mov.b32 	%r205, 2;
	mov.b32 	%r207, -1;
	// begin inline asm
	shfl.sync.down.b32 %r188, %r189, %r205, %r182, %r207;
	// end inline asm
	mov.b32 	%f61, %r188;
	// begin inline asm
	shfl.sync.down.b32 %r193, %r194, %r205, %r182, %r207;
	// end inline asm
	mov.b64 	{%r199, %r204}, %rd262;
	// begin inline asm
	shfl.sync.down.b32 %r198, %r199, %r205, %r182, %r207;
	// end inline asm
	// begin inline asm
	shfl.sync.down.b32 %r203, %r204, %r205, %r182, %r207;
	// end inline asm
	mov.b64 	%rd69, {%r198, %r203};
	add.s32 	%r208, %r163, 2;
	setp.gt.s32 	%p124, %r208, %r182;
	setp.lt.f32 	%p125, %f201, %f61;
	or.pred  	%p126, %p124, %p125;
	mov.f32 	%f202, %f201;
	mov.u64 	%rd263, %rd262;
	@%p126 bra 	$L__BB5_72;
	setp.gt.f32 	%p127, %f201, %f61;
	mov.f32 	%f202, %f61;
	mov.u64 	%rd263, %rd69;
	@%p127 bra 	$L__BB5_72;
	setp.lt.s64 	%p128, %rd262, %rd69;
	selp.f32 	%f202, %f201, %f61, %p128;
	min.s64 	%rd263, %rd262, %rd69;
$L__BB5_72:
	mov.b32 	%r210, %f202;
	mov.b32 	%r226, 4;
	mov.b32 	%r228, -1;
	// begin inline asm
	shfl.sync.down.b32 %r209, %r210, %r226, %r182, %r228;
	// end inline asm
	mov.b32 	%f64, %r209;
	// begin inline asm
	shfl.sync.down.b32 %r214, %r215, %r226, %r182, %r228;
	// end inline asm
	mov.b64 	{%r220, %r225}, %rd263;
	// begin inline asm
	shfl.sync.down.b32 %r219, %r220, %r226, %r182, %r228;
	// end inline asm
	// begin inline asm
	shfl.sync.down.b32 %r224, %r225, %r226, %r182, %r228;
	// end inline asm
	mov.b64 	%rd72, {%r219, %r224};
	add.s32 	%r229, %r163, 4;
	setp.gt.s32 	%p129, %r229, %r182;
	setp.lt.f32 	%p130, %f202, %f64;
	or.pred  	%p131, %p129, %p130;
	mov.f32 	%f203, %f202;
	mov.u64 	%rd264, %rd263;
	@%p131 bra 	$L__BB5_75;
	setp.gt.f32 	%p132, %f202, %f64;
	mov.f32 	%f203, %f64;
	mov.u64 	%rd264, %rd72;
	@%p132 bra 	$L__BB5_75;
	setp.lt.s64 	%p133, %rd263, %rd72;
	selp.f32 	%f203, %f202, %f64, %p133;
	min.s64 	%rd264, %rd263, %rd72;
$L__BB5_75:
	mov.b32 	%r231, %f203;
	mov.b32 	%r247, 8;
	mov.b32 	%r249, -1;
	// begin inline asm
	shfl.sync.down.b32 %r230, %r231, %r247, %r182, %r249;
	// end inline asm
	mov.b32 	%f67, %r230;
	// begin inline asm
	shfl.sync.down.b32 %r235, %r236, %r247, %r182, %r249;
	// end inline asm
	mov.b64 	{%r241, %r246}, %rd264;
	// begin inline asm
	shfl.sync.down.b32 %r240, %r241, %r247, %r182, %r249;
	// end inline asm
	// begin inline asm
	shfl.sync.down.b32 %r245, %r246, %r247, %r182, %r249;
	// end inline asm
	mov.b64 	%rd75, {%r240, %r245};
	add.s32 	%r250, %r163, 8;
	setp.gt.s32 	%p134, %r250, %r182;
	setp.lt.f32 	%p135, %f203, %f67;
	or.pred  	%p136, %p134, %p135;
	mov.f32 	%f204, %f203;
	mov.u64 	%rd265, %rd264;
	@%p136 bra 	$L__BB5_78;
	setp.gt.f32 	%p137, %f203, %f67;
	mov.f32 	%f204, %f67;
	mov.u64 	%rd265, %rd75;
	@%p137 bra 	$L__BB5_78;
	setp.lt.s64 	%p138, %rd264, %rd75;
	selp.f32 	%f204, %f203, %f67, %p138;
	min.s64 	%rd265, %rd264, %rd75;
$L__BB5_78:
	mov.b32 	%r252, %f204;
	mov.b32 	%r268, 16;
	mov.b32 	%r270, -1;
	// begin inline asm
	shfl.sync.down.b32 %r251, %r252, %r268, %r182, %r270;
	// end inline asm
	mov.b32 	%f70, %r251;
	// begin inline asm
	shfl.sync.down.b32 %r256, %r257, %r268, %r182, %r270;
	// end inline asm
	mov.b64 	{%r262, %r267}, %rd265;
	// begin inline asm
	shfl.sync.down.b32 %r261, %r262, %r268, %r182, %r270;
	// end inline asm
	// begin inline asm
	shfl.sync.down.b32 %r266, %r267, %r268, %r182, %r270;
	// end inline asm
	mov.b64 	%rd78, {%r261, %r266};
	add.s32 	%r271, %r163, 16;
	setp.gt.s32 	%p139, %r271, %r182;
	setp.lt.f32 	%p140, %f204, %f70;
	or.pred  	%p141, %p139, %p140;
	mov.f32 	%f242, %f204;
	mov.u64 	%rd307, %rd265;
	@%p141 bra 	$L__BB5_81;
	setp.gt.f32 	%p142, %f204, %f70;
	mov.f32 	%f242, %f70;
	mov.u64 	%rd307, %rd78;
	@%p142 bra 	$L__BB5_81;
	setp.lt.s64 	%p143, %rd265, %rd78;
	selp.f32 	%f242, %f204, %f70, %p143;
	min.s64 	%rd307, %rd265, %rd78;
$L__BB5_81:
	setp.ne.s32 	%p144, %r163, 0;
	@%p144 bra 	$L__BB5_83;
	shr.u32 	%r272, %r2, 1;
	and.b32  	%r273, %r272, 496;
	mov.u32 	%r274, _ZN6thrust24THRUST_300001_SM_1000_NS8cuda_cub4core6detail5shmemE;
	add.s32 	%r275, %r274, %r273;
	st.shared.f32 	[%r275+8], %f242;
	st.shared.u64 	[%r275+16], %rd307;
$L__BB5_83:
	bar.sync 	0;
	setp.ne.s32 	%p145, %r2, 0;
	@%p145 bra 	$L__BB5_198;
	setp.lt.s32 	%p146, %r1, 33;
	mov.f32 	%f206, %f242;
	mov.u64 	%rd267, %rd307;
	@%p146 bra 	$L__BB5_88;
	ld.shared.f32 	%f73, [_ZN6thrust24THRUST_300001_SM_1000_NS8cuda_cub4core6detail5shmemE+24];
	ld.shared.u64 	%rd81, [_ZN6thrust24THRUST_300001_SM_1000_NS8cuda_cub4core6detail5shmemE+32];
	setp.lt.f32 	%p147, %f242, %f73;
	mov.f32 	%f206, %f242;
	mov.u64 	%rd267, %rd307;
	@%p147 bra 	$L__BB5_88;
	setp.lt.f32 	%p148, %f73, %f242;
	mov.f32 	%f206, %f73;
	mov.u64 	%rd267, %rd81;
	@%p148 bra 	$L__BB5_88;
	setp.lt.s64 	%p149, %rd307, %rd81;
	selp.f32 	%f206, %f242, %f73, %p149;
	min.s64 	%rd267, %rd307, %rd81;
$L__BB5_88:
	setp.lt.s32 	%p150, %r1, 65;
	mov.f32 	%f207, %f206;
	mov.u64 	%rd268, %rd267;
	@%p150 bra 	$L__BB5_92;
	ld.shared.f32 	%f76, [_ZN6thrust24THRUST_300001_SM_1000_NS8cuda_cub4core6detail5shmemE+40];
	ld.shared.u64 	%rd84, [_ZN6thrust24THRUST_300001_SM_1000_NS8cuda_cub4core6detail5shmemE+48];
	setp.lt.f32 	%p151, %f206, %f76;
	mov.f32 	%f207, %f206;
	mov.u64 	%rd268, %rd267;
	@%p151 bra 	$L__BB5_92;
	setp.lt.f32 	%p152, %f76, %f206;
	mov.f32 	%f207, %f76;
	mov.u64 	%rd268, %rd84;
	@%p152 bra 	$L__BB5_92;
	setp.lt.s64 	%p153, %rd267, %rd84;
	selp.f32 	%f207, %f206, %f76, %p153;
	min.s64 	%rd268, %rd267, %rd84;
$L__BB5_92:
	setp.lt.s32 	%p154, %r1, 97;
	mov.f32 	%f208, %f207;
	mov.u64 	%rd269, %rd268;
	@%p154 bra 	$L__BB5_96;
	ld.shared.f32 	%f79, [_ZN6thrust24THRUST_300001_SM_1000_NS8cuda_cub4core6detail5shmemE+56];
	ld.shared.u64 	%rd87, [_ZN6thrust24THRUST_300001_SM_1000_NS8cuda_cub4core6detail5shmemE+64];
	setp.lt.f32 	%p155, %f207, %f79;
	mov.f32 	%f208, %f207;
	mov.u64 	%rd269, %rd268;
	@%p155 bra 	$L__BB5_96;
	setp.lt.f32 	%p156, %f79, %f207;
	mov.f32 	%f208, %f79;
	mov.u64 	%rd269, %rd87;
	@%p156 bra 	$L__BB5_96;
	setp.lt.s64 	%p157, %rd268, %rd87;
	selp.f32 	%f208, %f207, %f79, %p157;
	min.s64 	%rd269, %rd268, %rd87;
$L__BB5_96:
	setp.lt.s32 	%p158, %r1, 129;
	mov.f32 	%f209, %f208;
	mov.u64 	%rd270, %rd269;
	@%p158 bra 	$L__BB5_100;
	ld.shared.f32 	%f82, [_ZN6thrust24THRUST_300001_SM_1000_NS8cuda_cub4core6detail5shmemE+72];
	ld.shared.u64 	%rd90, [_ZN6thrust24THRUST_300001_SM_1000_NS8cuda_cub4core6detail5shmemE+80];
	setp.lt.f32 	%p159, %f208, %f82;
	mov.f32 	%f209, %f208;
	mov.u64 	%rd270, %rd269;
	@%p159 bra 	$L__BB5_100;
	setp.lt.f32 	%p160, %f82, %f208;
	mov.f32 	%f209, %f82;
	mov.u64 	%rd270, %rd90;
	@%p160 bra 	$L__BB5_100;
	setp.lt.s64 	%p161, %rd269, %rd90;
	selp.f32 	%f209, %f208, %f82, %p161;
	min.s64 	%rd270, %rd269, %rd90;
$L__BB5_100:
	setp.lt.s32 	%p162, %r1, 161;
	mov.f32 	%f210, %f209;
	mov.u64 	%rd271, %rd270;
	@%p162 bra 	$L__BB5_104;
	ld.shared.f32 	%f85, [_ZN6thrust24THRUST_300001_SM_1000_NS8cuda_cub4core6detail5shmemE+88];
	ld.shared.u64 	%rd93, [_ZN6thrust24THRUST_300001_SM_1000_NS8cuda_cub4core6detail5shmemE+96];
	setp.lt.f32 	%p163, %f209, %f85;
	mov.f32 	%f210, %f209;
	mov.u64 	%rd271, %rd270;
	@%p163 bra 	$L__BB5_104;
	setp.lt.f32 	%p164, %f85, %f209;
	mov.f32 	%f210, %f85;
	mov.u64 	%rd271, %rd93;
	@%p164 bra 	$L__BB5_104;
	setp.lt.s64 	%p165, %rd270, %rd93;
	selp.f32 	%f210, %f209, %f85, %p165;
	min.s64 	%rd271, %rd270, %rd93;
$L__BB5_104:
	setp.lt.s32 	%p166, %r1, 193;
	mov.f32 	%f211, %f210;
	mov.u64 	%rd272, %rd271;
	@%p166 bra 	$L__BB5_108;
	ld.shared.f32 	%f88, [_ZN6thrust24THRUST_300001_SM_1000_NS8cuda_cub4core6detail5shmemE+104];
	ld.shared.u64 	%rd96, [_ZN6thrust24THRUST_300001_SM_1000_NS8cuda_cub4core6detail5shmemE+112];
	setp.lt.f32 	%p167, %f210, %f88;
	mov.f32 	%f211, %f210;
	mov.u64 	%rd272, %rd271;
	@%p167 bra 	$L__BB5_108;
	setp.lt.f32 	%p168, %f88, %f210;
	mov.f32 	%f211, %f88;
	mov.u64 	%rd272, %rd96;
	@%p168 bra 	$L__BB5_108;
	setp.lt.s64 	%p169, %rd271, %rd96;
	selp.f32 	%f211, %f210, %f88, %p169;
	min.s64 	%rd272, %rd271, %rd96;
$L__BB5_108:
	setp.lt.s32 	%p170, %r1, 225;
	mov.f32 	%f242, %f211;
	mov.u64 	%rd307, %rd272;
	@%p170 bra 	$L__BB5_198;
	ld.shared.f32 	%f91, [_ZN6thrust24THRUST_300001_SM_1000_NS8cuda_cub4core6detail5shmemE+120];
	ld.shared.u64 	%rd99, [_ZN6thrust24THRUST_300001_SM_1000_NS8cuda_cub4core6detail5shmemE+128];
	setp.lt.f32 	%p171, %f211, %f91;
	mov.f32 	%f242, %f211;
	mov.u64 	%rd307, %rd272;
	@%p171 bra 	$L__BB5_198;
	setp.lt.f32 	%p172, %f91, %f211;
	mov.f32 	%f242, %f91;
	mov.u64 	%rd307, %rd99;
	@%p172 bra 	$L__BB5_198;
	setp.lt.s64 	%p173, %rd272, %rd99;
	selp.f32 	%f242, %f211, %f91, %p173;
	min.s64 	%rd307, %rd272, %rd99;
	bra.uni 	$L__BB5_198;
$L__BB5_112:
	mov.u32 	%r18, %tid.x;
	cvt.u64.u32 	%rd101, %r18;
	mul.wide.u32 	%rd198, %r18, 4;
	add.s64 	%rd102, %rd1, %rd198;
	ld.global.f32 	%f172, [%rd102];
	add.s32 	%r31, %r18, 256;
	cvt.u64.u32 	%rd199, %r31;
	ld.global.f32 	%f173, [%rd102+1024];
	add.s32 	%r32, %r18, 512;
	cvt.u64.u32 	%rd200, %r32;
	ld.global.f32 	%f174, [%rd102+2048];
	ld.global.f32 	%f93, [%rd102+3072];
	or.b32  	%r33, %r18, 1024;
	cvt.u64.u32 	%rd103, %r33;
	add.s64 	%rd104, %rd195, %rd103;
	ld.global.f32 	%f94, [%rd102+4096];
	setp.lt.f32 	%p3, %f173, %f172;
	selp.f32 	%f175, %f173, %f172, %p3;
	selp.b64 	%rd201, %rd199, %rd101, %p3;
	setp.lt.f32 	%p4, %f174, %f175;
	selp.f32 	%f95, %f174, %f175, %p4;
	selp.b64 	%rd105, %rd200, %rd201, %p4;
	setp.lt.f32 	%p5, %f95, %f93;
	mov.f32 	%f212, %f95;
	mov.u64 	%rd273, %rd105;
	@%p5 bra 	$L__BB5_115;
	add.s32 	%r34, %r18, 768;
	cvt.u64.u32 	%rd273, %r34;
	setp.lt.f32 	%p6, %f93, %f95;
	mov.f32 	%f212, %f93;
	@%p6 bra 	$L__BB5_115;
	mov.f32 	%f212, %f95;
	mov.u64 	%rd273, %rd105;
$L__BB5_115:
	add.s64 	%rd108, %rd195, %rd273;
	setp.lt.f32 	%p7, %f212, %f94;
	mov.f32 	%f229, %f212;
	mov.u64 	%rd294, %rd108;
	@%p7 bra 	$L__BB5_118;
	setp.lt.f32 	%p8, %f94, %f212;
	mov.f32 	%f229, %f94;
	mov.u64 	%rd294, %rd104;
	@%p8 bra 	$L__BB5_118;
	setp.lt.s64 	%p9, %rd273, %rd103;
	selp.f32 	%f229, %f212, %f94, %p9;
	selp.b64 	%rd294, %rd108, %rd104, %p9;
$L__BB5_118:
	setp.lt.u64 	%p10, %rd197, 2560;
	mov.b64 	%rd283, 1280;
	@%p10 bra 	$L__BB5_136;
	mov.b64 	%rd283, 1280;
$L__BB5_120:
	mov.u64 	%rd111, %rd283;
	add.s64 	%rd204, %rd111, %rd101;
	shl.b64 	%rd205, %rd111, 2;
	add.s64 	%rd206, %rd102, %rd205;
	add.s64 	%rd113, %rd204, %rd195;
	ld.global.f32 	%f100, [%rd206];
	ld.global.f32 	%f101, [%rd206+1024];
	add.s64 	%rd114, %rd113, 512;
	ld.global.f32 	%f102, [%rd206+2048];
	add.s64 	%rd115, %rd113, 768;
	ld.global.f32 	%f103, [%rd206+3072];
	ld.global.f32 	%f104, [%rd206+4096];
	setp.lt.f32 	%p11, %f229, %f100;
	mov.f32 	%f215, %f229;
	mov.u64 	%rd277, %rd294;
	@%p11 bra 	$L__BB5_123;
	setp.lt.f32 	%p12, %f100, %f229;
	mov.f32 	%f215, %f100;
	mov.u64 	%rd277, %rd113;
	@%p12 bra 	$L__BB5_123;
	setp.lt.s64 	%p13, %rd294, %rd113;
	selp.f32 	%f215, %f229, %f100, %p13;
	min.s64 	%rd277, %rd294, %rd113;
$L__BB5_123:
	setp.lt.f32 	%p14, %f215, %f101;
	mov.f32 	%f216, %f215;
	mov.u64 	%rd278, %rd277;
	@%p14 bra 	$L__BB5_126;
	add.s64 	%rd208, %rd204, %rd195;
	add.s64 	%rd278, %rd208, 256;
	setp.lt.f32 	%p15, %f101, %f215;
	mov.f32 	%f216, %f101;
	@%p15 bra 	$L__BB5_126;
	setp.lt.s64 	%p16, %rd277, %rd278;
	selp.f32 	%f216, %f215, %f101, %p16;
	min.s64 	%rd278, %rd277, %rd278;
$L__BB5_126:
	setp.lt.f32 	%p17, %f216, %f102;
	mov.f32 	%f217, %f216;
	mov.u64 	%rd279, %rd278;
	@%p17 bra 	$L__BB5_129;
	setp.lt.f32 	%p18, %f102, %f216;
	mov.f32 	%f217, %f102;
	mov.u64 	%rd279, %rd114;
	@%p18 bra 	$L__BB5_129;
	setp.lt.s64 	%p19, %rd278, %rd114;
	selp.f32 	%f217, %f216, %f102, %p19;
	min.s64 	%rd279, %rd278, %rd114;
$L__BB5_129:
	setp.lt.f32 	%p20, %f217, %f103;
	mov.f32 	%f218, %f217;
	mov.u64 	%rd280, %rd279;
	@%p20 bra 	$L__BB5_132;
	setp.lt.f32 	%p21, %f103, %f217;
	mov.f32 	%f218, %f103;
	mov.u64 	%rd280, %rd115;
	@%p21 bra 	$L__BB5_132;
	setp.lt.s64 	%p22, %rd279, %rd115;
	selp.f32 	%f218, %f217, %f103, %p22;
	min.s64 	%rd280, %rd279, %rd115;
$L__BB5_132:
	setp.lt.f32 	%p23, %f218, %f104;
	mov.f32 	%f229, %f218;
	mov.u64 	%rd294, %rd280;
	@%p23 bra 	$L__BB5_135;
	add.s64 	%rd210, %rd204, %rd195;
	add.s64 	%rd294, %rd210, 1024;
	setp.lt.f32 	%p24, %f104, %f218;
	mov.f32 	%f229, %f104;
	@%p24 bra 	$L__BB5_135;
	setp.lt.s64 	%p25, %rd280, %rd294;
	selp.f32 	%f229, %f218, %f104, %p25;
	min.s64 	%rd294, %rd280, %rd294;
$L__BB5_135:
	add.s64 	%rd283, %rd111, 1280;
	add.s64 	%rd211, %rd111, 2560;
	setp.le.s64 	%p26, %rd211, %rd197;
	@%p26 bra 	$L__BB5_120;
$L__BB5_136:
	setp.le.s64 	%p27, %rd197, %rd283;
	@%p27 bra 	$L__BB5_159;
	cvt.u32.u64 	%r35, %rd283;
	cvt.u32.u64 	%r36, %rd197;
	sub.s32 	%r19, %r36, %r35;
	setp.ge.s32 	%p28, %r18, %r19;
	@%p28 bra 	$L__BB5_159;
	cvta.to.global.u64 	%rd131, %rd194;
	not.b32 	%r38, %r18;
	add.s32 	%r39, %r38, %r36;
	sub.s32 	%r20, %r39, %r35;
	and.b32  	%r41, %r20, 768;
	setp.eq.s32 	%p29, %r41, 768;
	mov.u32 	%r389, %r18;
	@%p29 bra 	$L__BB5_144;
	add.s64 	%rd213, %rd283, %rd101;
	add.s64 	%rd285, %rd213, %rd195;
	shl.b64 	%rd214, %rd213, 2;
	add.s64 	%rd284, %rd131, %rd214;
	shr.u32 	%r42, %r20, 8;
	add.s32 	%r43, %r42, 1;
	and.b32  	%r44, %r43, 3;
	neg.s32 	%r387, %r44;
	mov.u32 	%r389, %r18;
$L__BB5_140:
	.pragma "nounroll";
	mov.u64 	%rd136, %rd294;
	mov.f32 	%f116, %f229;
	ld.global.f32 	%f117, [%rd284];
	setp.lt.f32 	%p30, %f116, %f117;
	@%p30 bra 	$L__BB5_143;
	setp.lt.f32 	%p31, %f117, %f116;
	mov.f32 	%f229, %f117;
	mov.u64 	%rd294, %rd285;
	@%p31 bra 	$L__BB5_143;
	setp.lt.s64 	%p32, %rd136, %rd285;
	selp.f32 	%f229, %f116, %f117, %p32;
	min.s64 	%rd294, %rd136, %rd285;
$L__BB5_143:
	add.s32 	%r389, %r389, 256;
	add.s64 	%rd285, %rd285, 256;
	add.s64 	%rd284, %rd284, 1024;
	add.s32 	%r387, %r387, 1;
	setp.ne.s32 	%p33, %r387, 0;
	@%p33 bra 	$L__BB5_140;
$L__BB5_144:
	setp.lt.u32 	%p34, %r20, 768;
	@%p34 bra 	$L__BB5_159;
	add.s32 	%r390, %r389, 512;
$L__BB5_146:
	mov.u32 	%r28, %r390;
	add.s32 	%r45, %r28, -512;
	cvt.u64.u32 	%rd215, %r45;
	add.s64 	%rd216, %rd283, %rd215;
	shl.b64 	%rd217, %rd216, 2;
	add.s64 	%rd144, %rd131, %rd217;
	add.s64 	%rd145, %rd216, %rd195;
	ld.global.f32 	%f123, [%rd144];
	setp.lt.f32 	%p35, %f229, %f123;
	mov.f32 	%f226, %f229;
	mov.u64 	%rd291, %rd294;
	@%p35 bra 	$L__BB5_149;
	setp.lt.f32 	%p36, %f123, %f229;
	mov.f32 	%f226, %f123;
	mov.u64 	%rd291, %rd145;
	@%p36 bra 	$L__BB5_149;
	setp.lt.s64 	%p37, %rd294, %rd145;
	selp.f32 	%f226, %f229, %f123, %p37;
	min.s64 	%rd291, %rd294, %rd145;
$L__BB5_149:
	add.s32 	%r46, %r28, -256;
	cvt.u64.u32 	%rd218, %r46;
	add.s64 	%rd219, %rd283, %rd218;
	add.s64 	%rd148, %rd219, %rd195;
	ld.global.f32 	%f126, [%rd144+1024];
	setp.lt.f32 	%p38, %f226, %f126;
	mov.f32 	%f227, %f226;
	mov.u64 	%rd292, %rd291;
	@%p38 bra 	$L__BB5_152;
	setp.lt.f32 	%p39, %f126, %f226;
	mov.f32 	%f227, %f126;
	mov.u64 	%rd292, %rd148;
	@%p39 bra 	$L__BB5_152;
	setp.lt.s64 	%p40, %rd291, %rd148;
	selp.f32 	%f227, %f226, %f126, %p40;
	min.s64 	%rd292, %rd291, %rd148;
$L__BB5_152:
	cvt.u64.u32 	%rd220, %r28;
	add.s64 	%rd221, %rd283, %rd220;
	add.s64 	%rd151, %rd221, %rd195;
	ld.global.f32 	%f129, [%rd144+2048];
	setp.lt.f32 	%p41, %f227, %f129;
	mov.f32 	%f228, %f227;
	mov.u64 	%rd293, %rd292;
	@%p41 bra 	$L__BB5_155;
	setp.lt.f32 	%p42, %f129, %f227;
	mov.f32 	%f228, %f129;
	mov.u64 	%rd293, %rd151;
	@%p42 bra 	$L__BB5_155;
	setp.lt.s64 	%p43, %rd292, %rd151;
	selp.f32 	%f228, %f227, %f129, %p43;
	min.s64 	%rd293, %rd292, %rd151;
$L__BB5_155:
	add.s32 	%r47, %r28, 256;
	cvt.u64.u32 	%rd222, %r47;
	add.s64 	%rd223, %rd283, %rd222;
	add.s64 	%rd154, %rd223, %rd195;
	ld.global.f32 	%f132, [%rd144+3072];
	setp.lt.f32 	%p44, %f228, %f132;
	mov.f32 	%f229, %f228;
	mov.u64 	%rd294, %rd293;
	@%p44 bra 	$L__BB5_158;
	setp.lt.f32 	%p45, %f132, %f228;
	mov.f32 	%f229, %f132;
	mov.u64 	%rd294, %rd154;
	@%p45 bra 	$L__BB5_158;
	setp.lt.s64 	%p46, %rd293, %rd154;
	selp.f32 	%f229, %f228, %f132, %p46;
	min.s64 	%rd294, %rd293, %rd154;
$L__BB5_158:
	add.s32 	%r390, %r28, 1024;
	add.s32 	%r48, %r28, 512;
	setp.lt.s32 	%p47, %r48, %r19;
	@%p47 bra 	$L__BB5_146;
$L__BB5_159:
	// begin inline asm
	mov.u32 %r49, %laneid;
	// end inline asm
	mov.b32 	%r51, %f229;
	mov.b32 	%r67, 1;
	mov.b32 	%r68, 31;
	mov.b32 	%r69, -1;
	// begin inline asm
	shfl.sync.down.b32 %r50, %r51, %r67, %r68, %r69;
	// end inline asm
	mov.b32 	%f136, %r50;
	// begin inline asm
	shfl.sync.down.b32 %r55, %r56, %r67, %r68, %r69;
	// end inline asm
	mov.b64 	{%r61, %r66}, %rd294;
	// begin inline asm
	shfl.sync.down.b32 %r60, %r61, %r67, %r68, %r69;
	// end inline asm
	// begin inline asm
	shfl.sync.down.b32 %r65, %r66, %r67, %r68, %r69;
	// end inline asm
	mov.b64 	%rd158, {%r60, %r65};
	setp.gt.s32 	%p48, %r49, 30;
	setp.lt.f32 	%p49, %f229, %f136;
	or.pred  	%p50, %p48, %p49;
	mov.f32 	%f231, %f229;
	mov.u64 	%rd296, %rd294;
	@%p50 bra 	$L__BB5_162;
	setp.gt.f32 	%p51, %f229, %f136;
	mov.f32 	%f231, %f136;
	mov.u64 	%rd296, %rd158;
	@%p51 bra 	$L__BB5_162;
	setp.lt.s64 	%p52, %rd294, %rd158;
	selp.f32 	%f231, %f229, %f136, %p52;
	min.s64 	%rd296, %rd294, %rd158;
$L__BB5_162:
	mov.b32 	%r71, %f231;
	mov.b32 	%r87, 2;
	mov.b32 	%r88, 31;
	mov.b32 	%r89, -1;
	// begin inline asm
	shfl.sync.down.b32 %r70, %r71, %r87, %r88, %r89;
	// end inline asm
	mov.b32 	%f139, %r70;
	// begin inline asm
	shfl.sync.down.b32 %r75, %r76, %r87, %r88, %r89;
	// end inline asm
	mov.b64 	{%r81, %r86}, %rd296;
	// begin inline asm
	shfl.sync.down.b32 %r80, %r81, %r87, %r88, %r89;
	// end inline asm
	// begin inline asm
	shfl.sync.down.b32 %r85, %r86, %r87, %r88, %r89;
	// end inline asm
	mov.b64 	%rd161, {%r80, %r85};
	setp.gt.s32 	%p53, %r49, 29;
	setp.lt.f32 	%p54, %f231, %f139;
	or.pred  	%p55, %p53, %p54;
	mov.f32 	%f232, %f231;
	mov.u64 	%rd297, %rd296;
	@%p55 bra 	$L__BB5_165;
	setp.gt.f32 	%p56, %f231, %f139;
	mov.f32 	%f232, %f139;
	mov.u64 	%rd297, %rd161;
	@%p56 bra 	$L__BB5_165;
	setp.lt.s64 	%p57, %rd296, %rd161;
	selp.f32 	%f232, %f231, %f139, %p57;
	min.s64 	%rd297, %rd296, %rd161;
$L__BB5_165:
	mov.b32 	%r91, %f232;
	mov.b32 	%r107, 4;
	mov.b32 	%r108, 31;
	mov.b32 	%r109, -1;
	// begin inline asm
	shfl.sync.down.b32 %r90, %r91, %r107, %r108, %r109;
	// end inline asm
	mov.b32 	%f142, %r90;
	// begin inline asm
	shfl.sync.down.b32 %r95, %r96, %r107, %r108, %r109;
	// end inline asm
	mov.b64 	{%r101, %r106}, %rd297;
	// begin inline asm
	shfl.sync.down.b32 %r100, %r101, %r107, %r108, %r109;
	// end inline asm
	// begin inline asm
	shfl.sync.down.b32 %r105, %r106, %r107, %r108, %r109;
	// end inline asm
	mov.b64 	%rd164, {%r100, %r105};
	setp.gt.s32 	%p58, %r49, 27;
	setp.lt.f32 	%p59, %f232, %f142;
	or.pred  	%p60, %p58, %p59;
	mov.f32 	%f233, %f232;
	mov.u64 	%rd298, %rd297;
	@%p60 bra 	$L__BB5_168;
	setp.gt.f32 	%p61, %f232, %f142;
	mov.f32 	%f233, %f142;
	mov.u64 	%rd298, %rd164;
	@%p61 bra 	$L__BB5_168;
	setp.lt.s64 	%p62, %rd297, %rd164;
	selp.f32 	%f233, %f232, %f142, %p62;
	min.s64 	%rd298, %rd297, %rd164;
$L__BB5_168:
	mov.b32 	%r111, %f233;
	mov.b32 	%r127, 8;
	mov.b32 	%r128, 31;
	mov.b32 	%r129, -1;
	// begin inline asm
	shfl.sync.down.b32 %r110, %r111, %r127, %r128, %r129;
	// end inline asm
	mov.b32 	%f145, %r110;
	// begin inline asm
	shfl.sync.down.b32 %r115, %r116, %r127, %r128, %r129;
	// end inline asm
	mov.b64 	{%r121, %r126}, %rd298;
	// begin inline asm
	shfl.sync.down.b32 %r120, %r121, %r127, %r128, %r129;
	// end inline asm
	// begin inline asm
	shfl.sync.down.b32 %r125, %r126, %r127, %r128, %r129;
	// end inline asm
	mov.b64 	%rd167, {%r120, %r125};
	setp.gt.s32 	%p63, %r49, 23;
	setp.lt.f32 	%p64, %f233, %f145;
	or.pred  	%p65, %p63, %p64;
	mov.f32 	%f234, %f233;
	mov.u64 	%rd299, %rd298;
	@%p65 bra 	$L__BB5_171;
	setp.gt.f32 	%p66, %f233, %f145;
	mov.f32 	%f234, %f145;
	mov.u64 	%rd299, %rd167;
	@%p66 bra 	$L__BB5_171;
	setp.lt.s64 	%p67, %rd298, %rd167;
	selp.f32 	%f234, %f233, %f145, %p67;
	min.s64 	%rd299, %rd298, %rd167;
$L__BB5_171:
	mov.b32 	%r131, %f234;
	mov.b32 	%r147, 16;
	mov.b32 	%r148, 31;
	mov.b32 	%r149, -1;
	// begin inline asm
	shfl.sync.down.b32 %r130, %r131, %r147, %r148, %r149;
	// end inline asm
	mov.b32 	%f148, %r130;
	// begin inline asm
	shfl.sync.down.b32 %r135, %r136, %r147, %r148, %r149;
	// end inline asm
	mov.b64 	{%r141, %r146}, %rd299;
	// begin inline asm
	shfl.sync.down.b32 %r140, %r141, %r147, %r148, %r149;
	// end inline asm
	// begin inline asm
	shfl.sync.down.b32 %r145, %r146, %r147, %r148, %r149;
	// end inline asm
	mov.b64 	%rd170, {%r140, %r145};
	setp.gt.s32 	%p68, %r49, 15;
	setp.lt.f32 	%p69, %f234, %f148;
	or.pred  	%p70, %p68, %p69;
	mov.f32 	%f242, %f234;
	mov.u64 	%rd307, %rd299;
	@%p70 bra 	$L__BB5_174;
	setp.gt.f32 	%p71, %f234, %f148;
	mov.f32 	%f242, %f148;
	mov.u64 	%rd307, %rd170;
	@%p71 bra 	$L__BB5_174;
	setp.lt.s64 	%p72, %rd299, %rd170;
	selp.f32 	%f242, %f234, %f148, %p72;
	min.s64 	%rd307, %rd299, %rd170;
$L__BB5_174:
	setp.ne.s32 	%p73, %r49, 0;
	@%p73 bra 	$L__BB5_176;
	shr.u32 	%r150, %r18, 1;
	and.b32  	%r151, %r150, 496;
	mov.u32 	%r152, _ZN6thrust24THRUST_300001_SM_1000_NS8cuda_cub4core6detail5shmemE;
	add.s32 	%r153, %r152, %r151;
	st.shared.f32 	[%r153+8], %f242;
	st.shared.u64 	[%r153+16], %rd307;
$L__BB5_176:
	bar.sync 	0;
	setp.ne.s32 	%p74, %r18, 0;
	@%p74 bra 	$L__BB5_198;
	ld.shared.f32 	%f151, [_ZN6thrust24THRUST_300001_SM_1000_NS8cuda_cub4core6detail5shmemE+24];
	ld.shared.u64 	%rd173, [_ZN6thrust24THRUST_300001_SM_1000_NS8cuda_cub4core6detail5shmemE+32];
	setp.lt.f32 	%p75, %f242, %f151;
	mov.f32 	%f236, %f242;
	mov.u64 	%rd301, %rd307;
	@%p75 bra 	$L__BB5_180;
	setp.lt.f32 	%p76, %f151, %f242;
	mov.f32 	%f236, %f151;
	mov.u64 	%rd301, %rd173;
	@%p76 bra 	$L__BB5_180;
	setp.lt.s64 	%p77, %rd307, %rd173;
	selp.f32 	%f236, %f242, %f151, %p77;
	min.s64 	%rd301, %rd307, %rd173;
$L__BB5_180:
	ld.shared.f32 	%f154, [_ZN6thrust24THRUST_300001_SM_1000_NS8cuda_cub4core6detail5shmemE+40];
	ld.shared.u64 	%rd176, [_ZN6thrust24THRUST_300001_SM_1000_NS8cuda_cub4core6detail5shmemE+48];
	setp.lt.f32 	%p78, %f236, %f154;
	mov.f32 	%f237, %f236;
	mov.u64 	%rd302, %rd301;
	@%p78 bra 	$L__BB5_183;
	setp.lt.f32 	%p79, %f154, %f236;
	mov.f32 	%f237, %f154;
	mov.u64 	%rd302, %rd176;
	@%p79 bra 	$L__BB5_183;
	setp.lt.s64 	%p80, %rd301, %rd176;
	selp.f32 	%f237, %f236, %f154, %p80;
	min.s64 	%rd302, %rd301, %rd176;
$L__BB5_183:
	ld.shared.f32 	%f157, [_ZN6thrust24THRUST_300001_SM_1000_NS8cuda_cub4core6detail5shmemE+56];
	ld.shared.u64 	%rd179, [_ZN6thrust24THRUST_300001_SM_1000_NS8cuda_cub4core6detail5shmemE+64];
	setp.lt.f32 	%p81, %f237, %f157;
	mov.f32 	%f238, %f237;
	mov.u64 	%rd303, %rd302;
	@%p81 bra 	$L__BB5_186;
	setp.lt.f32 	%p82, %f157, %f237;
	mov.f32 	%f238, %f157;
	mov.u64 	%rd303, %rd179;
	@%p82 bra 	$L__BB5_186;
	setp.lt.s64 	%p83, %rd302, %rd179;
	selp.f32 	%f238, %f237, %f157, %p83;
	min.s64 	%rd303, %rd302, %rd179;
$L__BB5_186:
	ld.shared.f32 	%f160, [_ZN6thrust24THRUST_300001_SM_1000_NS8cuda_cub4core6detail5shmemE+72];
	ld.shared.u64 	%rd182, [_ZN6thrust24THRUST_300001_SM_1000_NS8cuda_cub4core6detail5shmemE+80];
	setp.lt.f32 	%p84, %f238, %f160;
	mov.f32 	%f239, %f238;
	mov.u64 	%rd304, %rd303;
	@%p84 bra 	$L__BB5_189;
	setp.lt.f32 	%p85, %f160, %f238;
	mov.f32 	%f239, %f160;
	mov.u64 	%rd304, %rd182;
	@%p85 bra 	$L__BB5_189;
	setp.lt.s64 	%p86, %rd303, %rd182;
	selp.f32 	%f239, %f238, %f160, %p86;
	min.s64 	%rd304, %rd303, %rd182;
$L__BB5_189:
	ld.shared.f32 	%f163, [_ZN6thrust24THRUST_300001_SM_1000_NS8cuda_cub4core6detail5shmemE+88];
	ld.shared.u64 	%rd185, [_ZN6thrust24THRUST_300001_SM_1000_NS8cuda_cub4core6detail5shmemE+96];
	setp.lt.f32 	%p87, %f239, %f163;
	mov.f32 	%f240, %f239;
	mov.u64 	%rd305, %rd304;
	@%p87 bra 	$L__BB5_192;
	setp.lt.f32 	%p88, %f163, %f239;
	mov.f32 	%f240, %f163;
	mov.u64 	%rd305, %rd185;
	@%p88 bra 	$L__BB5_192;
	setp.lt.s64 	%p89, %rd304, %rd185;
	selp.f32 	%f240, %f239, %f163, %p89;
	min.s64 	%rd305, %rd304, %rd185;
$L__BB5_192:
	ld.shared.f32 	%f166, [_ZN6thrust24THRUST_300001_SM_1000_NS8cuda_cub4core6detail5shmemE+104];
	ld.shared.u64 	%rd188, [_ZN6thrust24THRUST_300001_SM_1000_NS8cuda_cub4core6detail5shmemE+112];
	setp.lt.f32 	%p90, %f240, %f166;
	mov.f32 	%f241, %f240;
	mov.u64 	%rd306, %rd305;
	@%p90 bra 	$L__BB5_195;
	setp.lt.f32 	%p91, %f166, %f240;
	mov.f32 	%f241, %f166;
	mov.u64 	%rd306, %rd188;
	@%p91 bra 	$L__BB5_195;
	setp.lt.s64 	%p92, %rd305, %rd188;
	selp.f32 	%f241, %f240, %f166, %p92;
	min.s64 	%rd306, %rd305, %rd188;
$L__BB5_195:
	ld.shared.f32 	%f169, [_ZN6thrust24THRUST_300001_SM_1000_NS8cuda_cub4core6detail5shmemE+120];
	ld.shared.u64 	%rd191, [_ZN6thrust24THRUST_300001_SM_1000_NS8cuda_cub4core6detail5shmemE+128];
	setp.lt.f32 	%p93, %f241, %f169;
	mov.f32 	%f242, %f241;
	mov.u64 	%rd307, %rd306;
	@%p93 bra 	$L__BB5_198;
	setp.lt.f32 	%p94, %f169, %f241;
	mov.f32 	%f242, %f169;
	mov.u64 	%rd307, %rd191;
	@%p94 bra 	$L__BB5_198;
	setp.lt.s64 	%p95, %rd306, %rd191;
	selp.f32 	%f242, %f241, %f169, %p95;
	min.s64 	%rd307, %rd306, %rd191;
$L__BB5_198:
	mov.u32 	%r381, %tid.x;
	setp.ne.s32 	%p222, %r381, 0;
	@%p222 bra 	$L__BB5_200;
	ld.param.u64 	%rd237, [_ZN6thrust24THRUST_300001_SM_1000_NS8cuda_cub4core6detail13_kernel_agentINS1_8__reduce11ReduceAgentINS0_12zip_iteratorIN4cuda3std3__45tupleIJPfNS0_17counting_iteratorIlNS0_11use_defaultESE_SE_EEEEEEEPNSB_IJflEEESI_lNS1_9__extrema9arg_min_fIflNSA_4lessIfEEEEEEJSH_SJ_lSO_EEEvDpT0__param_1];
	cvta.to.global.u64 	%rd236, %rd237;
	st.global.f32 	[%rd236], %f242;
	st.global.u64 	[%rd236+8], %rd307;
$L__BB5_200:
	ret;

}
	// .globl	_ZN6thrust24THRUST_300001_SM_1000_NS8cuda_cub4core6detail13_kernel_agentINS1_8__reduce11ReduceAgentINS0_12zip_iteratorIN4cuda3std3__45tupleIJPfNS0_17counting_iteratorIlNS0_11use_defaultESE_SE_EEEEEEEPNSB_IJflEEESI_lNS1_9__extrema9arg_min_fIflNSA_4lessIfEEEEEEJSH_SJ_lN3cub18CUB_300001_SM_100013GridEvenShareIlEENSR_9GridQueueIyEESO_EEEvDpT0_
.visible .entry _ZN6thrust24THRUST_300001_SM_1000_NS8cuda_cub4core6detail13_kernel_agentINS1_8__reduce11ReduceAgentINS0_12zip_iteratorIN4cuda3std3__45tupleIJPfNS0_17counting_iteratorIlNS0_11use_defaultESE_SE_EEEEEEEPNSB_IJflEEESI_lNS1_9__extrema9arg_min_fIflNSA_4lessIfEEEEEEJSH_SJ_lN3cub18CUB_300001_SM_100013GridEvenShareIlEENSR_9GridQueueIyEESO_EEEvDpT0_(
	.param .align 8 .b8 _ZN6thrust24THRUST_300001_SM_1000_NS8cuda_cub4core6detail13_kernel_agentINS1_8__reduce11ReduceAgentINS0_12zip_iteratorIN4cuda3std3__45tupleIJPfNS0_17counting_iteratorIlNS0_11use_defaultESE_SE_EEEEEEEPNSB_IJflEEESI_lNS1_9__extrema9arg_min_fIflNSA_4lessIfEEEEEEJSH_SJ_lN3cub18CUB_300001_SM_100013GridEvenShareIlEENSR_9GridQueueIyEESO_EEEvDpT0__param_0[16],
	.param .u64 .ptr .align 1 _ZN6thrust24THRUST_300001_SM_1000_NS8cuda_cub4core6detail13_kernel_agentINS1_8__reduce11ReduceAgentINS0_12zip_iteratorIN4cuda3std3__45tupleIJPfNS0_17counting_iteratorIlNS0_11use_defaultESE_SE_EEEEEEEPNSB_IJflEEESI_lNS1_9__extrema9arg_min_fIflNSA_4lessIfEEEEEEJSH_SJ_lN3cub18CUB_300001_SM_100013GridEvenShareIlEENSR_9GridQueueIyEESO_EEEvDpT0__param_1,
	.param .u64 _ZN6thrust24THRUST_300001_SM_1000_NS8cuda_cub4core6detail13_kernel_agentINS1_8__reduce11ReduceAgentINS0_12zip_iteratorIN4cuda3std3__45tupleIJPfNS0_17counting_iteratorIlNS0_11use_defaultESE_SE_EEEEEEEPNSB_IJflEEESI_lNS1_9__extrema9arg_min_fIflNSA_4lessIfEEEEEEJSH_SJ_lN3cub18CUB_300001_SM_100013GridEvenShareIlEENSR_9GridQueueIyEESO_EEEvDpT0__param_2,
	.param .align 8 .b8 _ZN6thrust24THRUST_300001_SM_1000_NS8cuda_cub4core6detail13_kernel_agentINS1_8__reduce11ReduceAgentINS0_12zip_iteratorIN4cuda3std3__45tupleIJPfNS0_17counting_iteratorIlNS0_11use_defaultESE_SE_EEEEEEEPNSB_IJflEEESI_lNS1_9__extrema9arg_min_fIflNSA_4lessIfEEEEEEJSH_SJ_lN3cub18CUB_300001_SM_100013GridEvenShareIlEENSR_9GridQueueIyEESO_EEEvDpT0__param_3[72],
	.param .align 8 .b8 _ZN6thrust24THRUST_300001_SM_1000_NS8cuda_cub4core6detail13_kernel_agentINS1_8__reduce11ReduceAgentINS0_12zip_iteratorIN4cuda3std3__45tupleIJPfNS0_17counting_iteratorIlNS0_11use_defaultESE_SE_EEEEEEEPNSB_IJflEEESI_lNS1_9__extrema9arg_min_fIflNSA_4lessIfEEEEEEJSH_SJ_lN3cub18CUB_300001_SM_100013GridEvenShareIlEENSR_9GridQueueIyEESO_EEEvDpT0__param_4[8],
	.param .align 1 .b8 _ZN6thrust24THRUST_300001_SM_1000_NS8cuda_cub4core6detail13_kernel_agentINS1_8__reduce11ReduceAgentINS0_12zip_iteratorIN4cuda3std3__45tupleIJPfNS0_17counting_iteratorIlNS0_11use_defaultESE_SE_EEEEEEEPNSB_IJflEEESI_lNS1_9__extrema9arg_min_fIflNSA_4lessIfEEEEEEJSH_SJ_lN3cub18CUB_300001_SM_100013GridEvenShareIlEENSR_9GridQueueIyEESO_EEEvDpT0__param_5[1]
)
.maxntid 256
{
	.reg .pred 	%p<225>;
	.reg .b32 	%r<399>;
	.reg .b32 	%f<243>;
	.reg .b64 	%rd<325>;

	ld.param.u64 	%rd199, [_ZN6thrust24THRUST_300001_SM_1000_NS8cuda_cub4core6detail13_kernel_agentINS1_8__reduce11ReduceAgentINS0_12zip_iteratorIN4cuda3std3__45tupleIJPfNS0_17counting_iteratorIlNS0_11use_defaultESE_SE_EEEEEEEPNSB_IJflEEESI_lNS1_9__extrema9arg_min_fIflNSA_4lessIfEEEEEEJSH_SJ_lN3cub18CUB_300001_SM_100013GridEvenShareIlEENSR_9GridQueueIyEESO_EEEvDpT0__param_0+8];
	ld.param.u64 	%rd198, [_ZN6thrust24THRUST_300001_SM_1000_NS8cuda_cub4core6detail13_kernel_agentINS1_8__reduce11ReduceAgentINS0_12zip_iteratorIN4cuda3std3__45tupleIJPfNS0_17counting_iteratorIlNS0_11use_defaultESE_SE_EEEEEEEPNSB_IJflEEESI_lNS1_9__extrema9arg_min_fIflNSA_4lessIfEEEEEEJSH_SJ_lN3cub18CUB_300001_SM_100013GridEvenShareIlEENSR_9GridQueueIyEESO_EEEvDpT0__param_0];
	ld.param.u64 	%rd202, [_ZN6thrust24THRUST_300001_SM_1000_NS8cuda_cub4core6detail13_kernel_agentINS1_8__reduce11ReduceAgentINS0_12zip_iteratorIN4cuda3std3__45tupleIJPfNS0_17counting_iteratorIlNS0_11use_defaultESE_SE_EEEEEEEPNSB_IJflEEESI_lNS1_9__extrema9arg_min_fIflNSA_4lessIfEEEEEEJSH_SJ_lN3cub18CUB_300001_SM_100013GridEvenShareIlEENSR_9GridQueueIyEESO_EEEvDpT0__param_4];
	ld.param.u64 	%rd201, [_ZN6thrust24THRUST_300001_SM_1000_NS8cuda_cub4core6detail13_kernel_agentINS1_8__reduce11ReduceAgentINS0_12zip_iteratorIN4cuda3std3__45tupleIJPfNS0_17counting_iteratorIlNS0_11use_defaultESE_SE_EEEEEEEPNSB_IJflEEESI_lNS1_9__extrema9arg_min_fIflNSA_4lessIfEEEEEEJSH_SJ_lN3cub18CUB_300001_SM_100013GridEvenShareIlEENSR_9GridQueueIyEESO_EEEvDpT0__param_2];
	cvta.to.global.u64 	%rd1, %rd202;
	cvta.to.global.u64 	%rd2, %rd198;
	mov.u32 	%r1, %ctaid.x;
	mul.lo.s32 	%r33, %r1, 1280;
	cvt.u64.u32 	%rd4, %r33;
	mov.u32 	%r34, %nctaid.x;
	mul.lo.s32 	%r35, %r34, 1280;
	cvt.u64.u32 	%rd5, %r35;
	add.s64 	%rd203, %rd4, 1280;
	setp.le.s64 	%p1, %rd203, %rd201;
	@%p1 bra 	$L__BB6_111;
	cvt.u32.u64 	%r159, %rd4;
	cvt.u32.u64 	%r2, %rd201;
	sub.s32 	%r3, %r2, %r159;
	mov.u32 	%r4, %tid.x;
	setp.ge.s32 	%p98, %r4, %r3;
	mov.f32 	%f188, 0f00000000;
	mov.b64 	%rd266, 0;
	mov.u32 	%r393, %r4;
	@%p98 bra 	$L__BB6_3;
	cvt.u64.u32 	%rd234, %r4;
	add.s64 	%rd235, %rd4, %rd234;
	shl.b64 	%rd236, %rd235, 2;
	add.s64 	%rd237, %rd2, %rd236;
	add.s64 	%rd266, %rd199, %rd235;
	ld.global.f32 	%f188, [%rd237];
	add.s32 	%r393, %r4, 256;
$L__BB6_3:
	setp.ge.s32 	%p99, %r393, %r3;
	@%p99 bra 	$L__BB6_25;
	not.b32 	%r161, %r393;
	add.s32 	%r162, %r161, %r2;
	sub.s32 	%r7, %r162, %r159;
	and.b32  	%r163, %r7, 768;
	setp.eq.s32 	%p100, %r163, 768;
	@%p100 bra 	$L__BB6_10;
	cvt.u64.u32 	%rd239, %r393;
	add.s64 	%rd240, %rd239, %rd4;
	add.s64 	%rd257, %rd240, %rd199;
	shl.b64 	%rd241, %rd240, 2;
	add.s64 	%rd256, %rd2, %rd241;
	shr.u32 	%r164, %r7, 8;
	add.s32 	%r165, %r164, 1;
	and.b32  	%r166, %r165, 3;
	neg.s32 	%r391, %r166;
$L__BB6_6:
	.pragma "nounroll";
	mov.u64 	%rd12, %rd266;
	mov.f32 	%f3, %f188;
	ld.global.f32 	%f4, [%rd256];
	setp.lt.f32 	%p101, %f3, %f4;
	@%p101 bra 	$L__BB6_9;
	setp.lt.f32 	%p102, %f4, %f3;
	mov.u64 	%rd266, %rd257;
	mov.f32 	%f188, %f4;
	@%p102 bra 	$L__BB6_9;
	setp.lt.s64 	%p103, %rd12, %rd257;
	min.s64 	%rd266, %rd12, %rd257;
	selp.f32 	%f188, %f3, %f4, %p103;
$L__BB6_9:
	add.s32 	%r393, %r393, 256;
	add.s64 	%rd257, %rd257, 256;
	add.s64 	%rd256, %rd256, 1024;
	add.s32 	%r391, %r391, 1;
	setp.ne.s32 	%p104, %r391, 0;
	@%p104 bra 	$L__BB6_6;
$L__BB6_10:
	setp.lt.u32 	%p105, %r7, 768;
	@%p105 bra 	$L__BB6_25;
	add.s32 	%r394, %r393, 512;
$L__BB6_12:
	mov.u32 	%r15, %r394;
	add.s32 	%r167, %r15, -512;
	cvt.s64.s32 	%rd242, %r167;
	add.s64 	%rd243, %rd242, %rd4;
	shl.b64 	%rd244, %rd243, 2;
	add.s64 	%rd20, %rd2, %rd244;
	add.s64 	%rd21, %rd243, %rd199;
	ld.global.f32 	%f10, [%rd20];
	setp.lt.f32 	%p106, %f188, %f10;
	mov.u64 	%rd263, %rd266;
	mov.f32 	%f185, %f188;
	@%p106 bra 	$L__BB6_15;
	setp.lt.f32 	%p107, %f10, %f188;
	mov.u64 	%rd263, %rd21;
	mov.f32 	%f185, %f10;
	@%p107 bra 	$L__BB6_15;
	setp.lt.s64 	%p108, %rd266, %rd21;
	min.s64 	%rd263, %rd266, %rd21;
	selp.f32 	%f185, %f188, %f10, %p108;
$L__BB6_15:
	add.s32 	%r168, %r15, -256;
	cvt.s64.s32 	%rd245, %r168;
	add.s64 	%rd246, %rd245, %rd4;
	add.s64 	%rd24, %rd246, %rd199;
	ld.global.f32 	%f13, [%rd20+1024];
	setp.lt.f32 	%p109, %f185, %f13;
	mov.u64 	%rd264, %rd263;
	mov.f32 	%f186, %f185;
	@%p109 bra 	$L__BB6_18;
	setp.lt.f32 	%p110, %f13, %f185;
	mov.u64 	%rd264, %rd24;
	mov.f32 	%f186, %f13;
	@%p110 bra 	$L__BB6_18;
	setp.lt.s64 	%p111, %rd263, %rd24;
	min.s64 	%rd264, %rd263, %rd24;
	selp.f32 	%f186, %f185, %f13, %p111;
$L__BB6_18:
	cvt.s64.s32 	%rd247, %r15;
	add.s64 	%rd248, %rd247, %rd4;
	add.s64 	%rd27, %rd248, %rd199;
	ld.global.f32 	%f16, [%rd20+2048];
	setp.lt.f32 	%p112, %f186, %f16;
	mov.u64 	%rd265, %rd264;
	mov.f32 	%f187, %f186;
	@%p112 bra 	$L__BB6_21;
	setp.lt.f32 	%p113, %f16, %f186;
	mov.u64 	%rd265, %rd27;
	mov.f32 	%f187, %f16;
	@%p113 bra 	$L__BB6_21;
	setp.lt.s64 	%p114, %rd264, %rd27;
	min.s64 	%rd265, %rd264, %rd27;
	selp.f32 	%f187, %f186, %f16, %p114;
$L__BB6_21:
	add.s32 	%r169, %r15, 256;
	cvt.s64.s32 	%rd249, %r169;
	add.s64 	%rd250, %rd249, %rd4;
	add.s64 	%rd30, %rd250, %rd199;
	ld.global.f32 	%f19, [%rd20+3072];
	setp.lt.f32 	%p115, %f187, %f19;
	mov.u64 	%rd266, %rd265;
	mov.f32 	%f188, %f187;
	@%p115 bra 	$L__BB6_24;
	setp.lt.f32 	%p116, %f19, %f187;
	mov.u64 	%rd266, %rd30;
	mov.f32 	%f188, %f19;
	@%p116 bra 	$L__BB6_24;
	setp.lt.s64 	%p117, %rd265, %rd30;
	min.s64 	%rd266, %rd265, %rd30;
	selp.f32 	%f188, %f187, %f19, %p117;
$L__BB6_24:
	add.s32 	%r394, %r15, 1024;
	add.s32 	%r170, %r15, 512;
	setp.lt.s32 	%p118, %r170, %r3;
	@%p118 bra 	$L__BB6_12;
$L__BB6_25:
	setp.lt.s32 	%p119, %r3, 256;
	@%p119 bra 	$L__BB6_65;
	// begin inline asm
	mov.u32 %r284, %laneid;
	// end inline asm
	mov.b32 	%r286, %f188;
	mov.b32 	%r302, 1;
	mov.b32 	%r303, 31;
	mov.b32 	%r304, -1;
	// begin inline asm
	shfl.sync.down.b32 %r285, %r286, %r302, %r303, %r304;
	// end inline asm
	mov.b32 	%f23, %r285;
	// begin inline asm
	shfl.sync.down.b32 %r290, %r291, %r302, %r303, %r304;
	// end inline asm
	mov.b64 	{%r296, %r301}, %rd266;
	// begin inline asm
	shfl.sync.down.b32 %r295, %r296, %r302, %r303, %r304;
	// end inline asm
	// begin inline asm
	shfl.sync.down.b32 %r300, %r301, %r302, %r303, %r304;
	// end inline asm
	mov.b64 	%rd34, {%r295, %r300};
	setp.gt.s32 	%p176, %r284, 30;
	setp.lt.f32 	%p177, %f188, %f23;
	or.pred  	%p178, %p176, %p177;
	mov.u64 	%rd268, %rd266;
	mov.f32 	%f190, %f188;
	@%p178 bra 	$L__BB6_29;
	setp.gt.f32 	%p179, %f188, %f23;
	mov.u64 	%rd268, %rd34;
	mov.f32 	%f190, %f23;
	@%p179 bra 	$L__BB6_29;
	setp.lt.s64 	%p180, %rd266, %rd34;
	min.s64 	%rd268, %rd266, %rd34;
	selp.f32 	%f190, %f188, %f23, %p180;
$L__BB6_29:
	mov.b32 	%r306, %f190;
	mov.b32 	%r322, 2;
	mov.b32 	%r323, 31;
	mov.b32 	%r324, -1;
	// begin inline asm
	shfl.sync.down.b32 %r305, %r306, %r322, %r323, %r324;
	// end inline asm
	mov.b32 	%f26, %r305;
	// begin inline asm
	shfl.sync.down.b32 %r310, %r311, %r322, %r323, %r324;
	// end inline asm
	mov.b64 	{%r316, %r321}, %rd268;
	// begin inline asm
	shfl.sync.down.b32 %r315, %r316, %r322, %r323, %r324;
	// end inline asm
	// begin inline asm
	shfl.sync.down.b32 %r320, %r321, %r322, %r323, %r324;
	// end inline asm
	mov.b64 	%rd37, {%r315, %r320};
	setp.gt.s32 	%p181, %r284, 29;
	setp.lt.f32 	%p182, %f190, %f26;
	or.pred  	%p183, %p181, %p182;
	mov.u64 	%rd269, %rd268;
	mov.f32 	%f191, %f190;
	@%p183 bra 	$L__BB6_32;
	setp.gt.f32 	%p184, %f190, %f26;
	mov.u64 	%rd269, %rd37;
	mov.f32 	%f191, %f26;
	@%p184 bra 	$L__BB6_32;
	setp.lt.s64 	%p185, %rd268, %rd37;
	min.s64 	%rd269, %rd268, %rd37;
	selp.f32 	%f191, %f190, %f26, %p185;
$L__BB6_32:
	mov.b32 	%r326, %f191;
	mov.b32 	%r342, 4;
	mov.b32 	%r343, 31;
	mov.b32 	%r344, -1;
	// begin inline asm
	shfl.sync.down.b32 %r325, %r326, %r342, %r343, %r344;
	// end inline asm
	mov.b32 	%f29, %r325;
	// begin inline asm
	shfl.sync.down.b32 %r330, %r331, %r342, %r343, %r344;
	// end inline asm
	mov.b64 	{%r336, %r341}, %rd269;
	// begin inline asm
	shfl.sync.down.b32 %r335, %r336, %r342, %r343, %r344;
	// end inline asm
	// begin inline asm
	shfl.sync.down.b32 %r340, %r341, %r342, %r343, %r344;
	// end inline asm
	mov.b64 	%rd40, {%r335, %r340};
	setp.gt.s32 	%p186, %r284, 27;
	setp.lt.f32 	%p187, %f191, %f29;
	or.pred  	%p188, %p186, %p187;
	mov.u64 	%rd270, %rd269;
	mov.f32 	%f192, %f191;
	@%p188 bra 	$L__BB6_35;
	setp.gt.f32 	%p189, %f191, %f29;
	mov.u64 	%rd270, %rd40;
	mov.f32 	%f192, %f29;
	@%p189 bra 	$L__BB6_35;
	setp.lt.s64 	%p190, %rd269, %rd40;
	min.s64 	%rd270, %rd269, %rd40;
	selp.f32 	%f192, %f191, %f29, %p190;
$L__BB6_35:
	mov.b32 	%r346, %f192;
	mov.b32 	%r362, 8;
	mov.b32 	%r363, 31;
	mov.b32 	%r364, -1;
	// begin inline asm
	shfl.sync.down.b32 %r345, %r346, %r362, %r363, %r364;
	// end inline asm
	mov.b32 	%f32, %r345;
	// begin inline asm
	shfl.sync.down.b32 %r350, %r351, %r362, %r363, %r364;
	// end inline asm
	mov.b64 	{%r356, %r361}, %rd270;
	// begin inline asm
	shfl.sync.down.b32 %r355, %r356, %r362, %r363, %r364;
	// end inline asm
	// begin inline asm
	shfl.sync.down.b32 %r360, %r361, %r362, %r363, %r364;
	// end inline asm
	mov.b64 	%rd43, {%r355, %r360};
	setp.gt.s32 	%p191, %r284, 23;
	setp.lt.f32 	%p192, %f192, %f32;
	or.pred  	%p193, %p191, %p192;
	mov.u64 	%rd271, %rd270;
	mov.f32 	%f193, %f192;
	@%p193 bra 	$L__BB6_38;
	setp.gt.f32 	%p194, %f192, %f32;
	mov.u64 	%rd271, %rd43;
	mov.f32 	%f193, %f32;
	@%p194 bra 	$L__BB6_38;
	setp.lt.s64 	%p195, %rd270, %rd43;
	min.s64 	%rd271, %rd270, %rd43;
	selp.f32 	%f193, %f192, %f32, %p195;
$L__BB6_38:
	mov.b32 	%r366, %f193;
	mov.b32 	%r382, 16;
	mov.b32 	%r383, 31;
	mov.b32 	%r384, -1;
	// begin inline asm
	shfl.sync.down.b32 %r365, %r366, %r382, %r383, %r384;
	// end inline asm
	mov.b32 	%f35, %r365;
	// begin inline asm
	shfl.sync.down.b32 %r370, %r371, %r382, %r383, %r384;
	// end inline asm
	mov.b64 	{%r376, %r381}, %rd271;
	// begin inline asm
	shfl.sync.down.b32 %r375, %r376, %r382, %r383, %r384;
	// end inline asm
	// begin inline asm
	shfl.sync.down.b32 %r380, %r381, %r382, %r383, %r384;
	// end inline asm
	mov.b64 	%rd46, {%r375, %r380};
	setp.gt.s32 	%p196, %r284, 15;
	setp.lt.f32 	%p197, %f193, %f35;
	or.pred  	%p198, %p196, %p197;
	mov.u64 	%rd324, %rd271;
	mov.f32 	%f242, %f193;
	@%p198 bra 	$L__BB6_41;
	setp.gt.f32 	%p199, %f193, %f35;
	mov.u64 	%rd324, %rd46;
	mov.f32 	%f242, %f35;
	@%p199 bra 	$L__BB6_41;
	setp.lt.s64 	%p200, %rd271, %rd46;
	min.s64 	%rd324, %rd271, %rd46;
	selp.f32 	%f242, %f193, %f35, %p200;
$L__BB6_41:
	setp.ne.s32 	%p201, %r284, 0;
	@%p201 bra 	$L__BB6_43;
	shr.u32 	%r385, %r4, 1;
	and.b32  	%r386, %r385, 496;
	mov.u32 	%r387, _ZN6thrust24THRUST_300001_SM_1000_NS8cuda_cub4core6detail5shmemE;
	add.s32 	%r388, %r387, %r386;
	st.shared.f32 	[%r388+8], %f242;
	st.shared.u64 	[%r388+16], %rd324;
$L__BB6_43:
	bar.sync 	0;
	setp.ne.s32 	%p202, %r4, 0;
	@%p202 bra 	$L__BB6_201;
	ld.shared.f32 	%f38, [_ZN6thrust24THRUST_300001_SM_1000_NS8cuda_cub4core6detail5shmemE+24];
	ld.shared.u64 	%rd49, [_ZN6thrust24THRUST_300001_SM_1000_NS8cuda_cub4core6detail5shmemE+32];
	setp.lt.f32 	%p203, %f242, %f38;
	mov.u64 	%rd273, %rd324;
	mov.f32 	%f195, %f242;
	@%p203 bra 	$L__BB6_47;
	setp.lt.f32 	%p204, %f38, %f242;
	mov.u64 	%rd273, %rd49;
	mov.f32 	%f195, %f38;
	@%p204 bra 	$L__BB6_47;
	setp.lt.s64 	%p205, %rd324, %rd49;
	min.s64 	%rd273, %rd324, %rd49;
	selp.f32 	%f195, %f242, %f38, %p205;
$L__BB6_47:
	ld.shared.f32 	%f41, [_ZN6thrust24THRUST_300001_SM_1000_NS8cuda_cub4core6detail5shmemE+40];
	ld.shared.u64 	%rd52, [_ZN6thrust24THRUST_300001_SM_1000_NS8cuda_cub4core6detail5shmemE+48];
	setp.lt.f32 	%p206, %f195, %f41;
	mov.u64 	%rd274, %rd273;
	mov.f32 	%f196, %f195;
	@%p206 bra 	$L__BB6_50;
	setp.lt.f32 	%p207, %f41, %f195;
	mov.u64 	%rd274, %rd52;
	mov.f32 	%f196, %f41;
	@%p207 bra 	$L__BB6_50;
	setp.lt.s64 	%p208, %rd273, %rd52;
	min.s64 	%rd274, %rd273, %rd52;
	selp.f32 	%f196, %f195, %f41, %p208;
$L__BB6_50:
	ld.shared.f32 	%f44, [_ZN6thrust24THRUST_300001_SM_1000_NS8cuda_cub4core6detail5shmemE+56];
	ld.shared.u64 	%rd55, [_ZN6thrust24THRUST_300001_SM_1000_NS8cuda_cub4core6detail5shmemE+64];
	setp.lt.f32 	%p209, %f196, %f44;
	mov.u64 	%rd275, %rd274;
	mov.f32 	%f197, %f196;
	@%p209 bra 	$L__BB6_53;
	setp.lt.f32 	%p210, %f44, %f196;
	mov.u64 	%rd275, %rd55;
	mov.f32 	%f197, %f44;
	@%p210 bra 	$L__BB6_53;
	setp.lt.s64 	%p211, %rd274, %rd55;
	min.s64 	%rd275, %rd274, %rd55;
	selp.f32 	%f197, %f196, %f44, %p211;
$L__BB6_53:
	ld.shared.f32 	%f47, [_ZN6thrust24THRUST_300001_SM_1000_NS8cuda_cub4core6detail5shmemE+72];
	ld.shared.u64 	%rd58, [_ZN6thrust24THRUST_300001_SM_1000_NS8cuda_cub4core6detail5shmemE+80];
	setp.lt.f32 	%p212, %f197, %f47;
	mov.u64 	%rd276, %rd275;
	mov.f32 	%f198, %f197;
	@%p212 bra 	$L__BB6_56;
	setp.lt.f32 	%p213, %f47, %f197;
	mov.u64 	%rd276, %rd58;
	mov.f32 	%f198, %f47;
	@%p213 bra 	$L__BB6_56;
	setp.lt.s64 	%p214, %rd275, %rd58;
	min.s64 	%rd276, %rd275, %rd58;
	selp.f32 	%f198, %f197, %f47, %p214;
$L__BB6_56:
	ld.shared.f32 	%f50, [_ZN6thrust24THRUST_300001_SM_1000_NS8cuda_cub4core6detail5shmemE+88];
	ld.shared.u64 	%rd61, [_ZN6thrust24THRUST_300001_SM_1000_NS8cuda_cub4core6detail5shmemE+96];
	setp.lt.f32 	%p215, %f198, %f50;
	mov.u64 	%rd277, %rd276;
	mov.f32 	%f199, %f198;
	@%p215 bra 	$L__BB6_59;
	setp.lt.f32 	%p216, %f50, %f198;
	mov.u64 	%rd277, %rd61;
	mov.f32 	%f199, %f50;
	@%p216 bra 	$L__BB6_59;
	setp.lt.s64 	%p217, %rd276, %rd61;
	min.s64 	%rd277, %rd276, %rd61;
	selp.f32 	%f199, %f198, %f50, %p217;
$L__BB6_59:
	ld.shared.f32 	%f53, [_ZN6thrust24THRUST_300001_SM_1000_NS8cuda_cub4core6detail5shmemE+104];
	ld.shared.u64 	%rd64, [_ZN6thrust24THRUST_300001_SM_1000_NS8cuda_cub4core6detail5shmemE+112];
	setp.lt.f32 	%p218, %f199, %f53;
	mov.u64 	%rd278, %rd277;
	mov.f32 	%f200, %f199;
	@%p218 bra 	$L__BB6_62;
	setp.lt.f32 	%p219, %f53, %f199;
	mov.u64 	%rd278, %rd64;
	mov.f32 	%f200, %f53;
	@%p219 bra 	$L__BB6_62;
	setp.lt.s64 	%p220, %rd277, %rd64;
	min.s64 	%rd278, %rd277, %rd64;
	selp.f32 	%f200, %f199, %f53, %p220;
$L__BB6_62:
	ld.shared.f32 	%f56, [_ZN6thrust24THRUST_300001_SM_1000_NS8cuda_cub4core6detail5shmemE+120];
	ld.shared.u64 	%rd67, [_ZN6thrust24THRUST_300001_SM_1000_NS8cuda_cub4core6detail5shmemE+128];
	setp.lt.f32 	%p221, %f200, %f56;
	mov.f32 	%f242, %f200;
	mov.u64 	%rd324, %rd278;
	@%p221 bra 	$L__BB6_201;
	setp.lt.f32 	%p222, %f56, %f200;
	mov.f32 	%f242, %f56;
	mov.u64 	%rd324, %rd67;
	@%p222 bra 	$L__BB6_201;
	setp.lt.s64 	%p223, %rd278, %rd67;
	min.s64 	%rd324, %rd278, %rd67;
	selp.f32 	%f242, %f200, %f56, %p223;
	bra.uni 	$L__BB6_201;
$L__BB6_65:
	// begin inline asm
	mov.u32 %r171, %laneid;
	// end inline asm
	and.b32  	%r192, %r4, 992;
	add.s32 	%r193, %r192, 32;
	setp.gt.s32 	%p120, %r193, %r3;
	not.b32 	%r194, %r192;
	add.s32 	%r195, %r3, %r194;
	selp.b32 	%r190, %r195, 31, %p120;
	mov.b32 	%r173, %f188;
	mov.b32 	%r189, 1;
	mov.b32 	%r191, -1;
	// begin inline asm
	shfl.sync.down.b32 %r172, %r173, %r189, %r190, %r191;
	// end inline asm
	mov.b32 	%f58, %r172;
	// begin inline asm
	shfl.sync.down.b32 %r177, %r178, %r189, %r190, %r191;
	// end inline asm
	mov.b64 	{%r183, %r188}, %rd266;
	// begin inline asm
	shfl.sync.down.b32 %r182, %r183, %r189, %r190, %r191;
	// end inline asm
	// begin inline asm
	shfl.sync.down.b32 %r187, %r188, %r189, %r190, %r191;
	// end inline asm
	mov.b64 	%rd69, {%r182, %r187};
	setp.ge.s32 	%p121, %r171, %r190;
	setp.lt.f32 	%p122, %f188, %f58;
	or.pred  	%p123, %p121, %p122;
	mov.f32 	%f201, %f188;
	mov.u64 	%rd279, %rd266;
	@%p123 bra 	$L__BB6_68;
	setp.gt.f32 	%p124, %f188, %f58;
	mov.f32 	%f201, %f58;
	mov.u64 	%rd279, %rd69;
	@%p124 bra 	$L__BB6_68;
	setp.lt.s64 	%p125, %rd266, %rd69;
	selp.f32 	%f201, %f188, %f58, %p125;
	min.s64 	%rd279, %rd266, %rd69;
$L__BB6_68:
	mov.b32 	%r197, %f201;
	mov.b32 	%r213, 2;
	mov.b32 	%r215, -1;
	// begin inline asm
	shfl.sync.down.b32 %r196, %r197, %r213, %r190, %r215;
	// end inline asm
	mov.b32 	%f61, %r196;
	// begin inline asm
	shfl.sync.down.b32 %r201, %r202, %r213, %r190, %r215;
	// end inline asm
	mov.b64 	{%r207, %r212}, %rd279;
	// begin inline asm
	shfl.sync.down.b32 %r206, %r207, %r213, %r190, %r215;
	// end inline asm
	// begin inline asm
	shfl.sync.down.b32 %r211, %r212, %r213, %r190, %r215;
	// end inline asm
	mov.b64 	%rd72, {%r206, %r211};
	add.s32 	%r216, %r171, 2;
	setp.gt.s32 	%p126, %r216, %r190;
	setp.lt.f32 	%p127, %f201, %f61;
	or.pred  	%p128, %p126, %p127;
	mov.f32 	%f202, %f201;
	mov.u64 	%rd280, %rd279;
	@%p128 bra 	$L__BB6_71;
	setp.gt.f32 	%p129, %f201, %f61;
	mov.f32 	%f202, %f61;
	mov.u64 	%rd280, %rd72;
	@%p129 bra 	$L__BB6_71;
	setp.lt.s64 	%p130, %rd279, %rd72;
	selp.f32 	%f202, %f201, %f61, %p130;
	min.s64 	%rd280, %rd279, %rd72;
$L__BB6_71:
	mov.b32 	%r218, %f202;
	mov.b32 	%r234, 4;
	mov.b32 	%r236, -1;
	// begin inline asm
	shfl.sync.down.b32 %r217, %r218, %r234, %r190, %r236;
	// end inline asm
	mov.b32 	%f64, %r217;
	// begin inline asm
	shfl.sync.down.b32 %r222, %r223, %r234, %r190, %r236;
	// end inline asm
	mov.b64 	{%r228, %r233}, %rd280;
	// begin inline asm
	shfl.sync.down.b32 %r227, %r228, %r234, %r190, %r236;
	// end inline asm
	// begin inline asm
	shfl.sync.down.b32 %r232, %r233, %r234, %r190, %r236;
	// end inline asm
	mov.b64 	%rd75, {%r227, %r232};
	add.s32 	%r237, %r171, 4;
	setp.gt.s32 	%p131, %r237, %r190;
	setp.lt.f32 	%p132, %f202, %f64;
	or.pred  	%p133, %p131, %p132;
	mov.f32 	%f203, %f202;
	mov.u64 	%rd281, %rd280;
	@%p133 bra 	$L__BB6_74;
	setp.gt.f32 	%p134, %f202, %f64;
	mov.f32 	%f203, %f64;
	mov.u64 	%rd281, %rd75;
	@%p134 bra 	$L__BB6_74;
	setp.lt.s64 	%p135, %rd280, %rd75;
	selp.f32 	%f203, %f202, %f64, %p135;
	min.s64 	%rd281, %rd280, %rd75;
$L__BB6_74:
	mov.b32 	%r239, %f203;
	mov.b32 	%r255, 8;
	mov.b32 	%r257, -1;
	// begin inline asm
	shfl.sync.down.b32 %r238, %r239, %r255, %r190, %r257;
	// end inline asm
	mov.b32 	%f67, %r238;
	// begin inline asm
	shfl.sync.down.b32 %r243, %r244, %r255, %r190, %r257;
	// end inline asm
	mov.b64 	{%r249, %r254}, %rd281;
	// begin inline asm
	shfl.sync.down.b32 %r248, %r249, %r255, %r190, %r257;
	// end inline asm
	// begin inline asm
	shfl.sync.down.b32 %r253, %r254, %r255, %r190, %r257;
	// end inline asm
	mov.b64 	%rd78, {%r248, %r253};
	add.s32 	%r258, %r171, 8;
	setp.gt.s32 	%p136, %r258, %r190;
	setp.lt.f32 	%p137, %f203, %f67;
	or.pred  	%p138, %p136, %p137;
	mov.f32 	%f204, %f203;
	mov.u64 	%rd282, %rd281;
	@%p138 bra 	$L__BB6_77;
	setp.gt.f32 	%p139, %f203, %f67;
	mov.f32 	%f204, %f67;
	mov.u64 	%rd282, %rd78;
	@%p139 bra 	$L__BB6_77;
	setp.lt.s64 	%p140, %rd281, %rd78;
	selp.f32 	%f204, %f203, %f67, %p140;
	min.s64 	%rd282, %rd281, %rd78;
$L__BB6_77:
	mov.b32 	%r260, %f204;
	mov.b32 	%r276, 16;
	mov.b32 	%r278, -1;
	// begin inline asm
	shfl.sync.down.b32 %r259, %r260, %r276, %r190, %r278;
	// end inline asm
	mov.b32 	%f70, %r259;
	// begin inline asm
	shfl.sync.down.b32 %r264, %r265, %r276, %r190, %r278;
	// end inline asm
	mov.b64 	{%r270, %r275}, %rd282;
	// begin inline asm
	shfl.sync.down.b32 %r269, %r270, %r276, %r190, %r278;
	// end inline asm
	// begin inline asm
	shfl.sync.down.b32 %r274, %r275, %r276, %r190, %r278;
	// end inline asm
	mov.b64 	%rd81, {%r269, %r274};
	add.s32 	%r279, %r171, 16;
	setp.gt.s32 	%p141, %r279, %r190;
	setp.lt.f32 	%p142, %f204, %f70;
	or.pred  	%p143, %p141, %p142;
	mov.f32 	%f242, %f204;
	mov.u64 	%rd324, %rd282;
	@%p143 bra 	$L__BB6_80;
	setp.gt.f32 	%p144, %f204, %f70;
	mov.f32 	%f242, %f70;
	mov.u64 	%rd324, %rd81;
	@%p144 bra 	$L__BB6_80;
	setp.lt.s64 	%p145, %rd282, %rd81;
	selp.f32 	%f242, %f204, %f70, %p145;
	min.s64 	%rd324, %rd282, %rd81;
$L__BB6_80:
	setp.ne.s32 	%p146, %r171, 0;
	@%p146 bra 	$L__BB6_82;
	shr.u32 	%r280, %r4, 1;
	and.b32  	%r281, %r280, 496;
	mov.u32 	%r282, _ZN6thrust24THRUST_300001_SM_1000_NS8cuda_cub4core6detail5shmemE;
	add.s32 	%r283, %r282, %r281;
	st.shared.f32 	[%r283+8], %f242;
	st.shared.u64 	[%r283+16], %rd324;
$L__BB6_82:
	bar.sync 	0;
	setp.ne.s32 	%p147, %r4, 0;
	@%p147 bra 	$L__BB6_201;
	setp.lt.s32 	%p148, %r3, 33;
	mov.f32 	%f206, %f242;
	mov.u64 	%rd284, %rd324;
	@%p148 bra 	$L__BB6_87;
	ld.shared.f32 	%f73, [_ZN6thrust24THRUST_300001_SM_1000_NS8cuda_cub4core6detail5shmemE+24];
	ld.shared.u64 	%rd84, [_ZN6thrust24THRUST_300001_SM_1000_NS8cuda_cub4core6detail5shmemE+32];
	setp.lt.f32 	%p149, %f242, %f73;
	mov.f32 	%f206, %f242;
	mov.u64 	%rd284, %rd324;
	@%p149 bra 	$L__BB6_87;
	setp.lt.f32 	%p150, %f73, %f242;
	mov.f32 	%f206, %f73;
	mov.u64 	%rd284, %rd84;
	@%p150 bra 	$L__BB6_87;
	setp.lt.s64 	%p151, %rd324, %rd84;
	selp.f32 	%f206, %f242, %f73, %p151;
	min.s64 	%rd284, %rd324, %rd84;
$L__BB6_87:
	setp.lt.s32 	%p152, %r3, 65;
	mov.f32 	%f207, %f206;
	mov.u64 	%rd285, %rd284;
	@%p152 bra 	$L__BB6_91;
	ld.shared.f32 	%f76, [_ZN6thrust24THRUST_300001_SM_1000_NS8cuda_cub4core6detail5shmemE+40];
	ld.shared.u64 	%rd87, [_ZN6thrust24THRUST_300001_SM_1000_NS8cuda_cub4core6detail5shmemE+48];
	setp.lt.f32 	%p153, %f206, %f76;
	mov.f32 	%f207, %f206;
	mov.u64 	%rd285, %rd284;
	@%p153 bra 	$L__BB6_91;
	setp.lt.f32 	%p154, %f76, %f206;
	mov.f32 	%f207, %f76;
	mov.u64 	%rd285, %rd87;
	@%p154 bra 	$L__BB6_91;
	setp.lt.s64 	%p155, %rd284, %rd87;
	selp.f32 	%f207, %f206, %f76, %p155;
	min.s64 	%rd285, %rd284, %rd87;
$L__BB6_91:
	setp.lt.s32 	%p156, %r3, 97;
	mov.f32 	%f208, %f207;
	mov.u64 	%rd286, %rd285;
	@%p156 bra 	$L__BB6_95;
	ld.shared.f32 	%f79, [_ZN6thrust24THRUST_300001_SM_1000_NS8cuda_cub4core6detail5shmemE+56];
	ld.shared.u64 	%rd90, [_ZN6thrust24THRUST_300001_SM_1000_NS8cuda_cub4core6detail5shmemE+64];
	setp.lt.f32 	%p157, %f207, %f79;
	mov.f32 	%f208, %f207;
	mov.u64 	%rd286, %rd285;
	@%p157 bra 	$L__BB6_95;
	setp.lt.f32 	%p158, %f79, %f207;
	mov.f32 	%f208, %f79;
	mov.u64 	%rd286, %rd90;
	@%p158 bra 	$L__BB6_95;
	setp.lt.s64 	%p159, %rd285, %rd90;
	selp.f32 	%f208, %f207, %f79, %p159;
	min.s64 	%rd286, %rd285, %rd90;
$L__BB6_95:
	setp.lt.s32 	%p160, %r3, 129;
	mov.f32 	%f209, %f208;
	mov.u64 	%rd287, %rd286;
	@%p160 bra 	$L__BB6_99;
	ld.shared.f32 	%f82, [_ZN6thrust24THRUST_300001_SM_1000_NS8cuda_cub4core6detail5shmemE+72];
	ld.shared.u64 	%rd93, [_ZN6thrust24THRUST_300001_SM_1000_NS8cuda_cub4core6detail5shmemE+80];
	setp.lt.f32 	%p161, %f208, %f82;
	mov.f32 	%f209, %f208;
	mov.u64 	%rd287, %rd286;
	@%p161 bra 	$L__BB6_99;
	setp.lt.f32 	%p162, %f82, %f208;
	mov.f32 	%f209, %f82;
	mov.u64 	%rd287, %rd93;
	@%p162 bra 	$L__BB6_99;
	setp.lt.s64 	%p163, %rd286, %rd93;
	selp.f32 	%f209, %f208, %f82, %p163;
	min.s64 	%rd287, %rd286, %rd93;
$L__BB6_99:
	setp.lt.s32 	%p164, %r3, 161;
	mov.f32 	%f210, %f209;
	mov.u64 	%rd288, %rd287;
	@%p164 bra 	$L__BB6_103;
	ld.shared.f32 	%f85, [_ZN6thrust24THRUST_300001_SM_1000_NS8cuda_cub4core6detail5shmemE+88];
	ld.shared.u64 	%rd96, [_ZN6thrust24THRUST_300001_SM_1000_NS8cuda_cub4core6detail5shmemE+96];
	setp.lt.f32 	%p165, %f209, %f85;
	mov.f32 	%f210, %f209;
	mov.u64 	%rd288, %rd287;
	@%p165 bra 	$L__BB6_103;
	setp.lt.f32 	%p166, %f85, %f209;
	mov.f32 	%f210, %f85;
	mov.u64 	%rd288, %rd96;
	@%p166 bra 	$L__BB6_103;
	setp.lt.s64 	%p167, %rd287, %rd96;
	selp.f32 	%f210, %f209, %f85, %p167;
	min.s64 	%rd288, %rd287, %rd96;
$L__BB6_103:
	setp.lt.s32 	%p168, %r3, 193;
	mov.f32 	%f211, %f210;
	mov.u64 	%rd289, %rd288;
	@%p168 bra 	$L__BB6_107;
	ld.shared.f32 	%f88, [_ZN6thrust24THRUST_300001_SM_1000_NS8cuda_cub4core6detail5shmemE+104];
	ld.shared.u64 	%rd99, [_ZN6thrust24THRUST_300001_SM_1000_NS8cuda_cub4core6detail5shmemE+112];
	setp.lt.f32 	%p169, %f210, %f88;
	mov.f32 	%f211, %f210;
	mov.u64 	%rd289, %rd288;
	@%p169 bra 	$L__BB6_107;
	setp.lt.f32 	%p170, %f88, %f210;
	mov.f32 	%f211, %f88;
	mov.u64 	%rd289, %rd99;
	@%p170 bra 	$L__BB6_107;
	setp.lt.s64 	%p171, %rd288, %rd99;
	selp.f32 	%f211, %f210, %f88, %p171;
	min.s64 	%rd289, %rd288, %rd99;
$L__BB6_107:
	setp.lt.s32 	%p172, %r3, 225;
	mov.f32 	%f242, %f211;
	mov.u64 	%rd324, %rd289;
	@%p172 bra 	$L__BB6_201;
	ld.shared.f32 	%f91, [_ZN6thrust24THRUST_300001_SM_1000_NS8cuda_cub4core6detail5shmemE+120];
	ld.shared.u64 	%rd102, [_ZN6thrust24THRUST_300001_SM_1000_NS8cuda_cub4core6detail5shmemE+128];
	setp.lt.f32 	%p173, %f211, %f91;
	mov.f32 	%f242, %f211;
	mov.u64 	%rd324, %rd289;
	@%p173 bra 	$L__BB6_201;
	setp.lt.f32 	%p174, %f91, %f211;
	mov.f32 	%f242, %f91;
	mov.u64 	%rd324, %rd102;
	@%p174 bra 	$L__BB6_201;
	setp.lt.s64 	%p175, %rd289, %rd102;
	selp.f32 	%f242, %f211, %f91, %p175;
	min.s64 	%rd324, %rd289, %rd102;
	bra.uni 	$L__BB6_201;
$L__BB6_111:
	mov.u32 	%r20, %tid.x;
	add.s64 	%rd104, %rd199, %rd4;
	cvt.u64.u32 	%rd105, %r20;
	add.s64 	%rd204, %rd105, %rd4;
	cvta.to.global.u64 	%rd205, %rd198;
	shl.b64 	%rd206, %rd204, 2;
	add.s64 	%rd207, %rd205, %rd206;
	ld.global.f32 	%f172, [%rd207];
	add.s32 	%r36, %r20, 256;
	cvt.u64.u32 	%rd208, %r36;
	ld.global.f32 	%f173, [%rd207+1024];
	add.s32 	%r37, %r20, 512;
	cvt.u64.u32 	%rd209, %r37;
	ld.global.f32 	%f174, [%rd207+2048];
	ld.global.f32 	%f93, [%rd207+3072];
	or.b32  	%r38, %r20, 1024;
	cvt.u64.u32 	%rd106, %r38;
	add.s64 	%rd107, %rd104, %rd106;
	ld.global.f32 	%f94, [%rd207+4096];
	setp.lt.f32 	%p2, %f173, %f172;
	selp.f32 	%f175, %f173, %f172, %p2;
	selp.b64 	%rd210, %rd208, %rd105, %p2;
	setp.lt.f32 	%p3, %f174, %f175;
	selp.f32 	%f95, %f174, %f175, %p3;
	selp.b64 	%rd108, %rd209, %rd210, %p3;
	setp.lt.f32 	%p4, %f95, %f93;
	mov.f32 	%f212, %f95;
	mov.u64 	%rd290, %rd108;
	@%p4 bra 	$L__BB6_114;
	add.s32 	%r39, %r20, 768;
	cvt.u64.u32 	%rd290, %r39;
	setp.lt.f32 	%p5, %f93, %f95;
	mov.f32 	%f212, %f93;
	@%p5 bra 	$L__BB6_114;
	mov.f32 	%f212, %f95;
	mov.u64 	%rd290, %rd108;
$L__BB6_114:
	add.s64 	%rd111, %rd104, %rd290;
	setp.lt.f32 	%p6, %f212, %f94;
	mov.f32 	%f230, %f212;
	mov.u64 	%rd312, %rd111;
	@%p6 bra 	$L__BB6_117;
	setp.lt.f32 	%p7, %f94, %f212;
	mov.f32 	%f230, %f94;
	mov.u64 	%rd312, %rd107;
	@%p7 bra 	$L__BB6_117;
	setp.lt.s64 	%p8, %rd290, %rd106;
	selp.f32 	%f230, %f212, %f94, %p8;
	selp.b64 	%rd312, %rd111, %rd107, %p8;
$L__BB6_117:
	setp.le.u64 	%p9, %rd201, %rd5;
	@%p9 bra 	$L__BB6_162;
	setp.ne.s32 	%p10, %r20, 0;
	@%p10 bra 	$L__BB6_120;
	atom.global.add.u64 	%rd211, [%rd1+8], 1280;
	add.s64 	%rd212, %rd211, %rd5;
	st.shared.u64 	[_ZN6thrust24THRUST_300001_SM_1000_NS8cuda_cub4core6detail5shmemE+152], %rd212;
$L__BB6_120:
	bar.sync 	0;
	ld.shared.u64 	%rd300, [_ZN6thrust24THRUST_300001_SM_1000_NS8cuda_cub4core6detail5shmemE+152];
	add.s64 	%rd213, %rd300, 1280;
	setp.gt.s64 	%p11, %rd213, %rd201;
	@%p11 bra 	$L__BB6_139;
$L__BB6_121:
	add.s64 	%rd214, %rd300, %rd105;
	cvta.to.global.u64 	%rd215, %rd198;
	shl.b64 	%rd216, %rd214, 2;
	add.s64 	%rd217, %rd215, %rd216;
	add.s64 	%rd117, %rd214, %rd199;
	ld.global.f32 	%f100, [%rd217];
	add.s64 	%rd118, %rd117, 256;
	ld.global.f32 	%f101, [%rd217+1024];
	add.s64 	%rd119, %rd117, 512;
	ld.global.f32 	%f102, [%rd217+2048];
	add.s64 	%rd120, %rd117, 768;
	ld.global.f32 	%f103, [%rd217+3072];
	add.s64 	%rd121, %rd117, 1024;
	ld.global.f32 	%f104, [%rd217+4096];
	setp.lt.f32 	%p12, %f230, %f100;
	mov.f32 	%f215, %f230;
	mov.u64 	%rd294, %rd312;
	@%p12 bra 	$L__BB6_124;
	setp.lt.f32 	%p13, %f100, %f230;
	mov.f32 	%f215, %f100;
	mov.u64 	%rd294, %rd117;
	@%p13 bra 	$L__BB6_124;
	setp.lt.s64 	%p14, %rd312, %rd117;
	selp.f32 	%f215, %f230, %f100, %p14;
	min.s64 	%rd294, %rd312, %rd117;
$L__BB6_124:
	setp.lt.f32 	%p15, %f215, %f101;
	mov.f32 	%f216, %f215;
	mov.u64 	%rd295, %rd294;
	@%p15 bra 	$L__BB6_127;
	setp.lt.f32 	%p16, %f101, %f215;
	mov.f32 	%f216, %f101;
	mov.u64 	%rd295, %rd118;
	@%p16 bra 	$L__BB6_127;
	setp.lt.s64 	%p17, %rd294, %rd118;
	selp.f32 	%f216, %f215, %f101, %p17;
	min.s64 	%rd295, %rd294, %rd118;
$L__BB6_127:
	setp.lt.f32 	%p18, %f216, %f102;
	mov.f32 	%f217, %f216;
	mov.u64 	%rd296, %rd295;
	@%p18 bra 	$L__BB6_130;
	setp.lt.f32 	%p19, %f102, %f216;
	mov.f32 	%f217, %f102;
	mov.u64 	%rd296, %rd119;
	@%p19 bra 	$L__BB6_130;
	setp.lt.s64 	%p20, %rd295, %rd119;
	selp.f32 	%f217, %f216, %f102, %p20;
	min.s64 	%rd296, %rd295, %rd119;
$L__BB6_130:
	setp.lt.f32 	%p21, %f217, %f103;
	mov.f32 	%f218, %f217;
	mov.u64 	%rd297, %rd296;
	@%p21 bra 	$L__BB6_133;
	setp.lt.f32 	%p22, %f103, %f217;
	mov.f32 	%f218, %f103;
	mov.u64 	%rd297, %rd120;
	@%p22 bra 	$L__BB6_133;
	setp.lt.s64 	%p23, %rd296, %rd120;
	selp.f32 	%f218, %f217, %f103, %p23;
	min.s64 	%rd297, %rd296, %rd120;
$L__BB6_133:
	setp.lt.f32 	%p24, %f218, %f104;
	mov.f32 	%f230, %f218;
	mov.u64 	%rd312, %rd297;
	@%p24 bra 	$L__BB6_136;
	setp.lt.f32 	%p25, %f104, %f218;
	mov.f32 	%f230, %f104;
	mov.u64 	%rd312, %rd121;
	@%p25 bra 	$L__BB6_136;
	setp.lt.s64 	%p26, %rd297, %rd121;
	selp.f32 	%f230, %f218, %f104, %p26;
	min.s64 	%rd312, %rd297, %rd121;
$L__BB6_136:
	setp.ne.s32 	%p27, %r20, 0;
	bar.sync 	0;
	@%p27 bra 	$L__BB6_138;
	atom.global.add.u64 	%rd218, [%rd1+8], 1280;
	add.s64 	%rd219, %rd218, %rd5;
	st.shared.u64 	[_ZN6thrust24THRUST_300001_SM_1000_NS8cuda_cub4core6detail5shmemE+152], %rd219;
$L__BB6_138:
	bar.sync 	0;
	ld.shared.u64 	%rd300, [_ZN6thrust24THRUST_300001_SM_1000_NS8cuda_cub4core6detail5shmemE+152];
	add.s64 	%rd220, %rd300, 1280;
	setp.le.s64 	%p28, %rd220, %rd201;
	@%p28 bra 	$L__BB6_121;
$L__BB6_139:
	setp.le.s64 	%p29, %rd201, %rd300;
	@%p29 bra 	$L__BB6_162;
	cvt.u32.u64 	%r40, %rd300;
	cvt.u32.u64 	%r41, %rd201;
	sub.s32 	%r21, %r41, %r40;
	setp.ge.s32 	%p30, %r20, %r21;
	@%p30 bra 	$L__BB6_162;
	cvta.to.global.u64 	%rd135, %rd198;
	not.b32 	%r43, %r20;
	add.s32 	%r44, %r43, %r41;
	sub.s32 	%r22, %r44, %r40;
	and.b32  	%r46, %r22, 768;
	setp.eq.s32 	%p31, %r46, 768;
	mov.u32 	%r397, %r20;
	@%p31 bra 	$L__BB6_147;
	add.s64 	%rd222, %rd300, %rd105;
	add.s64 	%rd302, %rd222, %rd199;
	shl.b64 	%rd223, %rd222, 2;
	add.s64 	%rd301, %rd135, %rd223;
	shr.u32 	%r47, %r22, 8;
	add.s32 	%r48, %r47, 1;
	and.b32  	%r49, %r48, 3;
	neg.s32 	%r395, %r49;
	mov.u32 	%r397, %r20;
$L__BB6_143:
	.pragma "nounroll";
	mov.u64 	%rd140, %rd312;
	mov.f32 	%f116, %f230;
	ld.global.f32 	%f117, [%rd301];
	setp.lt.f32 	%p32, %f116, %f117;
	@%p32 bra 	$L__BB6_146;
	setp.lt.f32 	%p33, %f117, %f116;
	mov.f32 	%f230, %f117;
	mov.u64 	%rd312, %rd302;
	@%p33 bra 	$L__BB6_146;
	setp.lt.s64 	%p34, %rd140, %rd302;
	selp.f32 	%f230, %f116, %f117, %p34;
	min.s64 	%rd312, %rd140, %rd302;
$L__BB6_146:
	add.s32 	%r397, %r397, 256;
	add.s64 	%rd302, %rd302, 256;
	add.s64 	%rd301, %rd301, 1024;
	add.s32 	%r395, %r395, 1;
	setp.ne.s32 	%p35, %r395, 0;
	@%p35 bra 	$L__BB6_143;
$L__BB6_147:
	setp.lt.u32 	%p36, %r22, 768;
	@%p36 bra 	$L__BB6_162;
	add.s32 	%r398, %r397, 512;
$L__BB6_149:
	mov.u32 	%r30, %r398;
	add.s32 	%r50, %r30, -512;
	cvt.u64.u32 	%rd224, %r50;
	add.s64 	%rd225, %rd300, %rd224;
	shl.b64 	%rd226, %rd225, 2;
	add.s64 	%rd148, %rd135, %rd226;
	add.s64 	%rd149, %rd225, %rd199;
	ld.global.f32 	%f123, [%rd148];
	setp.lt.f32 	%p37, %f230, %f123;
	mov.f32 	%f226, %f230;
	mov.u64 	%rd308, %rd312;
	@%p37 bra 	$L__BB6_152;
	setp.lt.f32 	%p38, %f123, %f230;
	mov.f32 	%f226, %f123;
	mov.u64 	%rd308, %rd149;
	@%p38 bra 	$L__BB6_152;
	setp.lt.s64 	%p39, %rd312, %rd149;
	selp.f32 	%f226, %f230, %f123, %p39;
	min.s64 	%rd308, %rd312, %rd149;
$L__BB6_152:
	add.s32 	%r51, %r30, -256;
	cvt.u64.u32 	%rd227, %r51;
	add.s64 	%rd228, %rd300, %rd227;
	add.s64 	%rd152, %rd228, %rd199;
	ld.global.f32 	%f126, [%rd148+1024];
	setp.lt.f32 	%p40, %f226, %f126;
	mov.f32 	%f227, %f226;
	mov.u64 	%rd309, %rd308;
	@%p40 bra 	$L__BB6_155;
	setp.lt.f32 	%p41, %f126, %f226;
	mov.f32 	%f227, %f126;
	mov.u64 	%rd309, %rd152;
	@%p41 bra 	$L__BB6_155;
	setp.lt.s64 	%p42, %rd308, %rd152;
	selp.f32 	%f227, %f226, %f126, %p42;
	min.s64 	%rd309, %rd308, %rd152;
$L__BB6_155:
	cvt.u64.u32 	%rd229, %r30;
	add.s64 	%rd230, %rd300, %rd229;
	add.s64 	%rd155, %rd230, %rd199;
	ld.global.f32 	%f129, [%rd148+2048];
	setp.lt.f32 	%p43, %f227, %f129;
	mov.f32 	%f228, %f227;
	mov.u64 	%rd310, %rd309;
	@%p43 bra 	$L__BB6_158;
	setp.lt.f32 	%p44, %f129, %f227;
	mov.f32 	%f228, %f129;
	mov.u64 	%rd310, %rd155;
	@%p44 bra 	$L__BB6_158;
	setp.lt.s64 	%p45, %rd309, %rd155;
	selp.f32 	%f228, %f227, %f129, %p45;
	min.s64 	%rd310, %rd309, %rd155;
$L__BB6_158:
	add.s32 	%r52, %r30, 256;
	cvt.u64.u32 	%rd231, %r52;
	add.s64 	%rd232, %rd300, %rd231;
	add.s64 	%rd158, %rd232, %rd199;
	ld.global.f32 	%f132, [%rd148+3072];
	setp.lt.f32 	%p46, %f228, %f132;
	mov.f32 	%f230, %f228;
	mov.u64 	%rd312, %rd310;
	@%p46 bra 	$L__BB6_161;
	setp.lt.f32 	%p47, %f132, %f228;
	mov.f32 	%f230, %f132;
	mov.u64 	%rd312, %rd158;
	@%p47 bra 	$L__BB6_161;
	setp.lt.s64 	%p48, %rd310, %rd158;
	selp.f32 	%f230, %f228, %f132, %p48;
	min.s64 	%rd312, %rd310, %rd158;
$L__BB6_161:
	add.s32 	%r398, %r30, 1024;
	add.s32 	%r53, %r30, 512;
	setp.lt.s32 	%p49, %r53, %r21;
	@%p49 bra 	$L__BB6_149;
$L__BB6_162:
	// begin inline asm
	mov.u32 %r54, %laneid;
	// end inline asm
	mov.b32 	%r56, %f230;
	mov.b32 	%r72, 1;
	mov.b32 	%r73, 31;
	mov.b32 	%r74, -1;
	// begin inline asm
	shfl.sync.down.b32 %r55, %r56, %r72, %r73, %r74;
	// end inline asm
	mov.b32 	%f136, %r55;
	// begin inline asm
	shfl.sync.down.b32 %r60, %r61, %r72, %r73, %r74;
	// end inline asm
	mov.b64 	{%r66, %r71}, %rd312;
	// begin inline asm
	shfl.sync.down.b32 %r65, %r66, %r72, %r73, %r74;
	// end inline asm
	// begin inline asm
	shfl.sync.down.b32 %r70, %r71, %r72, %r73, %r74;
	// end inline asm
	mov.b64 	%rd162, {%r65, %r70};
	setp.gt.s32 	%p50, %r54, 30;
	setp.lt.f32 	%p51, %f230, %f136;
	or.pred  	%p52, %p50, %p51;
	mov.f32 	%f231, %f230;
	mov.u64 	%rd313, %rd312;
	@%p52 bra 	$L__BB6_165;
	setp.gt.f32 	%p53, %f230, %f136;
	mov.f32 	%f231, %f136;
	mov.u64 	%rd313, %rd162;
	@%p53 bra 	$L__BB6_165;
	setp.lt.s64 	%p54, %rd312, %rd162;
	selp.f32 	%f231, %f230, %f136, %p54;
	min.s64 	%rd313, %rd312, %rd162;
$L__BB6_165:
	mov.b32 	%r76, %f231;
	mov.b32 	%r92, 2;
	mov.b32 	%r93, 31;
	mov.b32 	%r94, -1;
	// begin inline asm
	shfl.sync.down.b32 %r75, %r76, %r92, %r93, %r94;
	// end inline asm
	mov.b32 	%f139, %r75;
	// begin inline asm
	shfl.sync.down.b32 %r80, %r81, %r92, %r93, %r94;
	// end inline asm
	mov.b64 	{%r86, %r91}, %rd313;
	// begin inline asm
	shfl.sync.down.b32 %r85, %r86, %r92, %r93, %r94;
	// end inline asm
	// begin inline asm
	shfl.sync.down.b32 %r90, %r91, %r92, %r93, %r94;
	// end inline asm
	mov.b64 	%rd165, {%r85, %r90};
	setp.gt.s32 	%p55, %r54, 29;
	setp.lt.f32 	%p56, %f231, %f139;
	or.pred  	%p57, %p55, %p56;
	mov.f32 	%f232, %f231;
	mov.u64 	%rd314, %rd313;
	@%p57 bra 	$L__BB6_168;
	setp.gt.f32 	%p58, %f231, %f139;
	mov.f32 	%f232, %f139;
	mov.u64 	%rd314, %rd165;
	@%p58 bra 	$L__BB6_168;
	setp.lt.s64 	%p59, %rd313, %rd165;
	selp.f32 	%f232, %f231, %f139, %p59;
	min.s64 	%rd314, %rd313, %rd165;
$L__BB6_168:
	mov.b32 	%r96, %f232;
	mov.b32 	%r112, 4;
	mov.b32 	%r113, 31;
	mov.b32 	%r114, -1;
	// begin inline asm
	shfl.sync.down.b32 %r95, %r96, %r112, %r113, %r114;
	// end inline asm
	mov.b32 	%f142, %r95;
	// begin inline asm
	shfl.sync.down.b32 %r100, %r101, %r112, %r113, %r114;
	// end inline asm
	mov.b64 	{%r106, %r111}, %rd314;
	// begin inline asm
	shfl.sync.down.b32 %r105, %r106, %r112, %r113, %r114;
	// end inline asm
	// begin inline asm
	shfl.sync.down.b32 %r110, %r111, %r112, %r113, %r114;
	// end inline asm
	mov.b64 	%rd168, {%r105, %r110};
	setp.gt.s32 	%p60, %r54, 27;
	setp.lt.f32 	%p61, %f232, %f142;
	or.pred  	%p62, %p60, %p61;
	mov.f32 	%f233, %f232;
	mov.u64 	%rd315, %rd314;
	@%p62 bra 	$L__BB6_171;
	setp.gt.f32 	%p63, %f232, %f142;
	mov.f32 	%f233, %f142;
	mov.u64 	%rd315, %rd168;
	@%p63 bra 	$L__BB6_171;
	setp.lt.s64 	%p64, %rd314, %rd168;
	selp.f32 	%f233, %f232, %f142, %p64;
	min.s64 	%rd315, %rd314, %rd168;
$L__BB6_171:
	mov.b32 	%r116, %f233;
	mov.b32 	%r132, 8;
	mov.b32 	%r133, 31;
	mov.b32 	%r134, -1;
	// begin inline asm
	shfl.sync.down.b32 %r115, %r116, %r132, %r133, %r134;
	// end inline asm
	mov.b32 	%f145, %r115;
	// begin inline asm
	shfl.sync.down.b32 %r120, %r121, %r132, %r133, %r134;
	// end inline asm
	mov.b64 	{%r126, %r131}, %rd315;
	// begin inline asm
	shfl.sync.down.b32 %r125, %r126, %r132, %r133, %r134;
	// end inline asm
	// begin inline asm
	shfl.sync.down.b32 %r130, %r131, %r132, %r133, %r134;
	// end inline asm
	mov.b64 	%rd171, {%r125, %r130};
	setp.gt.s32 	%p65, %r54, 23;
	setp.lt.f32 	%p66, %f233, %f145;
	or.pred  	%p67, %p65, %p66;
	mov.f32 	%f234, %f233;
	mov.u64 	%rd316, %rd315;
	@%p67 bra 	$L__BB6_174;
	setp.gt.f32 	%p68, %f233, %f145;
	mov.f32 	%f234, %f145;
	mov.u64 	%rd316, %rd171;
	@%p68 bra 	$L__BB6_174;
	setp.lt.s64 	%p69, %rd315, %rd171;
	selp.f32 	%f234, %f233, %f145, %p69;
	min.s64 	%rd316, %rd315, %rd171;
$L__BB6_174:
	mov.b32 	%r136, %f234;
	mov.b32 	%r152, 16;
	mov.b32 	%r153, 31;
	mov.b32 	%r154, -1;
	// begin inline asm
	shfl.sync.down.b32 %r135, %r136, %r152, %r153, %r154;
	// end inline asm
	mov.b32 	%f148, %r135;
	// begin inline asm
	shfl.sync.down.b32 %r140, %r141, %r152, %r153, %r154;
	// end inline asm
	mov.b64 	{%r146, %r151}, %rd316;
	// begin inline asm
	shfl.sync.down.b32 %r145, %r146, %r152, %r153, %r154;
	// end inline asm
	// begin inline asm
	shfl.sync.down.b32 %r150, %r151, %r152, %r153, %r154;
	// end inline asm
	mov.b64 	%rd174, {%r145, %r150};
	setp.gt.s32 	%p70, %r54, 15;
	setp.lt.f32 	%p71, %f234, %f148;
	or.pred  	%p72, %p70, %p71;
	mov.f32 	%f242, %f234;
	mov.u64 	%rd324, %rd316;
	@%p72 bra 	$L__BB6_177;
	setp.gt.f32 	%p73, %f234, %f148;
	mov.f32 	%f242, %f148;
	mov.u64 	%rd324, %rd174;
	@%p73 bra 	$L__BB6_177;
	setp.lt.s64 	%p74, %rd316, %rd174;
	selp.f32 	%f242, %f234, %f148, %p74;
	min.s64 	%rd324, %rd316, %rd174;
$L__BB6_177:
	setp.ne.s32 	%p75, %r54, 0;
	@%p75 bra 	$L__BB6_179;
	shr.u32 	%r155, %r20, 1;
	and.b32  	%r156, %r155, 496;
	mov.u32 	%r157, _ZN6thrust24THRUST_300001_SM_1000_NS8cuda_cub4core6detail5shmemE;
	add.s32 	%r158, %r157, %r156;
	st.shared.f32 	[%r158+8], %f242;
	st.shared.u64 	[%r158+16], %rd324;
$L__BB6_179:
	bar.sync 	0;
	setp.ne.s32 	%p76, %r20, 0;
	@%p76 bra 	$L__BB6_201;
	ld.shared.f32 	%f151, [_ZN6thrust24THRUST_300001_SM_1000_NS8cuda_cub4core6detail5shmemE+24];
	ld.shared.u64 	%rd177, [_ZN6thrust24THRUST_300001_SM_1000_NS8cuda_cub4core6detail5shmemE+32];
	setp.lt.f32 	%p77, %f242, %f151;
	mov.f32 	%f236, %f242;
	mov.u64 	%rd318, %rd324;
	@%p77 bra 	$L__BB6_183;
	setp.lt.f32 	%p78, %f151, %f242;
	mov.f32 	%f236, %f151;
	mov.u64 	%rd318, %rd177;
	@%p78 bra 	$L__BB6_183;
	setp.lt.s64 	%p79, %rd324, %rd177;
	selp.f32 	%f236, %f242, %f151, %p79;
	min.s64 	%rd318, %rd324, %rd177;
$L__BB6_183:
	ld.shared.f32 	%f154, [_ZN6thrust24THRUST_300001_SM_1000_NS8cuda_cub4core6detail5shmemE+40];
	ld.shared.u64 	%rd180, [_ZN6thrust24THRUST_300001_SM_1000_NS8cuda_cub4core6detail5shmemE+48];
	setp.lt.f32 	%p80, %f236, %f154;
	mov.f32 	%f237, %f236;
	mov.u64 	%rd319, %rd318;
	@%p80 bra 	$L__BB6_186;
	setp.lt.f32 	%p81, %f154, %f236;
	mov.f32 	%f237, %f154;
	mov.u64 	%rd319, %rd180;
	@%p81 bra 	$L__BB6_186;
	setp.lt.s64 	%p82, %rd318, %rd180;
	selp.f32 	%f237, %f236, %f154, %p82;
	min.s64 	%rd319, %rd318, %rd180;
$L__BB6_186:
	ld.shared.f32 	%f157, [_ZN6thrust24THRUST_300001_SM_1000_NS8cuda_cub4core6detail5shmemE+56];
	ld.shared.u64 	%rd183, [_ZN6thrust24THRUST_300001_SM_1000_NS8cuda_cub4core6detail5shmemE+64];
	setp.lt.f32 	%p83, %f237, %f157;
	mov.f32 	%f238, %f237;
	mov.u64 	%rd320, %rd319;
	@%p83 bra 	$L__BB6_189;
	setp.lt.f32 	%p84, %f157, %f237;
	mov.f32 	%f238, %f157;
	mov.u64 	%rd320, %rd183;
	@%p84 bra 	$L__BB6_189;
	setp.lt.s64 	%p85, %rd319, %rd183;
	selp.f32 	%f238, %f237, %f157, %p85;
	min.s64 	%rd320, %rd319, %rd183;
$L__BB6_189:
	ld.shared.f32 	%f160, [_ZN6thrust24THRUST_300001_SM_1000_NS8cuda_cub4core6detail5shmemE+72];
	ld.shared.u64 	%rd186, [_ZN6thrust24THRUST_300001_SM_1000_NS8cuda_cub4core6detail5shmemE+80];
	setp.lt.f32 	%p86, %f238, %f160;
	mov.f32 	%f239, %f238;
	mov.u64 	%rd321, %rd320;
	@%p86 bra 	$L__BB6_192;
	setp.lt.f32 	%p87, %f160, %f238;
	mov.f32 	%f239, %f160;
	mov.u64 	%rd321, %rd186;
	@%p87 bra 	$L__BB6_192;
	setp.lt.s64 	%p88, %rd320, %rd186;
	selp.f32 	%f239, %f238, %f160, %p88;
	min.s64 	%rd321, %rd320, %rd186;
$L__BB6_192:
	ld.shared.f32 	%f163, [_ZN6thrust24THRUST_300001_SM_1000_NS8cuda_cub4core6detail5shmemE+88];
	ld.shared.u64 	%rd189, [_ZN6thrust24THRUST_300001_SM_1000_NS8cuda_cub4core6detail5shmemE+96];
	setp.lt.f32 	%p89, %f239, %f163;
	mov.f32 	%f240, %f239;
	mov.u64 	%rd322, %rd321;
	@%p89 bra 	$L__BB6_195;
	setp.lt.f32 	%p90, %f163, %f239;
	mov.f32 	%f240, %f163;
	mov.u64 	%rd322, %rd189;
	@%p90 bra 	$L__BB6_195;
	setp.lt.s64 	%p91, %rd321, %rd189;
	selp.f32 	%f240, %f239, %f163, %p91;
	min.s64 	%rd322, %rd321, %rd189;
$L__BB6_195:
	ld.shared.f32 	%f166, [_ZN6thrust24THRUST_300001_SM_1000_NS8cuda_cub4core6detail5shmemE+104];
	ld.shared.u64 	%rd192, [_ZN6thrust24THRUST_300001_SM_1000_NS8cuda_cub4core6detail5shmemE+112];
	setp.lt.f32 	%p92, %f240, %f166;
	mov.f32 	%f241, %f240;
	mov.u64 	%rd323, %rd322;
	@%p92 bra 	$L__BB6_198;
	setp.lt.f32 	%p93, %f166, %f240;
	mov.f32 	%f241, %f166;
	mov.u64 	%rd323, %rd192;
	@%p93 bra 	$L__BB6_198;
	setp.lt.s64 	%p94, %rd322, %rd192;
	selp.f32 	%f241, %f240, %f166, %p94;
	min.s64 	%rd323, %rd322, %rd192;
$L__BB6_198:
	ld.shared.f32 	%f169, [_ZN6thrust24THRUST_300001_SM_1000_NS8cuda_cub4core6detail5shmemE+120];
	ld.shared.u64 	%rd195, [_ZN6thrust24THRUST_300001_SM_1000_NS8cuda_cub4core6detail5shmemE+128];
	setp.lt.f32 	%p95, %f241, %f169;
	mov.f32 	%f242, %f241;
	mov.u64 	%rd324, %rd323;
	@%p95 bra 	$L__BB6_201;
	setp.lt.f32 	%p96, %f169, %f241;
	mov.f32 	%f242, %f169;
	mov.u64 	%rd324, %rd195;
	@%p96 bra 	$L__BB6_201;
	setp.lt.s64 	%p97, %rd323, %rd195;
	selp.f32 	%f242, %f241, %f169, %p97;
	min.s64 	%rd324, %rd323, %rd195;
$L__BB6_201:
	mov.u32 	%r389, %tid.x;
	setp.ne.s32 	%p224, %r389, 0;
	@%p224 bra 	$L__BB6_203;
	ld.param.u64 	%rd254, [_ZN6thrust24THRUST_300001_SM_1000_NS8cuda_cub4core6detail13_kernel_agentINS1_8__reduce11ReduceAgentINS0_12zip_iteratorIN4cuda3std3__45tupleIJPfNS0_17counting_iteratorIlNS0_11use_defaultESE_SE_EEEEEEEPNSB_IJflEEESI_lNS1_9__extrema9arg_min_fIflNSA_4lessIfEEEEEEJSH_SJ_lN3cub18CUB_300001_SM_100013GridEvenShareIlEENSR_9GridQueueIyEESO_EEEvDpT0__param_1];
	cvta.to.global.u64 	%rd251, %rd254;
	mul.wide.u32 	%rd252, %r1, 16;
	add.s64 	%rd253, %rd251, %rd252;
	st.global.f32 	[%rd253], %f242;
	st.global.u64 	[%rd253+8], %rd324;
$L__BB6_203:
	ret;

}
	// .globl	_ZN6thrust24THRUST_300001_SM_1000_NS8cuda_cub4core6detail13_kernel_agentINS1_8__reduce10DrainAgentIlEEJN3cub18CUB_300001_SM_10009GridQueueIyEElEEEvDpT0_
.visible .entry _ZN6thrust24THRUST_300001_SM_1000_NS8cuda_cub4core6detail13_kernel_agentINS1_8__reduce10DrainAgentIlEEJN3cub18CUB_300001_SM_10009GridQueueIyEElEEEvDpT0_(
	.param .align 8 .b8 _ZN6thrust24THRUST_300001_SM_1000_NS8cuda_cub4core6detail13_kernel_agentINS1_8__reduce10DrainAgentIlEEJN3cub18CUB_300001_SM_10009GridQueueIyEElEEEvDpT0__param_0[8],
	.param .u64 _ZN6thrust24THRUST_300001_SM_1000_NS8cuda_cub4core6detail13_kernel_agentINS1_8__reduce10DrainAgentIlEEJN3cub18CUB_300001_SM_10009GridQueueIyEElEEEvDpT0__param_1
)
.maxntid 1
{
	.reg .b64 	%rd<5>;

	ld.param.u64 	%rd1, [_ZN6thrust24THRUST_300001_SM_1000_NS8cuda_cub4core6detail13_kernel_agentINS1_8__reduce10DrainAgentIlEEJN3cub18CUB_300001_SM_10009GridQueueIyEElEEEvDpT0__param_0];
	ld.param.u64 	%rd2, [_ZN6thrust24THRUST_300001_SM_1000_NS8cuda_cub4core6detail13_kernel_agentINS1_8__reduce10DrainAgentIlEEJN3cub18CUB_300001_SM_10009GridQueueIyEElEEEvDpT0__param_1];
	cvta.to.global.u64 	%rd3, %rd1;
	st.global.u64 	[%rd3], %rd2;
	mov.b64 	%rd4, 0;
	st.global.u64 	[%rd3+8], %rd4;
	ret;

}
	// .globl	_ZN6thrust24THRUST_300001_SM_1000_NS8cuda_cub4core6detail13_kernel_agentINS1_8__reduce11ReduceAgentIPN4cuda3std3__45tupleIJflEEESC_SB_lNS1_9__extrema9arg_min_fIflNS9_4lessIfEEEEEEJSC_SC_iSH_EEEvDpT0_
.visible .entry _ZN6thrust24THRUST_300001_SM_1000_NS8cuda_cub4core6detail13_kernel_agentINS1_8__reduce11ReduceAgentIPN4cuda3std3__45tupleIJflEEESC_SB_lNS1_9__extrema9arg_min_fIflNS9_4lessIfEEEEEEJSC_SC_iSH_EEEvDpT0_(
	.param .u64 .ptr .align 1 _ZN6thrust24THRUST_300001_SM_1000_NS8cuda_cub4core6detail13_kernel_agentINS1_8__reduce11ReduceAgentIPN4cuda3std3__45tupleIJflEEESC_SB_lNS1_9__extrema9arg_min_fIflNS9_4lessIfEEEEEEJSC_SC_iSH_EEEvDpT0__param_0,
	.param .u64 .ptr .align 1 _ZN6thrust24THRUST_300001_SM_1000_NS8cuda_cub4core6detail13_kernel_agentINS1_8__reduce11ReduceAgentIPN4cuda3std3__45tupleIJflEEESC_SB_lNS1_9__extrema9arg_min_fIflNS9_4lessIfEEEEEEJSC_SC_iSH_EEEvDpT0__param_1,
	.param .u32 _ZN6thrust24THRUST_300001_SM_1000_NS8cuda_cub4core6detail13_kernel_agentINS1_8__reduce11ReduceAgentIPN4cuda3std3__45tupleIJflEEESC_SB_lNS1_9__extrema9arg_min_fIflNS9_4lessIfEEEEEEJSC_SC_iSH_EEEvDpT0__param_2,
	.param .align 1 .b8 _ZN6thrust24THRUST_300001_SM_1000_NS8cuda_cub4core6detail13_kernel_agentINS1_8__reduce11ReduceAgentIPN4cuda3std3__45tupleIJflEEESC_SB_lNS1_9__extrema9arg_min_fIflNS9_4lessIfEEEEEEJSC_SC_iSH_EEEvDpT0__param_3[1]
)
.maxntid 256
{
	.reg .pred 	%p<260>;
	.reg .b32 	%r<436>;
	.reg .b32 	%f<293>;
	.reg .b64 	%rd<479>;

	ld.param.u64 	%rd236, [_ZN6thrust24THRUST_300001_SM_1000_NS8cuda_cub4core6detail13_kernel_agentINS1_8__reduce11ReduceAgentIPN4cuda3std3__45tupleIJflEEESC_SB_lNS1_9__extrema9arg_min_fIflNS9_4lessIfEEEEEEJSC_SC_iSH_EEEvDpT0__param_0];
	ld.param.u32 	%r29, [_ZN6thrust24THRUST_300001_SM_1000_NS8cuda_cub4core6detail13_kernel_agentINS1_8__reduce11ReduceAgentIPN4cuda3std3__45tupleIJflEEESC_SB_lNS1_9__extrema9arg_min_fIflNS9_4lessIfEEEEEEJSC_SC_iSH_EEEvDpT0__param_2];
	cvt.s64.s32 	%rd1, %r29;
	setp.eq.s32 	%p1, %r29, 0;
	@%p1 bra 	$L__BB8_238;
	setp.gt.s32 	%p2, %r29, 1279;
	@%p2 bra 	$L__BB8_111;
	mov.u32 	%r1, %tid.x;
	setp.ge.s32 	%p133, %r1, %r29;
	mov.f32 	%f224, 0f00000000;
	mov.b64 	%rd402, 0;
	mov.u32 	%r430, %r1;
	@%p133 bra 	$L__BB8_4;
	mul.wide.u32 	%rd366, %r1, 16;
	add.s64 	%rd363, %rd236, %rd366;
	// begin inline asm
	ld.global.nc.u64 %rd362, [%rd363];
	// end inline asm
	mov.b64 	{%r191, %r192}, %rd362;
	mov.b32 	%f224, %r191;
	add.s64 	%rd365, %rd363, 8;
	// begin inline asm
	ld.global.nc.u64 %rd402, [%rd365];
	// end inline asm
	add.s32 	%r430, %r1, 256;
$L__BB8_4:
	setp.ge.s32 	%p134, %r430, %r29;
	@%p134 bra 	$L__BB8_25;
	not.b32 	%r193, %r430;
	add.s32 	%r4, %r29, %r193;
	and.b32  	%r194, %r4, 768;
	setp.eq.s32 	%p135, %r194, 768;
	@%p135 bra 	$L__BB8_11;
	mul.wide.u32 	%rd368, %r430, 16;
	add.s64 	%rd393, %rd236, %rd368;
	shr.u32 	%r195, %r4, 8;
	add.s32 	%r196, %r195, 1;
	and.b32  	%r197, %r196, 3;
	neg.s32 	%r428, %r197;
$L__BB8_7:
	.pragma "nounroll";
	mov.u64 	%rd6, %rd402;
	mov.f32 	%f3, %f224;
	// begin inline asm
	ld.global.nc.u64 %rd369, [%rd393];
	// end inline asm
	mov.b64 	{%r198, %r199}, %rd369;
	mov.b32 	%f4, %r198;
	add.s64 	%rd372, %rd393, 8;
	// begin inline asm
	ld.global.nc.u64 %rd371, [%rd372];
	// end inline asm
	setp.lt.f32 	%p136, %f3, %f4;
	@%p136 bra 	$L__BB8_10;
	setp.lt.f32 	%p137, %f4, %f3;
	mov.u64 	%rd402, %rd371;
	mov.f32 	%f224, %f4;
	@%p137 bra 	$L__BB8_10;
	setp.lt.s64 	%p138, %rd6, %rd371;
	min.s64 	%rd402, %rd6, %rd371;
	selp.f32 	%f224, %f3, %f4, %p138;
$L__BB8_10:
	add.s32 	%r430, %r430, 256;
	add.s64 	%rd393, %rd393, 4096;
	add.s32 	%r428, %r428, 1;
	setp.ne.s32 	%p139, %r428, 0;
	@%p139 bra 	$L__BB8_7;
$L__BB8_11:
	setp.lt.u32 	%p140, %r4, 768;
	@%p140 bra 	$L__BB8_25;
$L__BB8_12:
	mul.wide.s32 	%rd377, %r430, 16;
	add.s64 	%rd374, %rd236, %rd377;
	// begin inline asm
	ld.global.nc.u64 %rd373, [%rd374];
	// end inline asm
	mov.b64 	{%r200, %r201}, %rd373;
	mov.b32 	%f10, %r200;
	add.s64 	%rd376, %rd374, 8;
	// begin inline asm
	ld.global.nc.u64 %rd375, [%rd376];
	// end inline asm
	setp.lt.f32 	%p141, %f224, %f10;
	mov.u64 	%rd399, %rd402;
	mov.f32 	%f221, %f224;
	@%p141 bra 	$L__BB8_15;
	setp.lt.f32 	%p142, %f10, %f224;
	mov.u64 	%rd399, %rd375;
	mov.f32 	%f221, %f10;
	@%p142 bra 	$L__BB8_15;
	setp.lt.s64 	%p143, %rd402, %rd375;
	min.s64 	%rd399, %rd402, %rd375;
	selp.f32 	%f221, %f224, %f10, %p143;
$L__BB8_15:
	add.s64 	%rd379, %rd374, 4096;
	// begin inline asm
	ld.global.nc.u64 %rd378, [%rd379];
	// end inline asm
	mov.b64 	{%r202, %r203}, %rd378;
	mov.b32 	%f13, %r202;
	add.s64 	%rd381, %rd374, 4104;
	// begin inline asm
	ld.global.nc.u64 %rd380, [%rd381];
	// end inline asm
	setp.lt.f32 	%p144, %f221, %f13;
	mov.u64 	%rd400, %rd399;
	mov.f32 	%f222, %f221;
	@%p144 bra 	$L__BB8_18;
	setp.lt.f32 	%p145, %f13, %f221;
	mov.u64 	%rd400, %rd380;
	mov.f32 	%f222, %f13;
	@%p145 bra 	$L__BB8_18;
	setp.lt.s64 	%p146, %rd399, %rd380;
	min.s64 	%rd400, %rd399, %rd380;
	selp.f32 	%f222, %f221, %f13, %p146;
$L__BB8_18:
	add.s64 	%rd383, %rd374, 8192;
	// begin inline asm
	ld.global.nc.u64 %rd382, [%rd383];
	// end inline asm
	mov.b64 	{%r204, %r205}, %rd382;
	mov.b32 	%f16, %r204;
	add.s64 	%rd385, %rd374, 8200;
	// begin inline asm
	ld.global.nc.u64 %rd384, [%rd385];
	// end inline asm
	setp.lt.f32 	%p147, %f222, %f16;
	mov.u64 	%rd401, %rd400;
	mov.f32 	%f223, %f222;
	@%p147 bra 	$L__BB8_21;
	setp.lt.f32 	%p148, %f16, %f222;
	mov.u64 	%rd401, %rd384;
	mov.f32 	%f223, %f16;
	@%p148 bra 	$L__BB8_21;
	setp.lt.s64 	%p149, %rd400, %rd384;
	min.s64 	%rd401, %rd400, %rd384;
	selp.f32 	%f223, %f222, %f16, %p149;
$L__BB8_21:
	add.s64 	%rd387, %rd374, 12288;
	// begin inline asm
	ld.global.nc.u64 %rd386, [%rd387];
	// end inline asm
	mov.b64 	{%r206, %r207}, %rd386;
	mov.b32 	%f19, %r206;
	add.s64 	%rd389, %rd374, 12296;
	// begin inline asm
	ld.global.nc.u64 %rd388, [%rd389];
	// end inline asm
	setp.lt.f32 	%p150, %f223, %f19;
	mov.u64 	%rd402, %rd401;
	mov.f32 	%f224, %f223;
	@%p150 bra 	$L__BB8_24;
	setp.lt.f32 	%p151, %f19, %f223;
	mov.u64 	%rd402, %rd388;
	mov.f32 	%f224, %f19;
	@%p151 bra 	$L__BB8_24;
	setp.lt.s64 	%p152, %rd401, %rd388;
	min.s64 	%rd402, %rd401, %rd388;
	selp.f32 	%f224, %f223, %f19, %p152;
$L__BB8_24:
	add.s32 	%r430, %r430, 1024;
	setp.lt.s32 	%p153, %r430, %r29;
	@%p153 bra 	$L__BB8_12;
$L__BB8_25:
	setp.lt.s32 	%p154, %r29, 256;
	@%p154 bra 	$L__BB8_65;
	// begin inline asm
	mov.u32 %r321, %laneid;
	// end inline asm
	mov.b32 	%r323, %f224;
	mov.b32 	%r339, 1;
	mov.b32 	%r340, 31;
	mov.b32 	%r341, -1;
	// begin inline asm
	shfl.sync.down.b32 %r322, %r323, %r339, %r340, %r341;
	// end inline asm
	mov.b32 	%f23, %r322;
	// begin inline asm
	shfl.sync.down.b32 %r327, %r328, %r339, %r340, %r341;
	// end inline asm
	mov.b64 	{%r333, %r338}, %rd402;
	// begin inline asm
	shfl.sync.down.b32 %r332, %r333, %r339, %r340, %r341;
	// end inline asm
	// begin inline asm
	shfl.sync.down.b32 %r337, %r338, %r339, %r340, %r341;
	// end inline asm
	mov.b64 	%rd28, {%r332, %r337};
	setp.gt.s32 	%p211, %r321, 30;
	setp.lt.f32 	%p212, %f224, %f23;
	or.pred  	%p213, %p211, %p212;
	mov.u64 	%rd404, %rd402;
	mov.f32 	%f226, %f224;
	@%p213 bra 	$L__BB8_29;
	setp.gt.f32 	%p214, %f224, %f23;
	mov.u64 	%rd404, %rd28;
	mov.f32 	%f226, %f23;
	@%p214 bra 	$L__BB8_29;
	setp.lt.s64 	%p215, %rd402, %rd28;
	min.s64 	%rd404, %rd402, %rd28;
	selp.f32 	%f226, %f224, %f23, %p215;
$L__BB8_29:
	mov.b32 	%r343, %f226;
	mov.b32 	%r359, 2;
	mov.b32 	%r360, 31;
	mov.b32 	%r361, -1;
	// begin inline asm
	shfl.sync.down.b32 %r342, %r343, %r359, %r360, %r361;
	// end inline asm
	mov.b32 	%f26, %r342;
	// begin inline asm
	shfl.sync.down.b32 %r347, %r348, %r359, %r360, %r361;
	// end inline asm
	mov.b64 	{%r353, %r358}, %rd404;
	// begin inline asm
	shfl.sync.down.b32 %r352, %r353, %r359, %r360, %r361;
	// end inline asm
	// begin inline asm
	shfl.sync.down.b32 %r357, %r358, %r359, %r360, %r361;
	// end inline asm
	mov.b64 	%rd31, {%r352, %r357};
	setp.gt.s32 	%p216, %r321, 29;
	setp.lt.f32 	%p217, %f226, %f26;
	or.pred  	%p218, %p216, %p217;
	mov.u64 	%rd405, %rd404;
	mov.f32 	%f227, %f226;
	@%p218 bra 	$L__BB8_32;
	setp.gt.f32 	%p219, %f226, %f26;
	mov.u64 	%rd405, %rd31;
	mov.f32 	%f227, %f26;
	@%p219 bra 	$L__BB8_32;
	setp.lt.s64 	%p220, %rd404, %rd31;
	min.s64 	%rd405, %rd404, %rd31;
	selp.f32 	%f227, %f226, %f26, %p220;
$L__BB8_32:
	mov.b32 	%r363, %f227;
	mov.b32 	%r379, 4;
	mov.b32 	%r380, 31;
	mov.b32 	%r381, -1;
	// begin inline asm
	shfl.sync.down.b32 %r362, %r363, %r379, %r380, %r381;
	// end inline asm
	mov.b32 	%f29, %r362;
	// begin inline asm
	shfl.sync.down.b32 %r367, %r368, %r379, %r380, %r381;
	// end inline asm
	mov.b64 	{%r373, %r378}, %rd405;
	// begin inline asm
	shfl.sync.down.b32 %r372, %r373, %r379, %r380, %r381;
	// end inline asm
	// begin inline asm
	shfl.sync.down.b32 %r377, %r378, %r379, %r380, %r381;
	// end inline asm
	mov.b64 	%rd34, {%r372, %r377};
	setp.gt.s32 	%p221, %r321, 27;
	setp.lt.f32 	%p222, %f227, %f29;
	or.pred  	%p223, %p221, %p222;
	mov.u64 	%rd406, %rd405;
	mov.f32 	%f228, %f227;
	@%p223 bra 	$L__BB8_35;
	setp.gt.f32 	%p224, %f227, %f29;
	mov.u64 	%rd406, %rd34;
	mov.f32 	%f228, %f29;
	@%p224 bra 	$L__BB8_35;
	setp.lt.s64 	%p225, %rd405, %rd34;
	min.s64 	%rd406, %rd405, %rd34;
	selp.f32 	%f228, %f227, %f29, %p225;
$L__BB8_35:
	mov.b32 	%r383, %f228;
	mov.b32 	%r399, 8;
	mov.b32 	%r400, 31;
	mov.b32 	%r401, -1;
	// begin inline asm
	shfl.sync.down.b32 %r382, %r383, %r399, %r400, %r401;
	// end inline asm
	mov.b32 	%f32, %r382;
	// begin inline asm
	shfl.sync.down.b32 %r387, %r388, %r399, %r400, %r401;
	// end inline asm
	mov.b64 	{%r393, %r398}, %rd406;
	// begin inline asm
	shfl.sync.down.b32 %r392, %r393, %r399, %r400, %r401;
	// end inline asm
	// begin inline asm
	shfl.sync.down.b32 %r397, %r398, %r399, %r400, %r401;
	// end inline asm
	mov.b64 	%rd37, {%r392, %r397};
	setp.gt.s32 	%p226, %r321, 23;
	setp.lt.f32 	%p227, %f228, %f32;
	or.pred  	%p228, %p226, %p227;
	mov.u64 	%rd407, %rd406;
	mov.f32 	%f229, %f228;
	@%p228 bra 	$L__BB8_38;
	setp.gt.f32 	%p229, %f228, %f32;
	mov.u64 	%rd407, %rd37;
	mov.f32 	%f229, %f32;
	@%p229 bra 	$L__BB8_38;
	setp.lt.s64 	%p230, %rd406, %rd37;
	min.s64 	%rd407, %rd406, %rd37;
	selp.f32 	%f229, %f228, %f32, %p230;
$L__BB8_38:
	mov.b32 	%r403, %f229;
	mov.b32 	%r419, 16;
	mov.b32 	%r420, 31;
	mov.b32 	%r421, -1;
	// begin inline asm
	shfl.sync.down.b32 %r402, %r403, %r419, %r420, %r421;
	// end inline asm
	mov.b32 	%f35, %r402;
	// begin inline asm
	shfl.sync.down.b32 %r407, %r408, %r419, %r420, %r421;
	// end inline asm
	mov.b64 	{%r413, %r418}, %rd407;
	// begin inline asm
	shfl.sync.down.b32 %r412, %r413, %r419, %r420, %r421;
	// end inline asm
	// begin inline asm
	shfl.sync.down.b32 %r417, %r418, %r419, %r420, %r421;
	// end inline asm
	mov.b64 	%rd40, {%r412, %r417};
	setp.gt.s32 	%p231, %r321, 15;
	setp.lt.f32 	%p232, %f229, %f35;
	or.pred  	%p233, %p231, %p232;
	mov.u64 	%rd478, %rd407;
	mov.f32 	%f292, %f229;
	@%p233 bra 	$L__BB8_41;
	setp.gt.f32 	%p234, %f229, %f35;
	mov.u64 	%rd478, %rd40;
	mov.f32 	%f292, %f35;
	@%p234 bra 	$L__BB8_41;
	setp.lt.s64 	%p235, %rd407, %rd40;
	min.s64 	%rd478, %rd407, %rd40;
	selp.f32 	%f292, %f229, %f35, %p235;
$L__BB8_41:
	setp.ne.s32 	%p236, %r321, 0;
	@%p236 bra 	$L__BB8_43;
	shr.u32 	%r422, %r1, 1;
	and.b32  	%r423, %r422, 496;
	mov.u32 	%r424, _ZN6thrust24THRUST_300001_SM_1000_NS8cuda_cub4core6detail5shmemE;
	add.s32 	%r425, %r424, %r423;
	st.shared.f32 	[%r425+8], %f292;
	st.shared.u64 	[%r425+16], %rd478;
$L__BB8_43:
	bar.sync 	0;
	setp.ne.s32 	%p237, %r1, 0;
	@%p237 bra 	$L__BB8_236;
	ld.shared.f32 	%f38, [_ZN6thrust24THRUST_300001_SM_1000_NS8cuda_cub4core6detail5shmemE+24];
	ld.shared.u64 	%rd43, [_ZN6thrust24THRUST_300001_SM_1000_NS8cuda_cub4core6detail5shmemE+32];
	setp.lt.f32 	%p238, %f292, %f38;
	mov.u64 	%rd409, %rd478;
	mov.f32 	%f231, %f292;
	@%p238 bra 	$L__BB8_47;
	setp.lt.f32 	%p239, %f38, %f292;
	mov.u64 	%rd409, %rd43;
	mov.f32 	%f231, %f38;
	@%p239 bra 	$L__BB8_47;
	setp.lt.s64 	%p240, %rd478, %rd43;
	min.s64 	%rd409, %rd478, %rd43;
	selp.f32 	%f231, %f292, %f38, %p240;
$L__BB8_47:
	ld.shared.f32 	%f41, [_ZN6thrust24THRUST_300001_SM_1000_NS8cuda_cub4core6detail5shmemE+40];
	ld.shared.u64 	%rd46, [_ZN6thrust24THRUST_300001_SM_1000_NS8cuda_cub4core6detail5shmemE+48];
	setp.lt.f32 	%p241, %f231, %f41;
	mov.u64 	%rd410, %rd409;
	mov.f32 	%f232, %f231;
	@%p241 bra 	$L__BB8_50;
	setp.lt.f32 	%p242, %f41, %f231;
	mov.u64 	%rd410, %rd46;
	mov.f32 	%f232, %f41;
	@%p242 bra 	$L__BB8_50;
	setp.lt.s64 	%p243, %rd409, %rd46;
	min.s64 	%rd410, %rd409, %rd46;
	selp.f32 	%f232, %f231, %f41, %p243;
$L__BB8_50:
	ld.shared.f32 	%f44, [_ZN6thrust24THRUST_300001_SM_1000_NS8cuda_cub4core6detail5shmemE+56];
	ld.shared.u64 	%rd49, [_ZN6thrust24THRUST_300001_SM_1000_NS8cuda_cub4core6detail5shmemE+64];
	setp.lt.f32 	%p244, %f232, %f44;
	mov.u64 	%rd411, %rd410;
	mov.f32 	%f233, %f232;
	@%p244 bra 	$L__BB8_53;
	setp.lt.f32 	%p245, %f44, %f232;
	mov.u64 	%rd411, %rd49;
	mov.f32 	%f233, %f44;
	@%p245 bra 	$L__BB8_53;
	setp.lt.s64 	%p246, %rd410, %rd49;
	min.s64 	%rd411, %rd410, %rd49;
	selp.f32 	%f233, %f232, %f44, %p246;
$L__BB8_53:
	ld.shared.f32 	%f47, [_ZN6thrust24THRUST_300001_SM_1000_NS8cuda_cub4core6detail5shmemE+72];
	ld.shared.u64 	%rd52, [_ZN6thrust24THRUST_300001_SM_1000_NS8cuda_cub4core6detail5shmemE+80];
	setp.lt.f32 	%p247, %f233, %f47;
	mov.u64 	%rd412, %rd411;
	mov.f32 	%f234, %f233;
	@%p247 bra 	$L__BB8_56;
	setp.lt.f32 	%p248, %f47, %f233;
	mov.u64 	%rd412, %rd52;
	mov.f32 	%f234, %f47;
	@%p248 bra 	$L__BB8_56;
	setp.lt.s64 	%p249, %rd411, %rd52;
	min.s64 	%rd412, %rd411, %rd52;
	selp.f32 	%f234, %f233, %f47, %p249;
$L__BB8_56:
	ld.shared.f32 	%f50, [_ZN6thrust24THRUST_300001_SM_1000_NS8cuda_cub4core6detail5shmemE+88];
	ld.shared.u64 	%rd55, [_ZN6thrust24THRUST_300001_SM_1000_NS8cuda_cub4core6detail5shmemE+96];
	setp.lt.f32 	%p250, %f234, %f50;
	mov.u64 	%rd413, %rd412;
	mov.f32 	%f235, %f234;
	@%p250 bra 	$L__BB8_59;
	setp.lt.f32 	%p251, %f50, %f234;
	mov.u64 	%rd413, %rd55;
	mov.f32 	%f235, %f50;
	@%p251 bra 	$L__BB8_59;
	setp.lt.s64 	%p252, %rd412, %rd55;
	min.s64 	%rd413, %rd412, %rd55;
	selp.f32 	%f235, %f234, %f50, %p252;
$L__BB8_59:
	ld.shared.f32 	%f53, [_ZN6thrust24THRUST_300001_SM_1000_NS8cuda_cub4core6detail5shmemE+104];
	ld.shared.u64 	%rd58, [_ZN6thrust24THRUST_300001_SM_1000_NS8cuda_cub4core6detail5shmemE+112];
	setp.lt.f32 	%p253, %f235, %f53;
	mov.u64 	%rd414, %rd413;
	mov.f32 	%f236, %f235;
	@%p253 bra 	$L__BB8_62;
	setp.lt.f32 	%p254, %f53, %f235;
	mov.u64 	%rd414, %rd58;
	mov.f32 	%f236, %f53;
	@%p254 bra 	$L__BB8_62;
	setp.lt.s64 	%p255, %rd413, %rd58;
	min.s64 	%rd414, %rd413, %rd58;
	selp.f32 	%f236, %f235, %f53, %p255;
$L__BB8_62:
	ld.shared.f32 	%f56, [_ZN6thrust24THRUST_300001_SM_1000_NS8cuda_cub4core6detail5shmemE+120];
	ld.shared.u64 	%rd61, [_ZN6thrust24THRUST_300001_SM_1000_NS8cuda_cub4core6detail5shmemE+128];
	setp.lt.f32 	%p256, %f236, %f56;
	mov.f32 	%f292, %f236;
	mov.u64 	%rd478, %rd414;
	@%p256 bra 	$L__BB8_236;
	setp.lt.f32 	%p257, %f56, %f236;
	mov.f32 	%f292, %f56;
	mov.u64 	%rd478, %rd61;
	@%p257 bra 	$L__BB8_236;
	setp.lt.s64 	%p258, %rd414, %rd61;
	min.s64 	%rd478, %rd414, %rd61;
	selp.f32 	%f292, %f236, %f56, %p258;
	bra.uni 	$L__BB8_236;
$L__BB8_65:
	// begin inline asm
	mov.u32 %r208, %laneid;
	// end inline asm
	and.b32  	%r229, %r1, 992;
	add.s32 	%r230, %r229, 32;
	setp.gt.s32 	%p155, %r230, %r29;
	not.b32 	%r231, %r229;
	add.s32 	%r232, %r29, %r231;
	selp.b32 	%r227, %r232, 31, %p155;
	mov.b32 	%r210, %f224;
	mov.b32 	%r226, 1;
	mov.b32 	%r228, -1;
	// begin inline asm
	shfl.sync.down.b32 %r209, %r210, %r226, %r227, %r228;
	// end inline asm
	mov.b32 	%f58, %r209;
	// begin inline asm
	shfl.sync.down.b32 %r214, %r215, %r226, %r227, %r228;
	// end inline asm
	mov.b64 	{%r220, %r225}, %rd402;
	// begin inline asm
	shfl.sync.down.b32 %r219, %r220, %r226, %r227, %r228;
	// end inline asm
	// begin inline asm
	shfl.sync.down.b32 %r224, %r225, %r226, %r227, %r228;
	// end inline asm
	mov.b64 	%rd63, {%r219, %r224};
	setp.ge.s32 	%p156, %r208, %r227;
	setp.lt.f32 	%p157, %f224, %f58;
	or.pred  	%p158, %p156, %p157;
	mov.u64 	%rd415, %rd402;
	mov.f32 	%f237, %f224;
	@%p158 bra 	$L__BB8_68;
	setp.gt.f32 	%p159, %f224, %f58;
	mov.u64 	%rd415, %rd63;
	mov.f32 	%f237, %f58;
	@%p159 bra 	$L__BB8_68;
	setp.lt.s64 	%p160, %rd402, %rd63;
	min.s64 	%rd415, %rd402, %rd63;
	selp.f32 	%f237, %f224, %f58, %p160;
$L__BB8_68:
	mov.b32 	%r234, %f237;
	mov.b32 	%r250, 2;
	mov.b32 	%r252, -1;
	// begin inline asm
	shfl.sync.down.b32 %r233, %r234, %r250, %r227, %r252;
	// end inline asm
	mov.b32 	%f61, %r233;
	// begin inline asm
	shfl.sync.down.b32 %r238, %r239, %r250, %r227, %r252;
	// end inline asm
	mov.b64 	{%r244, %r249}, %rd415;
	// begin inline asm
	shfl.sync.down.b32 %r243, %r244, %r250, %r227, %r252;
	// end inline asm
	// begin inline asm
	shfl.sync.down.b32 %r248, %r249, %r250, %r227, %r252;
	// end inline asm
	mov.b64 	%rd66, {%r243, %r248};
	add.s32 	%r253, %r208, 2;
	setp.gt.s32 	%p161, %r253, %r227;
	setp.lt.f32 	%p162, %f237, %f61;
	or.pred  	%p163, %p161, %p162;
	mov.u64 	%rd416, %rd415;
	mov.f32 	%f238, %f237;
	@%p163 bra 	$L__BB8_71;
	setp.gt.f32 	%p164, %f237, %f61;
	mov.u64 	%rd416, %rd66;
	mov.f32 	%f238, %f61;
	@%p164 bra 	$L__BB8_71;
	setp.lt.s64 	%p165, %rd415, %rd66;
	min.s64 	%rd416, %rd415, %rd66;
	selp.f32 	%f238, %f237, %f61, %p165;
$L__BB8_71:
	mov.b32 	%r255, %f238;
	mov.b32 	%r271, 4;
	mov.b32 	%r273, -1;
	// begin inline asm
	shfl.sync.down.b32 %r254, %r255, %r271, %r227, %r273;
	// end inline asm
	mov.b32 	%f64, %r254;
	// begin inline asm
	shfl.sync.down.b32 %r259, %r260, %r271, %r227, %r273;
	// end inline asm
	mov.b64 	{%r265, %r270}, %rd416;
	// begin inline asm
	shfl.sync.down.b32 %r264, %r265, %r271, %r227, %r273;
	// end inline asm
	// begin inline asm
	shfl.sync.down.b32 %r269, %r270, %r271, %r227, %r273;
	// end inline asm
	mov.b64 	%rd69, {%r264, %r269};
	add.s32 	%r274, %r208, 4;
	setp.gt.s32 	%p166, %r274, %r227;
	setp.lt.f32 	%p167, %f238, %f64;
	or.pred  	%p168, %p166, %p167;
	mov.f32 	%f239, %f238;
	mov.u64 	%rd417, %rd416;
	@%p168 bra 	$L__BB8_74;
	setp.gt.f32 	%p169, %f238, %f64;
	mov.f32 	%f239, %f64;
	mov.u64 	%rd417, %rd69;
	@%p169 bra 	$L__BB8_74;
	setp.lt.s64 	%p170, %rd416, %rd69;
	selp.f32 	%f239, %f238, %f64, %p170;
	min.s64 	%rd417, %rd416, %rd69;
$L__BB8_74:
	mov.b32 	%r276, %f239;
	mov.b32 	%r292, 8;
	mov.b32 	%r294, -1;
	// begin inline asm
	shfl.sync.down.b32 %r275, %r276, %r292, %r227, %r294;
	// end inline asm
	mov.b32 	%f67, %r275;
	// begin inline asm
	shfl.sync.down.b32 %r280, %r281, %r292, %r227, %r294;
	// end inline asm
	mov.b64 	{%r286, %r291}, %rd417;
	// begin inline asm
	shfl.sync.down.b32 %r285, %r286, %r292, %r227, %r294;
	// end inline asm
	// begin inline asm
	shfl.sync.down.b32 %r290, %r291, %r292, %r227, %r294;
	// end inline asm
	mov.b64 	%rd72, {%r285, %r290};
	add.s32 	%r295, %r208, 8;
	setp.gt.s32 	%p171, %r295, %r227;
	setp.lt.f32 	%p172, %f239, %f67;
	or.pred  	%p173, %p171, %p172;
	mov.f32 	%f240, %f239;
	mov.u64 	%rd418, %rd417;
	@%p173 bra 	$L__BB8_77;
	setp.gt.f32 	%p174, %f239, %f67;
	mov.f32 	%f240, %f67;
	mov.u64 	%rd418, %rd72;
	@%p174 bra 	$L__BB8_77;
	setp.lt.s64 	%p175, %rd417, %rd72;
	selp.f32 	%f240, %f239, %f67, %p175;
	min.s64 	%rd418, %rd417, %rd72;
$L__BB8_77:
	mov.b32 	%r297, %f240;
	mov.b32 	%r313, 16;
	mov.b32 	%r315, -1;
	// begin inline asm
	shfl.sync.down.b32 %r296, %r297, %r313, %r227, %r315;
	// end inline asm
	mov.b32 	%f70, %r296;
	// begin inline asm
	shfl.sync.down.b32 %r301, %r302, %r313, %r227, %r315;
	// end inline asm
	mov.b64 	{%r307, %r312}, %rd418;
	// begin inline asm
	shfl.sync.down.b32 %r306, %r307, %r313, %r227, %r315;
	// end inline asm
	// begin inline asm
	shfl.sync.down.b32 %r311, %r312, %r313, %r227, %r315;
	// end inline asm
	mov.b64 	%rd75, {%r306, %r311};
	add.s32 	%r316, %r208, 16;
	setp.gt.s32 	%p176, %r316, %r227;
	setp.lt.f32 	%p177, %f240, %f70;
	or.pred  	%p178, %p176, %p177;
	mov.f32 	%f292, %f240;
	mov.u64 	%rd478, %rd418;
	@%p178 bra 	$L__BB8_80;
	setp.gt.f32 	%p179, %f240, %f70;
	mov.f32 	%f292, %f70;
	mov.u64 	%rd478, %rd75;
	@%p179 bra 	$L__BB8_80;
	setp.lt.s64 	%p180, %rd418, %rd75;
	selp.f32 	%f292, %f240, %f70, %p180;
	min.s64 	%rd478, %rd418, %rd75;
$L__BB8_80:
	setp.ne.s32 	%p181, %r208, 0;
	@%p181 bra 	$L__BB8_82;
	shr.u32 	%r317, %r1, 1;
	and.b32  	%r318, %r317, 496;
	mov.u32 	%r319, _ZN6thrust24THRUST_300001_SM_1000_NS8cuda_cub4core6detail5shmemE;
	add.s32 	%r320, %r319, %r318;
	st.shared.f32 	[%r320+8], %f292;
	st.shared.u64 	[%r320+16], %rd478;
$L__BB8_82:
	bar.sync 	0;
	setp.ne.s32 	%p182, %r1, 0;
	@%p182 bra 	$L__BB8_236;
	setp.lt.s32 	%p183, %r29, 33;
	mov.f32 	%f242, %f292;
	mov.u64 	%rd420, %rd478;
	@%p183 bra 	$L__BB8_87;
	ld.shared.f32 	%f73, [_ZN6thrust24THRUST_300001_SM_1000_NS8cuda_cub4core6detail5shmemE+24];
	ld.shared.u64 	%rd78, [_ZN6thrust24THRUST_300001_SM_1000_NS8cuda_cub4core6detail5shmemE+32];
	setp.lt.f32 	%p184, %f292, %f73;
	mov.f32 	%f242, %f292;
	mov.u64 	%rd420, %rd478;
	@%p184 bra 	$L__BB8_87;
	setp.lt.f32 	%p185, %f73, %f292;
	mov.f32 	%f242, %f73;
	mov.u64 	%rd420, %rd78;
	@%p185 bra 	$L__BB8_87;
	setp.lt.s64 	%p186, %rd478, %rd78;
	selp.f32 	%f242, %f292, %f73, %p186;
	min.s64 	%rd420, %rd478, %rd78;
$L__BB8_87:
	setp.lt.s32 	%p187, %r29, 65;
	mov.f32 	%f243, %f242;
	mov.u64 	%rd421, %rd420;
	@%p187 bra 	$L__BB8_91;
	ld.shared.f32 	%f76, [_ZN6thrust24THRUST_300001_SM_1000_NS8cuda_cub4core6detail5shmemE+40];
	ld.shared.u64 	%rd81, [_ZN6thrust24THRUST_300001_SM_1000_NS8cuda_cub4core6detail5shmemE+48];
	setp.lt.f32 	%p188, %f242, %f76;
	mov.f32 	%f243, %f242;
	mov.u64 	%rd421, %rd420;
	@%p188 bra 	$L__BB8_91;
	setp.lt.f32 	%p189, %f76, %f242;
	mov.f32 	%f243, %f76;
	mov.u64 	%rd421, %rd81;
	@%p189 bra 	$L__BB8_91;
	setp.lt.s64 	%p190, %rd420, %rd81;
	selp.f32 	%f243, %f242, %f76, %p190;
	min.s64 	%rd421, %rd420, %rd81;
$L__BB8_91:
	setp.lt.s32 	%p191, %r29, 97;
	mov.f32 	%f244, %f243;
	mov.u64 	%rd422, %rd421;
	@%p191 bra 	$L__BB8_95;
	ld.shared.f32 	%f79, [_ZN6thrust24THRUST_300001_SM_1000_NS8cuda_cub4core6detail5shmemE+56];
	ld.shared.u64 	%rd84, [_ZN6thrust24THRUST_300001_SM_1000_NS8cuda_cub4core6detail5shmemE+64];
	setp.lt.f32 	%p192, %f243, %f79;
	mov.f32 	%f244, %f243;
	mov.u64 	%rd422, %rd421;
	@%p192 bra 	$L__BB8_95;
	setp.lt.f32 	%p193, %f79, %f243;
	mov.f32 	%f244, %f79;
	mov.u64 	%rd422, %rd84;
	@%p193 bra 	$L__BB8_95;
	setp.lt.s64 	%p194, %rd421, %rd84;
	selp.f32 	%f244, %f243, %f79, %p194;
	min.s64 	%rd422, %rd421, %rd84;
$L__BB8_95:
	setp.lt.s32 	%p195, %r29, 129;
	mov.f32 	%f245, %f244;
	mov.u64 	%rd423, %rd422;
	@%p195 bra 	$L__BB8_99;
	ld.shared.f32 	%f82, [_ZN6thrust24THRUST_300001_SM_1000_NS8cuda_cub4core6detail5shmemE+72];
	ld.shared.u64 	%rd87, [_ZN6thrust24THRUST_300001_SM_1000_NS8cuda_cub4core6detail5shmemE+80];
	setp.lt.f32 	%p196, %f244, %f82;
	mov.f32 	%f245, %f244;
	mov.u64 	%rd423, %rd422;
	@%p196 bra 	$L__BB8_99;
	setp.lt.f32 	%p197, %f82, %f244;
	mov.f32 	%f245, %f82;
	mov.u64 	%rd423, %rd87;
	@%p197 bra 	$L__BB8_99;
	setp.lt.s64 	%p198, %rd422, %rd87;
	selp.f32 	%f245, %f244, %f82, %p198;
	min.s64 	%rd423, %rd422, %rd87;
$L__BB8_99:
	setp.lt.s32 	%p199, %r29, 161;
	mov.f32 	%f246, %f245;
	mov.u64 	%rd424, %rd423;
	@%p199 bra 	$L__BB8_103;
	ld.shared.f32 	%f85, [_ZN6thrust24THRUST_300001_SM_1000_NS8cuda_cub4core6detail5shmemE+88];
	ld.shared.u64 	%rd90, [_ZN6thrust24THRUST_300001_SM_1000_NS8cuda_cub4core6detail5shmemE+96];
	setp.lt.f32 	%p200, %f245, %f85;
	mov.f32 	%f246, %f245;
	mov.u64 	%rd424, %rd423;
	@%p200 bra 	$L__BB8_103;
	setp.lt.f32 	%p201, %f85, %f245;
	mov.f32 	%f246, %f85;
	mov.u64 	%rd424, %rd90;
	@%p201 bra 	$L__BB8_103;
	setp.lt.s64 	%p202, %rd423, %rd90;
	selp.f32 	%f246, %f245, %f85, %p202;
	min.s64 	%rd424, %rd423, %rd90;
$L__BB8_103:
	setp.lt.s32 	%p203, %r29, 193;
	mov.f32 	%f247, %f246;
	mov.u64 	%rd425, %rd424;
	@%p203 bra 	$L__BB8_107;
	ld.shared.f32 	%f88, [_ZN6thrust24THRUST_300001_SM_1000_NS8cuda_cub4core6detail5shmemE+104];
	ld.shared.u64 	%rd93, [_ZN6thrust24THRUST_300001_SM_1000_NS8cuda_cub4core6detail5shmemE+112];
	setp.lt.f32 	%p204, %f246, %f88;
	mov.f32 	%f247, %f246;
	mov.u64 	%rd425, %rd424;
	@%p204 bra 	$L__BB8_107;
	setp.lt.f32 	%p205, %f88, %f246;
	mov.f32 	%f247, %f88;
	mov.u64 	%rd425, %rd93;
	@%p205 bra 	$L__BB8_107;
	setp.lt.s64 	%p206, %rd424, %rd93;
	selp.f32 	%f247, %f246, %f88, %p206;
	min.s64 	%rd425, %rd424, %rd93;
$L__BB8_107:
	setp.lt.s32 	%p207, %r29, 225;
	mov.f32 	%f292, %f247;
	mov.u64 	%rd478, %rd425;
	@%p207 bra 	$L__BB8_236;
	ld.shared.f32 	%f91, [_ZN6thrust24THRUST_300001_SM_1000_NS8cuda_cub4core6detail5shmemE+120];
	ld.shared.u64 	%rd96, [_ZN6thrust24THRUST_300001_SM_1000_NS8cuda_cub4core6detail5shmemE+128];
	setp.lt.f32 	%p208, %f247, %f91;
	mov.f32 	%f292, %f247;
	mov.u64 	%rd478, %rd425;
	@%p208 bra 	$L__BB8_236;
	setp.lt.f32 	%p209, %f91, %f247;
	mov.f32 	%f292, %f91;
	mov.u64 	%rd478, %rd96;
	@%p209 bra 	$L__BB8_236;
	setp.lt.s64 	%p210, %rd425, %rd96;
	selp.f32 	%f292, %f247, %f91, %p210;
	min.s64 	%rd478, %rd425, %rd96;
	bra.uni 	$L__BB8_236;
$L__BB8_111:
	mov.u32 	%r16, %tid.x;
	cvt.u64.u32 	%rd98, %r16;
	mul.wide.u32 	%rd258, %r16, 16;
	add.s64 	%rd239, %rd236, %rd258;
	// begin inline asm
	ld.global.nc.u64 %rd238, [%rd239];
	// end inline asm
	mov.b64 	{%r30, %r31}, %rd238;
	mov.b32 	%f93, %r30;
	add.s64 	%rd241, %rd239, 8;
	// begin inline asm
	ld.global.nc.u64 %rd240, [%rd241];
	// end inline asm
	add.s64 	%rd243, %rd239, 4096;
	// begin inline asm
	ld.global.nc.u64 %rd242, [%rd243];
	// end inline asm
	mov.b64 	{%r32, %r33}, %rd242;
	mov.b32 	%f94, %r32;
	add.s64 	%rd245, %rd239, 4104;
	// begin inline asm
	ld.global.nc.u64 %rd244, [%rd245];
	// end inline asm
	add.s64 	%rd247, %rd239, 8192;
	// begin inline asm
	ld.global.nc.u64 %rd246, [%rd247];
	// end inline asm
	mov.b64 	{%r34, %r35}, %rd246;
	mov.b32 	%f95, %r34;
	add.s64 	%rd249, %rd239, 8200;
	// begin inline asm
	ld.global.nc.u64 %rd248, [%rd249];
	// end inline asm
	add.s64 	%rd251, %rd239, 12288;
	// begin inline asm
	ld.global.nc.u64 %rd250, [%rd251];
	// end inline asm
	mov.b64 	{%r36, %r37}, %rd250;
	mov.b32 	%f96, %r36;
	add.s64 	%rd253, %rd239, 12296;
	// begin inline asm
	ld.global.nc.u64 %rd252, [%rd253];
	// end inline asm
	add.s64 	%rd255, %rd239, 16384;
	// begin inline asm
	ld.global.nc.u64 %rd254, [%rd255];
	// end inline asm
	mov.b64 	{%r38, %r39}, %rd254;
	mov.b32 	%f97, %r38;
	add.s64 	%rd257, %rd239, 16392;
	// begin inline asm
	ld.global.nc.u64 %rd256, [%rd257];
	// end inline asm
	setp.lt.f32 	%p3, %f93, %f94;
	mov.f32 	%f248, %f93;
	mov.u64 	%rd426, %rd240;
	@%p3 bra 	$L__BB8_114;
	setp.lt.f32 	%p4, %f94, %f93;
	mov.f32 	%f248, %f94;
	mov.u64 	%rd426, %rd244;
	@%p4 bra 	$L__BB8_114;
	setp.lt.s64 	%p5, %rd240, %rd244;
	selp.f32 	%f248, %f93, %f94, %p5;
	min.s64 	%rd426, %rd240, %rd244;
$L__BB8_114:
	setp.lt.f32 	%p6, %f248, %f95;
	mov.f32 	%f249, %f248;
	mov.u64 	%rd427, %rd426;
	@%p6 bra 	$L__BB8_117;
	setp.lt.f32 	%p7, %f95, %f248;
	mov.f32 	%f249, %f95;
	mov.u64 	%rd427, %rd248;
	@%p7 bra 	$L__BB8_117;
	setp.lt.s64 	%p8, %rd426, %rd248;
	selp.f32 	%f249, %f248, %f95, %p8;
	min.s64 	%rd427, %rd426, %rd248;
$L__BB8_117:
	setp.lt.f32 	%p9, %f249, %f96;
	mov.f32 	%f250, %f249;
	mov.u64 	%rd428, %rd427;
	@%p9 bra 	$L__BB8_120;
	setp.lt.f32 	%p10, %f96, %f249;
	mov.f32 	%f250, %f96;
	mov.u64 	%rd428, %rd252;
	@%p10 bra 	$L__BB8_120;
	setp.lt.s64 	%p11, %rd427, %rd252;
	selp.f32 	%f250, %f249, %f96, %p11;
	min.s64 	%rd428, %rd427, %rd252;
$L__BB8_120:
	setp.lt.f32 	%p12, %f250, %f97;
	mov.f32 	%f279, %f250;
	mov.u64 	%rd465, %rd428;
	@%p12 bra 	$L__BB8_123;
	setp.lt.f32 	%p13, %f97, %f250;
	mov.f32 	%f279, %f97;
	mov.u64 	%rd465, %rd256;
	@%p13 bra 	$L__BB8_123;
	setp.lt.s64 	%p14, %rd428, %rd256;
	selp.f32 	%f279, %f250, %f97, %p14;
	min.s64 	%rd465, %rd428, %rd256;
$L__BB8_123:
	setp.lt.u32 	%p15, %r29, 2560;
	mov.b64 	%rd444, 1280;
	@%p15 bra 	$L__BB8_174;
	add.s64 	%rd262, %rd1, -2560;
	mul.hi.u64 	%rd263, %rd262, -3689348814741910323;
	shr.u64 	%rd112, %rd263, 10;
	setp.lt.u64 	%p16, %rd262, 1280;
	mov.b64 	%rd444, 1280;
	@%p16 bra 	$L__BB8_157;
	add.s64 	%rd265, %rd112, 1;
	and.b64  	%rd430, %rd265, 36028797018963966;
	shl.b64 	%rd266, %rd98, 4;
	add.s64 	%rd267, %rd266, %rd236;
	add.s64 	%rd431, %rd267, 57352;
	mov.b64 	%rd444, 1280;
$L__BB8_126:
	add.s64 	%rd269, %rd431, -36872;
	// begin inline asm
	ld.global.nc.u64 %rd268, [%rd269];
	// end inline asm
	mov.b64 	{%r40, %r41}, %rd268;
	mov.b32 	%f107, %r40;
	add.s64 	%rd271, %rd431, -36864;
	// begin inline asm
	ld.global.nc.u64 %rd270, [%rd271];
	// end inline asm
	add.s64 	%rd273, %rd431, -32776;
	// begin inline asm
	ld.global.nc.u64 %rd272, [%rd273];
	// end inline asm
	mov.b64 	{%r42, %r43}, %rd272;
	mov.b32 	%f108, %r42;
	add.s64 	%rd275, %rd431, -32768;
	// begin inline asm
	ld.global.nc.u64 %rd274, [%rd275];
	// end inline asm
	add.s64 	%rd277, %rd431, -28680;
	// begin inline asm
	ld.global.nc.u64 %rd276, [%rd277];
	// end inline asm
	mov.b64 	{%r44, %r45}, %rd276;
	mov.b32 	%f109, %r44;
	add.s64 	%rd279, %rd431, -28672;
	// begin inline asm
	ld.global.nc.u64 %rd278, [%rd279];
	// end inline asm
	add.s64 	%rd281, %rd431, -24584;
	// begin inline asm
	ld.global.nc.u64 %rd280, [%rd281];
	// end inline asm
	mov.b64 	{%r46, %r47}, %rd280;
	mov.b32 	%f110, %r46;
	add.s64 	%rd283, %rd431, -24576;
	// begin inline asm
	ld.global.nc.u64 %rd282, [%rd283];
	// end inline asm
	add.s64 	%rd285, %rd431, -20488;
	// begin inline asm
	ld.global.nc.u64 %rd284, [%rd285];
	// end inline asm
	mov.b64 	{%r48, %r49}, %rd284;
	mov.b32 	%f111, %r48;
	add.s64 	%rd287, %rd431, -20480;
	// begin inline asm
	ld.global.nc.u64 %rd286, [%rd287];
	// end inline asm
	setp.lt.f32 	%p17, %f279, %f107;
	mov.f32 	%f253, %f279;
	mov.u64 	%rd434, %rd465;
	@%p17 bra 	$L__BB8_129;
	setp.lt.f32 	%p18, %f107, %f279;
	mov.f32 	%f253, %f107;
	mov.u64 	%rd434, %rd270;
	@%p18 bra 	$L__BB8_129;
	setp.lt.s64 	%p19, %rd465, %rd270;
	selp.f32 	%f253, %f279, %f107, %p19;
	min.s64 	%rd434, %rd465, %rd270;
$L__BB8_129:
	setp.lt.f32 	%p20, %f253, %f108;
	mov.f32 	%f254, %f253;
	mov.u64 	%rd435, %rd434;
	@%p20 bra 	$L__BB8_132;
	setp.lt.f32 	%p21, %f108, %f253;
	mov.f32 	%f254, %f108;
	mov.u64 	%rd435, %rd274;
	@%p21 bra 	$L__BB8_132;
	setp.lt.s64 	%p22, %rd434, %rd274;
	selp.f32 	%f254, %f253, %f108, %p22;
	min.s64 	%rd435, %rd434, %rd274;
$L__BB8_132:
	setp.lt.f32 	%p23, %f254, %f109;
	mov.f32 	%f255, %f254;
	mov.u64 	%rd436, %rd435;
	@%p23 bra 	$L__BB8_135;
	setp.lt.f32 	%p24, %f109, %f254;
	mov.f32 	%f255, %f109;
	mov.u64 	%rd436, %rd278;
	@%p24 bra 	$L__BB8_135;
	setp.lt.s64 	%p25, %rd435, %rd278;
	selp.f32 	%f255, %f254, %f109, %p25;
	min.s64 	%rd436, %rd435, %rd278;
$L__BB8_135:
	setp.lt.f32 	%p26, %f255, %f110;
	mov.f32 	%f256, %f255;
	mov.u64 	%rd437, %rd436;
	@%p26 bra 	$L__BB8_138;
	setp.lt.f32 	%p27, %f110, %f255;
	mov.f32 	%f256, %f110;
	mov.u64 	%rd437, %rd282;
	@%p27 bra 	$L__BB8_138;
	setp.lt.s64 	%p28, %rd436, %rd282;
	selp.f32 	%f256, %f255, %f110, %p28;
	min.s64 	%rd437, %rd436, %rd282;
$L__BB8_138:
	setp.lt.f32 	%p29, %f256, %f111;
	mov.f32 	%f257, %f256;
	mov.u64 	%rd438, %rd437;
	@%p29 bra 	$L__BB8_141;
	setp.lt.f32 	%p30, %f111, %f256;
	mov.f32 	%f257, %f111;
	mov.u64 	%rd438, %rd286;
	@%p30 bra 	$L__BB8_141;
	setp.lt.s64 	%p31, %rd437, %rd286;
	selp.f32 	%f257, %f256, %f111, %p31;
	min.s64 	%rd438, %rd437, %rd286;
$L__BB8_141:
	add.s64 	%rd289, %rd431, -16392;
	// begin inline asm
	ld.global.nc.u64 %rd288, [%rd289];
	// end inline asm
	mov.b64 	{%r50, %r51}, %rd288;
	mov.b32 	%f122, %r50;
	add.s64 	%rd291, %rd431, -16384;
	// begin inline asm
	ld.global.nc.u64 %rd290, [%rd291];
	// end inline asm
	add.s64 	%rd293, %rd431, -12296;
	// begin inline asm
	ld.global.nc.u64 %rd292, [%rd293];
	// end inline asm
	mov.b64 	{%r52, %r53}, %rd292;
	mov.b32 	%f123, %r52;
	add.s64 	%rd295, %rd431, -12288;
	// begin inline asm
	ld.global.nc.u64 %rd294, [%rd295];
	// end inline asm
	add.s64 	%rd297, %rd431, -8200;
	// begin inline asm
	ld.global.nc.u64 %rd296, [%rd297];
	// end inline asm
	mov.b64 	{%r54, %r55}, %rd296;
	mov.b32 	%f124, %r54;
	add.s64 	%rd299, %rd431, -8192;
	// begin inline asm
	ld.global.nc.u64 %rd298, [%rd299];
	// end inline asm
	add.s64 	%rd301, %rd431, -4104;
	// begin inline asm
	ld.global.nc.u64 %rd300, [%rd301];
	// end inline asm
	mov.b64 	{%r56, %r57}, %rd300;
	mov.b32 	%f125, %r56;
	add.s64 	%rd303, %rd431, -4096;
	// begin inline asm
	ld.global.nc.u64 %rd302, [%rd303];
	// end inline asm
	add.s64 	%rd305, %rd431, -8;
	// begin inline asm
	ld.global.nc.u64 %rd304, [%rd305];
	// end inline asm
	mov.b64 	{%r58, %r59}, %rd304;
	mov.b32 	%f126, %r58;
	// begin inline asm
	ld.global.nc.u64 %rd306, [%rd431];
	// end inline asm
	setp.lt.f32 	%p32, %f257, %f122;
	mov.f32 	%f258, %f257;
	mov.u64 	%rd439, %rd438;
	@%p32 bra 	$L__BB8_144;
	setp.lt.f32 	%p33, %f122, %f257;
	mov.f32 	%f258, %f122;
	mov.u64 	%rd439, %rd290;
	@%p33 bra 	$L__BB8_144;
	setp.lt.s64 	%p34, %rd438, %rd290;
	selp.f32 	%f258, %f257, %f122, %p34;
	min.s64 	%rd439, %rd438, %rd290;
$L__BB8_144:
	setp.lt.f32 	%p35, %f258, %f123;
	mov.f32 	%f259, %f258;
	mov.u64 	%rd440, %rd439;
	@%p35 bra 	$L__BB8_147;
	setp.lt.f32 	%p36, %f123, %f258;
	mov.f32 	%f259, %f123;
	mov.u64 	%rd440, %rd294;
	@%p36 bra 	$L__BB8_147;
	setp.lt.s64 	%p37, %rd439, %rd294;
	selp.f32 	%f259, %f258, %f123, %p37;
	min.s64 	%rd440, %rd439, %rd294;
$L__BB8_147:
	setp.lt.f32 	%p38, %f259, %f124;
	mov.f32 	%f260, %f259;
	mov.u64 	%rd441, %rd440;
	@%p38 bra 	$L__BB8_150;
	setp.lt.f32 	%p39, %f124, %f259;
	mov.f32 	%f260, %f124;
	mov.u64 	%rd441, %rd298;
	@%p39 bra 	$L__BB8_150;
	setp.lt.s64 	%p40, %rd440, %rd298;
	selp.f32 	%f260, %f259, %f124, %p40;
	min.s64 	%rd441, %rd440, %rd298;
$L__BB8_150:
	setp.lt.f32 	%p41, %f260, %f125;
	mov.f32 	%f261, %f260;
	mov.u64 	%rd442, %rd441;
	@%p41 bra 	$L__BB8_153;
	setp.lt.f32 	%p42, %f125, %f260;
	mov.f32 	%f261, %f125;
	mov.u64 	%rd442, %rd302;
	@%p42 bra 	$L__BB8_153;
	setp.lt.s64 	%p43, %rd441, %rd302;
	selp.f32 	%f261, %f260, %f125, %p43;
	min.s64 	%rd442, %rd441, %rd302;
$L__BB8_153:
	setp.lt.f32 	%p44, %f261, %f126;
	mov.f32 	%f279, %f261;
	mov.u64 	%rd465, %rd442;
	@%p44 bra 	$L__BB8_156;
	setp.lt.f32 	%p45, %f126, %f261;
	mov.f32 	%f279, %f126;
	mov.u64 	%rd465, %rd306;
	@%p45 bra 	$L__BB8_156;
	setp.lt.s64 	%p46, %rd442, %rd306;
	selp.f32 	%f279, %f261, %f126, %p46;
	min.s64 	%rd465, %rd442, %rd306;
$L__BB8_156:
	add.s64 	%rd444, %rd444, 2560;
	add.s64 	%rd431, %rd431, 40960;
	add.s64 	%rd430, %rd430, -2;
	setp.ne.s64 	%p47, %rd430, 0;
	@%p47 bra 	$L__BB8_126;
$L__BB8_157:
	and.b64  	%rd308, %rd112, 1;
	setp.eq.b64 	%p48, %rd308, 1;
	@%p48 bra 	$L__BB8_174;
	shl.b64 	%rd329, %rd444, 4;
	mul.wide.u32 	%rd330, %r16, 16;
	add.s64 	%rd331, %rd236, %rd330;
	add.s64 	%rd310, %rd331, %rd329;
	// begin inline asm
	ld.global.nc.u64 %rd309, [%rd310];
	// end inline asm
	mov.b64 	{%r60, %r61}, %rd309;
	mov.b32 	%f139, %r60;
	add.s64 	%rd312, %rd310, 8;
	// begin inline asm
	ld.global.nc.u64 %rd311, [%rd312];
	// end inline asm
	add.s64 	%rd314, %rd310, 4096;
	// begin inline asm
	ld.global.nc.u64 %rd313, [%rd314];
	// end inline asm
	mov.b64 	{%r62, %r63}, %rd313;
	mov.b32 	%f140, %r62;
	add.s64 	%rd316, %rd310, 4104;
	// begin inline asm
	ld.global.nc.u64 %rd315, [%rd316];
	// end inline asm
	add.s64 	%rd318, %rd310, 8192;
	// begin inline asm
	ld.global.nc.u64 %rd317, [%rd318];
	// end inline asm
	mov.b64 	{%r64, %r65}, %rd317;
	mov.b32 	%f141, %r64;
	add.s64 	%rd320, %rd310, 8200;
	// begin inline asm
	ld.global.nc.u64 %rd319, [%rd320];
	// end inline asm
	add.s64 	%rd322, %rd310, 12288;
	// begin inline asm
	ld.global.nc.u64 %rd321, [%rd322];
	// end inline asm
	mov.b64 	{%r66, %r67}, %rd321;
	mov.b32 	%f142, %r66;
	add.s64 	%rd324, %rd310, 12296;
	// begin inline asm
	ld.global.nc.u64 %rd323, [%rd324];
	// end inline asm
	add.s64 	%rd326, %rd310, 16384;
	// begin inline asm
	ld.global.nc.u64 %rd325, [%rd326];
	// end inline asm
	mov.b64 	{%r68, %r69}, %rd325;
	mov.b32 	%f143, %r68;
	add.s64 	%rd328, %rd310, 16392;
	// begin inline asm
	ld.global.nc.u64 %rd327, [%rd328];
	// end inline asm
	setp.lt.f32 	%p49, %f279, %f139;
	mov.f32 	%f265, %f279;
	mov.u64 	%rd448, %rd465;
	@%p49 bra 	$L__BB8_161;
	setp.lt.f32 	%p50, %f139, %f279;
	mov.f32 	%f265, %f139;
	mov.u64 	%rd448, %rd311;
	@%p50 bra 	$L__BB8_161;
	setp.lt.s64 	%p51, %rd465, %rd311;
	selp.f32 	%f265, %f279, %f139, %p51;
	min.s64 	%rd448, %rd465, %rd311;
$L__BB8_161:
	setp.lt.f32 	%p52, %f265, %f140;
	mov.f32 	%f266, %f265;
	mov.u64 	%rd449, %rd448;
	@%p52 bra 	$L__BB8_164;
	setp.lt.f32 	%p53, %f140, %f265;
	mov.f32 	%f266, %f140;
	mov.u64 	%rd449, %rd315;
	@%p53 bra 	$L__BB8_164;
	setp.lt.s64 	%p54, %rd448, %rd315;
	selp.f32 	%f266, %f265, %f140, %p54;
	min.s64 	%rd449, %rd448, %rd315;
$L__BB8_164:
	setp.lt.f32 	%p55, %f266, %f141;
	mov.f32 	%f267, %f266;
	mov.u64 	%rd450, %rd449;
	@%p55 bra 	$L__BB8_167;
	setp.lt.f32 	%p56, %f141, %f266;
	mov.f32 	%f267, %f141;
	mov.u64 	%rd450, %rd319;
	@%p56 bra 	$L__BB8_167;
	setp.lt.s64 	%p57, %rd449, %rd319;
	selp.f32 	%f267, %f266, %f141, %p57;
	min.s64 	%rd450, %rd449, %rd319;
$L__BB8_167:
	setp.lt.f32 	%p58, %f267, %f142;
	mov.f32 	%f268, %f267;
	mov.u64 	%rd451, %rd450;
	@%p58 bra 	$L__BB8_170;
	setp.lt.f32 	%p59, %f142, %f267;
	mov.f32 	%f268, %f142;
	mov.u64 	%rd451, %rd323;
	@%p59 bra 	$L__BB8_170;
	setp.lt.s64 	%p60, %rd450, %rd323;
	selp.f32 	%f268, %f267, %f142, %p60;
	min.s64 	%rd451, %rd450, %rd323;
$L__BB8_170:
	setp.lt.f32 	%p61, %f268, %f143;
	mov.f32 	%f279, %f268;
	mov.u64 	%rd465, %rd451;
	@%p61 bra 	$L__BB8_173;
	setp.lt.f32 	%p62, %f143, %f268;
	mov.f32 	%f279, %f143;
	mov.u64 	%rd465, %rd327;
	@%p62 bra 	$L__BB8_173;
	setp.lt.s64 	%p63, %rd451, %rd327;
	selp.f32 	%f279, %f268, %f143, %p63;
	min.s64 	%rd465, %rd451, %rd327;
$L__BB8_173:
	add.s64 	%rd444, %rd444, 1280;
$L__BB8_174:
	cvt.s64.s32 	%rd332, %r29;
	setp.ge.s64 	%p64, %rd444, %rd332;
	@%p64 bra 	$L__BB8_197;
	cvt.u32.u64 	%r17, %rd444;
	sub.s32 	%r18, %r29, %r17;
	setp.ge.s32 	%p65, %r16, %r18;
	@%p65 bra 	$L__BB8_197;
	not.b32 	%r70, %r16;
	add.s32 	%r71, %r29, %r70;
	sub.s32 	%r19, %r71, %r17;
	and.b32  	%r72, %r19, 768;
	setp.eq.s32 	%p66, %r72, 768;
	mov.u32 	%r434, %r16;
	@%p66 bra 	$L__BB8_182;
	cvt.u64.u32 	%rd334, %r16;
	add.s64 	%rd335, %rd444, %rd334;
	shl.b64 	%rd336, %rd335, 4;
	add.s64 	%rd455, %rd236, %rd336;
	shr.u32 	%r73, %r19, 8;
	add.s32 	%r74, %r73, 1;
	and.b32  	%r75, %r74, 3;
	neg.s32 	%r432, %r75;
	mov.u32 	%r434, %r16;
$L__BB8_178:
	.pragma "nounroll";
	mov.u64 	%rd176, %rd465;
	mov.f32 	%f155, %f279;
	// begin inline asm
	ld.global.nc.u64 %rd337, [%rd455];
	// end inline asm
	mov.b64 	{%r76, %r77}, %rd337;
	mov.b32 	%f156, %r76;
	add.s64 	%rd340, %rd455, 8;
	// begin inline asm
	ld.global.nc.u64 %rd339, [%rd340];
	// end inline asm
	setp.lt.f32 	%p67, %f155, %f156;
	@%p67 bra 	$L__BB8_181;
	setp.lt.f32 	%p68, %f156, %f155;
	mov.f32 	%f279, %f156;
	mov.u64 	%rd465, %rd339;
	@%p68 bra 	$L__BB8_181;
	setp.lt.s64 	%p69, %rd176, %rd339;
	selp.f32 	%f279, %f155, %f156, %p69;
	min.s64 	%rd465, %rd176, %rd339;
$L__BB8_181:
	add.s32 	%r434, %r434, 256;
	add.s64 	%rd455, %rd455, 4096;
	add.s32 	%r432, %r432, 1;
	setp.ne.s32 	%p70, %r432, 0;
	@%p70 bra 	$L__BB8_178;
$L__BB8_182:
	setp.lt.u32 	%p71, %r19, 768;
	@%p71 bra 	$L__BB8_197;
	cvt.u64.u32 	%rd341, %r434;
	add.s64 	%rd342, %rd444, %rd341;
	shl.b64 	%rd343, %rd342, 4;
	add.s64 	%rd344, %rd343, %rd236;
	add.s64 	%rd460, %rd344, 12296;
$L__BB8_184:
	add.s64 	%rd346, %rd460, -12296;
	// begin inline asm
	ld.global.nc.u64 %rd345, [%rd346];
	// end inline asm
	mov.b64 	{%r78, %r79}, %rd345;
	mov.b32 	%f162, %r78;
	add.s64 	%rd348, %rd460, -12288;
	// begin inline asm
	ld.global.nc.u64 %rd347, [%rd348];
	// end inline asm
	setp.lt.f32 	%p72, %f279, %f162;
	mov.f32 	%f276, %f279;
	mov.u64 	%rd462, %rd465;
	@%p72 bra 	$L__BB8_187;
	setp.lt.f32 	%p73, %f162, %f279;
	mov.f32 	%f276, %f162;
	mov.u64 	%rd462, %rd347;
	@%p73 bra 	$L__BB8_187;
	setp.lt.s64 	%p74, %rd465, %rd347;
	selp.f32 	%f276, %f279, %f162, %p74;
	min.s64 	%rd462, %rd465, %rd347;
$L__BB8_187:
	add.s64 	%rd350, %rd460, -8200;
	// begin inline asm
	ld.global.nc.u64 %rd349, [%rd350];
	// end inline asm
	mov.b64 	{%r80, %r81}, %rd349;
	mov.b32 	%f165, %r80;
	add.s64 	%rd352, %rd460, -8192;
	// begin inline asm
	ld.global.nc.u64 %rd351, [%rd352];
	// end inline asm
	setp.lt.f32 	%p75, %f276, %f165;
	mov.f32 	%f277, %f276;
	mov.u64 	%rd463, %rd462;
	@%p75 bra 	$L__BB8_190;
	setp.lt.f32 	%p76, %f165, %f276;
	mov.f32 	%f277, %f165;
	mov.u64 	%rd463, %rd351;
	@%p76 bra 	$L__BB8_190;
	setp.lt.s64 	%p77, %rd462, %rd351;
	selp.f32 	%f277, %f276, %f165, %p77;
	min.s64 	%rd463, %rd462, %rd351;
$L__BB8_190:
	add.s64 	%rd354, %rd460, -4104;
	// begin inline asm
	ld.global.nc.u64 %rd353, [%rd354];
	// end inline asm
	mov.b64 	{%r82, %r83}, %rd353;
	mov.b32 	%f168, %r82;
	add.s64 	%rd356, %rd460, -4096;
	// begin inline asm
	ld.global.nc.u64 %rd355, [%rd356];
	// end inline asm
	setp.lt.f32 	%p78, %f277, %f168;
	mov.f32 	%f278, %f277;
	mov.u64 	%rd464, %rd463;
	@%p78 bra 	$L__BB8_193;
	setp.lt.f32 	%p79, %f168, %f277;
	mov.f32 	%f278, %f168;
	mov.u64 	%rd464, %rd355;
	@%p79 bra 	$L__BB8_193;
	setp.lt.s64 	%p80, %rd463, %rd355;
	selp.f32 	%f278, %f277, %f168, %p80;
	min.s64 	%rd464, %rd463, %rd355;
$L__BB8_193:
	add.s64 	%rd358, %rd460, -8;
	// begin inline asm
	ld.global.nc.u64 %rd357, [%rd358];
	// end inline asm
	mov.b64 	{%r84, %r85}, %rd357;
	mov.b32 	%f171, %r84;
	// begin inline asm
	ld.global.nc.u64 %rd359, [%rd460];
	// end inline asm
	setp.lt.f32 	%p81, %f278, %f171;
	mov.f32 	%f279, %f278;
	mov.u64 	%rd465, %rd464;
	@%p81 bra 	$L__BB8_196;
	setp.lt.f32 	%p82, %f171, %f278;
	mov.f32 	%f279, %f171;
	mov.u64 	%rd465, %rd359;
	@%p82 bra 	$L__BB8_196;
	setp.lt.s64 	%p83, %rd464, %rd359;
	selp.f32 	%f279, %f278, %f171, %p83;
	min.s64 	%rd465, %rd464, %rd359;
$L__BB8_196:
	add.s32 	%r434, %r434, 1024;
	add.s64 	%rd460, %rd460, 16384;
	setp.lt.s32 	%p84, %r434, %r18;
	@%p84 bra 	$L__BB8_184;
$L__BB8_197:
	// begin inline asm
	mov.u32 %r86, %laneid;
	// end inline asm
	mov.b32 	%r88, %f279;
	mov.b32 	%r104, 1;
	mov.b32 	%r105, 31;
	mov.b32 	%r106, -1;
	// begin inline asm
	shfl.sync.down.b32 %r87, %r88, %r104, %r105, %r106;
	// end inline asm
	mov.b32 	%f175, %r87;
	// begin inline asm
	shfl.sync.down.b32 %r92, %r93, %r104, %r105, %r106;
	// end inline asm
	mov.b64 	{%r98, %r103}, %rd465;
	// begin inline asm
	shfl.sync.down.b32 %r97, %r98, %r104, %r105, %r106;
	// end inline asm
	// begin inline asm
	shfl.sync.down.b32 %r102, %r103, %r104, %r105, %r106;
	// end inline asm
	mov.b64 	%rd200, {%r97, %r102};
	setp.gt.s32 	%p85, %r86, 30;
	setp.lt.f32 	%p86, %f279, %f175;
	or.pred  	%p87, %p85, %p86;
	mov.f32 	%f281, %f279;
	mov.u64 	%rd467, %rd465;
	@%p87 bra 	$L__BB8_200;
	setp.gt.f32 	%p88, %f279, %f175;
	mov.f32 	%f281, %f175;
	mov.u64 	%rd467, %rd200;
	@%p88 bra 	$L__BB8_200;
	setp.lt.s64 	%p89, %rd465, %rd200;
	selp.f32 	%f281, %f279, %f175, %p89;
	min.s64 	%rd467, %rd465, %rd200;
$L__BB8_200:
	mov.b32 	%r108, %f281;
	mov.b32 	%r124, 2;
	mov.b32 	%r125, 31;
	mov.b32 	%r126, -1;
	// begin inline asm
	shfl.sync.down.b32 %r107, %r108, %r124, %r125, %r126;
	// end inline asm
	mov.b32 	%f178, %r107;
	// begin inline asm
	shfl.sync.down.b32 %r112, %r113, %r124, %r125, %r126;
	// end inline asm
	mov.b64 	{%r118, %r123}, %rd467;
	// begin inline asm
	shfl.sync.down.b32 %r117, %r118, %r124, %r125, %r126;
	// end inline asm
	// begin inline asm
	shfl.sync.down.b32 %r122, %r123, %r124, %r125, %r126;
	// end inline asm
	mov.b64 	%rd203, {%r117, %r122};
	setp.gt.s32 	%p90, %r86, 29;
	setp.lt.f32 	%p91, %f281, %f178;
	or.pred  	%p92, %p90, %p91;
	mov.f32 	%f282, %f281;
	mov.u64 	%rd468, %rd467;
	@%p92 bra 	$L__BB8_203;
	setp.gt.f32 	%p93, %f281, %f178;
	mov.f32 	%f282, %f178;
	mov.u64 	%rd468, %rd203;
	@%p93 bra 	$L__BB8_203;
	setp.lt.s64 	%p94, %rd467, %rd203;
	selp.f32 	%f282, %f281, %f178, %p94;
	min.s64 	%rd468, %rd467, %rd203;
$L__BB8_203:
	mov.b32 	%r128, %f282;
	mov.b32 	%r144, 4;
	mov.b32 	%r145, 31;
	mov.b32 	%r146, -1;
	// begin inline asm
	shfl.sync.down.b32 %r127, %r128, %r144, %r145, %r146;
	// end inline asm
	mov.b32 	%f181, %r127;
	// begin inline asm
	shfl.sync.down.b32 %r132, %r133, %r144, %r145, %r146;
	// end inline asm
	mov.b64 	{%r138, %r143}, %rd468;
	// begin inline asm
	shfl.sync.down.b32 %r137, %r138, %r144, %r145, %r146;
	// end inline asm
	// begin inline asm
	shfl.sync.down.b32 %r142, %r143, %r144, %r145, %r146;
	// end inline asm
	mov.b64 	%rd206, {%r137, %r142};
	setp.gt.s32 	%p95, %r86, 27;
	setp.lt.f32 	%p96, %f282, %f181;
	or.pred  	%p97, %p95, %p96;
	mov.f32 	%f283, %f282;
	mov.u64 	%rd469, %rd468;
	@%p97 bra 	$L__BB8_206;
	setp.gt.f32 	%p98, %f282, %f181;
	mov.f32 	%f283, %f181;
	mov.u64 	%rd469, %rd206;
	@%p98 bra 	$L__BB8_206;
	setp.lt.s64 	%p99, %rd468, %rd206;
	selp.f32 	%f283, %f282, %f181, %p99;
	min.s64 	%rd469, %rd468, %rd206;
$L__BB8_206:
	mov.b32 	%r148, %f283;
	mov.b32 	%r164, 8;
	mov.b32 	%r165, 31;
	mov.b32 	%r166, -1;
	// begin inline asm
	shfl.sync.down.b32 %r147, %r148, %r164, %r165, %r166;
	// end inline asm
	mov.b32 	%f184, %r147;
	// begin inline asm
	shfl.sync.down.b32 %r152, %r153, %r164, %r165, %r166;
	// end inline asm
	mov.b64 	{%r158, %r163}, %rd469;
	// begin inline asm
	shfl.sync.down.b32 %r157, %r158, %r164, %r165, %r166;
	// end inline asm
	// begin inline asm
	shfl.sync.down.b32 %r162, %r163, %r164, %r165, %r166;
	// end inline asm
	mov.b64 	%rd209, {%r157, %r162};
	setp.gt.s32 	%p100, %r86, 23;
	setp.lt.f32 	%p101, %f283, %f184;
	or.pred  	%p102, %p100, %p101;
	mov.f32 	%f284, %f283;
	mov.u64 	%rd470, %rd469;
	@%p102 bra 	$L__BB8_209;
	setp.gt.f32 	%p103, %f283, %f184;
	mov.f32 	%f284, %f184;
	mov.u64 	%rd470, %rd209;
	@%p103 bra 	$L__BB8_209;
	setp.lt.s64 	%p104, %rd469, %rd209;
	selp.f32 	%f284, %f283, %f184, %p104;
	min.s64 	%rd470, %rd469, %rd209;
$L__BB8_209:
	mov.b32 	%r168, %f284;
	mov.b32 	%r184, 16;
	mov.b32 	%r185, 31;
	mov.b32 	%r186, -1;
	// begin inline asm
	shfl.sync.down.b32 %r167, %r168, %r184, %r185, %r186;
	// end inline asm
	mov.b32 	%f187, %r167;
	// begin inline asm
	shfl.sync.down.b32 %r172, %r173, %r184, %r185, %r186;
	// end inline asm
	mov.b64 	{%r178, %r183}, %rd470;
	// begin inline asm
	shfl.sync.down.b32 %r177, %r178, %r184, %r185, %r186;
	// end inline asm
	// begin inline asm
	shfl.sync.down.b32 %r182, %r183, %r184, %r185, %r186;
	// end inline asm
	mov.b64 	%rd212, {%r177, %r182};
	setp.gt.s32 	%p105, %r86, 15;
	setp.lt.f32 	%p106, %f284, %f187;
	or.pred  	%p107, %p105, %p106;
	mov.f32 	%f292, %f284;
	mov.u64 	%rd478, %rd470;
	@%p107 bra 	$L__BB8_212;
	setp.gt.f32 	%p108, %f284, %f187;
	mov.f32 	%f292, %f187;
	mov.u64 	%rd478, %rd212;
	@%p108 bra 	$L__BB8_212;
	setp.lt.s64 	%p109, %rd470, %rd212;
	selp.f32 	%f292, %f284, %f187, %p109;
	min.s64 	%rd478, %rd470, %rd212;
$L__BB8_212:
	setp.ne.s32 	%p110, %r86, 0;
	@%p110 bra 	$L__BB8_214;
	shr.u32 	%r187, %r16, 1;
	and.b32  	%r188, %r187, 496;
	mov.u32 	%r189, _ZN6thrust24THRUST_300001_SM_1000_NS8cuda_cub4core6detail5shmemE;
	add.s32 	%r190, %r189, %r188;
	st.shared.f32 	[%r190+8], %f292;
	st.shared.u64 	[%r190+16], %rd478;
$L__BB8_214:
	bar.sync 	0;
	setp.ne.s32 	%p111, %r16, 0;
	@%p111 bra 	$L__BB8_236;
	ld.shared.f32 	%f190, [_ZN6thrust24THRUST_300001_SM_1000_NS8cuda_cub4core6detail5shmemE+24];
	ld.shared.u64 	%rd215, [_ZN6thrust24THRUST_300001_SM_1000_NS8cuda_cub4core6detail5shmemE+32];
	setp.lt.f32 	%p112, %f292, %f190;
	mov.f32 	%f286, %f292;
	mov.u64 	%rd472, %rd478;
	@%p112 bra 	$L__BB8_218;
	setp.lt.f32 	%p113, %f190, %f292;
	mov.f32 	%f286, %f190;
	mov.u64 	%rd472, %rd215;
	@%p113 bra 	$L__BB8_218;
	setp.lt.s64 	%p114, %rd478, %rd215;
	selp.f32 	%f286, %f292, %f190, %p114;
	min.s64 	%rd472, %rd478, %rd215;
$L__BB8_218:
	ld.shared.f32 	%f193, [_ZN6thrust24THRUST_300001_SM_1000_NS8cuda_cub4core6detail5shmemE+40];
	ld.shared.u64 	%rd218, [_ZN6thrust24THRUST_300001_SM_1000_NS8cuda_cub4core6detail5shmemE+48];
	setp.lt.f32 	%p115, %f286, %f193;
	mov.f32 	%f287, %f286;
	mov.u64 	%rd473, %rd472;
	@%p115 bra 	$L__BB8_221;
	setp.lt.f32 	%p116, %f193, %f286;
	mov.f32 	%f287, %f193;
	mov.u64 	%rd473, %rd218;
	@%p116 bra 	$L__BB8_221;
	setp.lt.s64 	%p117, %rd472, %rd218;
	selp.f32 	%f287, %f286, %f193, %p117;
	min.s64 	%rd473, %rd472, %rd218;
$L__BB8_221:
	ld.shared.f32 	%f196, [_ZN6thrust24THRUST_300001_SM_1000_NS8cuda_cub4core6detail5shmemE+56];
	ld.shared.u64 	%rd221, [_ZN6thrust24THRUST_300001_SM_1000_NS8cuda_cub4core6detail5shmemE+64];
	setp.lt.f32 	%p118, %f287, %f196;
	mov.f32 	%f288, %f287;
	mov.u64 	%rd474, %rd473;
	@%p118 bra 	$L__BB8_224;
	setp.lt.f32 	%p119, %f196, %f287;
	mov.f32 	%f288, %f196;
	mov.u64 	%rd474, %rd221;
	@%p119 bra 	$L__BB8_224;
	setp.lt.s64 	%p120, %rd473, %rd221;
	selp.f32 	%f288, %f287, %f196, %p120;
	min.s64 	%rd474, %rd473, %rd221;
$L__BB8_224:
	ld.shared.f32 	%f199, [_ZN6thrust24THRUST_300001_SM_1000_NS8cuda_cub4core6detail5shmemE+72];
	ld.shared.u64 	%rd224, [_ZN6thrust24THRUST_300001_SM_1000_NS8cuda_cub4core6detail5shmemE+80];
	setp.lt.f32 	%p121, %f288, %f199;
	mov.f32 	%f289, %f288;
	mov.u64 	%rd475, %rd474;
	@%p121 bra 	$L__BB8_227;
	setp.lt.f32 	%p122, %f199, %f288;
	mov.f32 	%f289, %f199;
	mov.u64 	%rd475, %rd224;
	@%p122 bra 	$L__BB8_227;
	setp.lt.s64 	%p123, %rd474, %rd224;
	selp.f32 	%f289, %f288, %f199, %p123;
	min.s64 	%rd475, %rd474, %rd224;
$L__BB8_227:
	ld.shared.f32 	%f202, [_ZN6thrust24THRUST_300001_SM_1000_NS8cuda_cub4core6detail5shmemE+88];
	ld.shared.u64 	%rd227, [_ZN6thrust24THRUST_300001_SM_1000_NS8cuda_cub4core6detail5shmemE+96];
	setp.lt.f32 	%p124, %f289, %f202;
	mov.f32 	%f290, %f289;
	mov.u64 	%rd476, %rd475;
	@%p124 bra 	$L__BB8_230;
	setp.lt.f32 	%p125, %f202, %f289;
	mov.f32 	%f290, %f202;
	mov.u64 	%rd476, %rd227;
	@%p125 bra 	$L__BB8_230;
	setp.lt.s64 	%p126, %rd475, %rd227;
	selp.f32 	%f290, %f289, %f202, %p126;
	min.s64 	%rd476, %rd475, %rd227;
$L__BB8_230:
	ld.shared.f32 	%f205, [_ZN6thrust24THRUST_300001_SM_1000_NS8cuda_cub4core6detail5shmemE+104];
	ld.shared.u64 	%rd230, [_ZN6thrust24THRUST_300001_SM_1000_NS8cuda_cub4core6detail5shmemE+112];
	setp.lt.f32 	%p127, %f290, %f205;
	mov.f32 	%f291, %f290;
	mov.u64 	%rd477, %rd476;
	@%p127 bra 	$L__BB8_233;
	setp.lt.f32 	%p128, %f205, %f290;
	mov.f32 	%f291, %f205;
	mov.u64 	%rd477, %rd230;
	@%p128 bra 	$L__BB8_233;
	setp.lt.s64 	%p129, %rd476, %rd230;
	selp.f32 	%f291, %f290, %f205, %p129;
	min.s64 	%rd477, %rd476, %rd230;
$L__BB8_233:
	ld.shared.f32 	%f208, [_ZN6thrust24THRUST_300001_SM_1000_NS8cuda_cub4core6detail5shmemE+120];
	ld.shared.u64 	%rd233, [_ZN6thrust24THRUST_300001_SM_1000_NS8cuda_cub4core6detail5shmemE+128];
	setp.lt.f32 	%p130, %f291, %f208;
	mov.f32 	%f292, %f291;
	mov.u64 	%rd478, %rd477;
	@%p130 bra 	$L__BB8_236;
	setp.lt.f32 	%p131, %f208, %f291;
	mov.f32 	%f292, %f208;
	mov.u64 	%rd478, %rd233;
	@%p131 bra 	$L__BB8_236;
	setp.lt.s64 	%p132, %rd477, %rd233;
	selp.f32 	%f292, %f291, %f208, %p132;
	min.s64 	%rd478, %rd477, %rd233;
$L__BB8_236:
	mov.u32 	%r426, %tid.x;
	setp.ne.s32 	%p259, %r426, 0;
	@%p259 bra 	$L__BB8_238;
	ld.param.u64 	%rd391, [_ZN6thrust24THRUST_300001_SM_1000_NS8cuda_cub4core6detail13_kernel_agentINS1_8__reduce11ReduceAgentIPN4cuda3std3__45tupleIJflEEESC_SB_lNS1_9__extrema9arg_min_fIflNS9_4lessIfEEEEEEJSC_SC_iSH_EEEvDpT0__param_1];
	cvta.to.global.u64 	%rd390, %rd391;
	st.global.f32 	[%rd390], %f292;
	st.global.u64 	[%rd390+8], %rd478;
$L__BB8_238:
	ret;

}
	// .globl	_ZN3cub18CUB_300001_SM_10006detail11EmptyKernelIvEEvv
.visible .entry _ZN3cub18CUB_300001_SM_10006detail11EmptyKernelIvEEvv()
{


	ret;

}


// ===== COMPILED SASS (sm_100) =====

	.target	sm_100

	.elftype	@"ET_EXEC"


//--------------------- .note.nv.tkinfo           --------------------------
	.section	.note.nv.tkinfo,"",@"SHT_NOTE"
	.sectionflags	@"SHF_NOTE_NV_TKINFO"
	.tkinfo
        /*0018*/ 	.word	0x00000002
        /*0030*/ 	.string	""
        /*0030*/ 	.string	"ptxas"
        /*0030*/ 	.string	"Cuda compilation tools, release 13.0, V13.0.88"
        /*0030*/ 	.string	"Build cuda_13.0.r13.0/compiler.36424714_0"
        /*0030*/ 	.string	"-arch sm_100 -m 64 "



//--------------------- .note.nv.cuinfo           --------------------------
	.section	.note.nv.cuinfo,"",@"SHT_NOTE"
	.sectionflags	@"SHF_NOTE_NV_CUINFO"
        /*0018*/ 	.short	0x0002
        /*001a*/ 	.short	0x0064
        /*001c*/ 	.short	0x0082
	.zero		2


//--------------------- .nv.info                  --------------------------
	.section	.nv.info,"",@"SHT_CUDA_INFO"
	.align	4


	//----- nvinfo : EIATTR_REGCOUNT
	.align		4
        /*0000*/ 	.byte	0x04, 0x2f
        /*0002*/ 	.short	(.L_47 - .L_46)
	.align		4
.L_46:
        /*0004*/ 	.word	index@(_Z6kernelPfyjj)
        /*0008*/ 	.word	0x0000001e


	//----- nvinfo : EIATTR_FRAME_SIZE
	.align		4
.L_47:
        /*000c*/ 	.byte	0x04, 0x11
        /*000e*/ 	.short	(.L_49 - .L_48)
	.align		4
.L_48:
        /*0010*/ 	.word	index@($__internal_1_$__cuda_sm3x_div_rn_noftz_f32_slowpath)
        /*0014*/ 	.word	0x00000020


	//----- nvinfo : EIATTR_FRAME_SIZE
	.align		4
.L_49:
        /*0018*/ 	.byte	0x04, 0x11
        /*001a*/ 	.short	(.L_51 - .L_50)
	.align		4
.L_50:
        /*001c*/ 	.word	index@($__internal_0_$__cuda_sm20_sqrt_rn_f32_slowpath)
        /*0020*/ 	.word	0x00000020


	//----- nvinfo : EIATTR_FRAME_SIZE
	.align		4
.L_51:
        /*0024*/ 	.byte	0x04, 0x11
        /*0026*/ 	.short	(.L_53 - .L_52)
	.align		4
.L_52:
        /*0028*/ 	.word	index@(_Z6kernelPfyjj)
        /*002c*/ 	.word	0x00000020


	//----- nvinfo : EIATTR_REGCOUNT
	.align		4
.L_53:
        /*0030*/ 	.byte	0x04, 0x2f
        /*0032*/ 	.short	(.L_55 - .L_54)
	.align		4
.L_54:
        /*0034*/ 	.word	index@(_ZN6thrust24THRUST_300001_SM_1000_NS8cuda_cub4core6detail13_kernel_agentINS1_8__reduce11ReduceAgentINS0_12zip_iteratorIN4cuda3std3__45tupleIJPfNS0_17counting_iteratorIlNS0_11use_defaultESE_SE_EEEEEEEPNSB_IJflEEESI_iNS1_9__extrema9arg_min_fIflNSA_4lessIfEEEEEEJSH_SJ_iSO_EEEvDpT0_)
        /*0038*/ 	.word	0x0000001e


	//----- nvinfo : EIATTR_FRAME_SIZE
	.align		4
.L_55:
        /*003c*/ 	.byte	0x04, 0x11
        /*003e*/ 	.short	(.L_57 - .L_56)
	.align		4
.L_56:
        /*0040*/ 	.word	index@(_ZN6thrust24THRUST_300001_SM_1000_NS8cuda_cub4core6detail13_kernel_agentINS1_8__reduce11ReduceAgentINS0_12zip_iteratorIN4cuda3std3__45tupleIJPfNS0_17counting_iteratorIlNS0_11use_defaultESE_SE_EEEEEEEPNSB_IJflEEESI_iNS1_9__extrema9arg_min_fIflNSA_4lessIfEEEEEEJSH_SJ_iSO_EEEvDpT0_)
        /*0044*/ 	.word	0x00000000


	//----- nvinfo : EIATTR_REGCOUNT
	.align		4
.L_57:
        /*0048*/ 	.byte	0x04, 0x2f
        /*004a*/ 	.short	(.L_59 - .L_58)
	.align		4
.L_58:
        /*004c*/ 	.word	index@(_ZN6thrust24THRUST_300001_SM_1000_NS8cuda_cub4core6detail13_kernel_agentINS1_8__reduce11ReduceAgentINS0_12zip_iteratorIN4cuda3std3__45tupleIJPfNS0_17counting_iteratorIlNS0_11use_defaultESE_SE_EEEEEEEPNSB_IJflEEESI_iNS1_9__extrema9arg_min_fIflNSA_4lessIfEEEEEEJSH_SJ_iN3cub18CUB_300001_SM_100013GridEvenShareIiEENSR_9GridQueueIjEESO_EEEvDpT0_)
        /*0050*/ 	.word	0x0000001d


	//----- nvinfo : EIATTR_FRAME_SIZE
	.align		4
.L_59:
        /*0054*/ 	.byte	0x04, 0x11
        /*0056*/ 	.short	(.L_61 - .L_60)
	.align		4
.L_60:
        /*0058*/ 	.word	index@(_ZN6thrust24THRUST_300001_SM_1000_NS8cuda_cub4core6detail13_kernel_agentINS1_8__reduce11ReduceAgentINS0_12zip_iteratorIN4cuda3std3__45tupleIJPfNS0_17counting_iteratorIlNS0_11use_defaultESE_SE_EEEEEEEPNSB_IJflEEESI_iNS1_9__extrema9arg_min_fIflNSA_4lessIfEEEEEEJSH_SJ_iN3cub18CUB_300001_SM_100013GridEvenShareIiEENSR_9GridQueueIjEESO_EEEvDpT0_)
        /*005c*/ 	.word	0x00000000


	//----- nvinfo : EIATTR_REGCOUNT
	.align		4
.L_61:
        /*0060*/ 	.byte	0x04, 0x2f
        /*0062*/ 	.short	(.L_63 - .L_62)
	.align		4
.L_62:
        /*0064*/ 	.word	index@(_ZN6thrust24THRUST_300001_SM_1000_NS8cuda_cub4core6detail13_kernel_agentINS1_8__reduce10DrainAgentIiEEJN3cub18CUB_300001_SM_10009GridQueueIjEEiEEEvDpT0_)
        /*0068*/ 	.word	0x00000008


	//----- nvinfo : EIATTR_FRAME_SIZE
	.align		4
.L_63:
        /*006c*/ 	.byte	0x04, 0x11
        /*006e*/ 	.short	(.L_65 - .L_64)
	.align		4
.L_64:
        /*0070*/ 	.word	index@(_ZN6thrust24THRUST_300001_SM_1000_NS8cuda_cub4core6detail13_kernel_agentINS1_8__reduce10DrainAgentIiEEJN3cub18CUB_300001_SM_10009GridQueueIjEEiEEEvDpT0_)
        /*0074*/ 	.word	0x00000000


	//----- nvinfo : EIATTR_REGCOUNT
	.align		4
.L_65:
        /*0078*/ 	.byte	0x04, 0x2f
        /*007a*/ 	.short	(.L_67 - .L_66)
	.align		4
.L_66:
        /*007c*/ 	.word	index@(_ZN6thrust24THRUST_300001_SM_1000_NS8cuda_cub4core6detail13_kernel_agentINS1_8__reduce11ReduceAgentIPN4cuda3std3__45tupleIJflEEESC_SB_iNS1_9__extrema9arg_min_fIflNS9_4lessIfEEEEEEJSC_SC_iSH_EEEvDpT0_)
        /*0080*/ 	.word	0x0000001e


	//----- nvinfo : EIATTR_FRAME_SIZE
	.align		4
.L_67:
        /*0084*/ 	.byte	0x04, 0x11
        /*0086*/ 	.short	(.L_69 - .L_68)
	.align		4
.L_68:
        /*0088*/ 	.word	index@(_ZN6thrust24THRUST_300001_SM_1000_NS8cuda_cub4core6detail13_kernel_agentINS1_8__reduce11ReduceAgentIPN4cuda3std3__45tupleIJflEEESC_SB_iNS1_9__extrema9arg_min_fIflNS9_4lessIfEEEEEEJSC_SC_iSH_EEEvDpT0_)
        /*008c*/ 	.word	0x00000000


	//----- nvinfo : EIATTR_REGCOUNT
	.align		4
.L_69:
        /*0090*/ 	.byte	0x04, 0x2f
        /*0092*/ 	.short	(.L_71 - .L_70)
	.align		4
.L_70:
        /*0094*/ 	.word	index@(_ZN6thrust24THRUST_300001_SM_1000_NS8cuda_cub4core6detail13_kernel_agentINS1_8__reduce11ReduceAgentINS0_12zip_iteratorIN4cuda3std3__45tupleIJPfNS0_17counting_iteratorIlNS0_11use_defaultESE_SE_EEEEEEEPNSB_IJflEEESI_lNS1_9__extrema9arg_min_fIflNSA_4lessIfEEEEEEJSH_SJ_lSO_EEEvDpT0_)
        /*0098*/ 	.word	0x0000001c


	//----- nvinfo : EIATTR_FRAME_SIZE
	.align		4
.L_71:
        /*009c*/ 	.byte	0x04, 0x11
        /*009e*/ 	.short	(.L_73 - .L_72)
	.align		4
.L_72:
        /*00a0*/ 	.word	index@(_ZN6thrust24THRUST_300001_SM_1000_NS8cuda_cub4core6detail13_kernel_agentINS1_8__reduce11ReduceAgentINS0_12zip_iteratorIN4cuda3std3__45tupleIJPfNS0_17counting_iteratorIlNS0_11use_defaultESE_SE_EEEEEEEPNSB_IJflEEESI_lNS1_9__extrema9arg_min_fIflNSA_4lessIfEEEEEEJSH_SJ_lSO_EEEvDpT0_)
        /*00a4*/ 	.word	0x00000000


	//----- nvinfo : EIATTR_REGCOUNT
	.align		4
.L_73:
        /*00a8*/ 	.byte	0x04, 0x2f
        /*00aa*/ 	.short	(.L_75 - .L_74)
	.align		4
.L_74:
        /*00ac*/ 	.word	index@(_ZN6thrust24THRUST_300001_SM_1000_NS8cuda_cub4core6detail13_kernel_agentINS1_8__reduce11ReduceAgentINS0_12zip_iteratorIN4cuda3std3__45tupleIJPfNS0_17counting_iteratorIlNS0_11use_defaultESE_SE_EEEEEEEPNSB_IJflEEESI_lNS1_9__extrema9arg_min_fIflNSA_4lessIfEEEEEEJSH_SJ_lN3cub18CUB_300001_SM_100013GridEvenShareIlEENSR_9GridQueueIyEESO_EEEvDpT0_)
        /*00b0*/ 	.word	0x0000001e


	//----- nvinfo : EIATTR_FRAME_SIZE
	.align		4
.L_75:
        /*00b4*/ 	.byte	0x04, 0x11
        /*00b6*/ 	.short	(.L_77 - .L_76)
	.align		4
.L_76:
        /*00b8*/ 	.word	index@(_ZN6thrust24THRUST_300001_SM_1000_NS8cuda_cub4core6detail13_kernel_agentINS1_8__reduce11ReduceAgentINS0_12zip_iteratorIN4cuda3std3__45tupleIJPfNS0_17counting_iteratorIlNS0_11use_defaultESE_SE_EEEEEEEPNSB_IJflEEESI_lNS1_9__extrema9arg_min_fIflNSA_4lessIfEEEEEEJSH_SJ_lN3cub18CUB_300001_SM_100013GridEvenShareIlEENSR_9GridQueueIyEESO_EEEvDpT0_)
        /*00bc*/ 	.word	0x00000000


	//----- nvinfo : EIATTR_REGCOUNT
	.align		4
.L_77:
        /*00c0*/ 	.byte	0x04, 0x2f
        /*00c2*/ 	.short	(.L_79 - .L_78)
	.align		4
.L_78:
        /*00c4*/ 	.word	index@(_ZN6thrust24THRUST_300001_SM_1000_NS8cuda_cub4core6detail13_kernel_agentINS1_8__reduce10DrainAgentIlEEJN3cub18CUB_300001_SM_10009GridQueueIyEElEEEvDpT0_)
        /*00c8*/ 	.word	0x00000008


	//----- nvinfo : EIATTR_FRAME_SIZE
	.align		4
.L_79:
        /*00cc*/ 	.byte	0x04, 0x11
        /*00ce*/ 	.short	(.L_81 - .L_80)
	.align		4
.L_80:
        /*00d0*/ 	.word	index@(_ZN6thrust24THRUST_300001_SM_1000_NS8cuda_cub4core6detail13_kernel_agentINS1_8__reduce10DrainAgentIlEEJN3cub18CUB_300001_SM_10009GridQueueIyEElEEEvDpT0_)
        /*00d4*/ 	.word	0x00000000


	//----- nvinfo : EIATTR_REGCOUNT
	.align		4
.L_81:
        /*00d8*/ 	.byte	0x04, 0x2f
        /*00da*/ 	.short	(.L_83 - .L_82)
	.align		4
.L_82:
        /*00dc*/ 	.word	index@(_ZN6thrust24THRUST_300001_SM_1000_NS8cuda_cub4core6detail13_kernel_agentINS1_8__reduce11ReduceAgentIPN4cuda3std3__45tupleIJflEEESC_SB_lNS1_9__extrema9arg_min_fIflNS9_4lessIfEEEEEEJSC_SC_iSH_EEEvDpT0_)
        /*00e0*/ 	.word	0x00000020


	//----- nvinfo : EIATTR_FRAME_SIZE
	.align		4
.L_83:
        /*00e4*/ 	.byte	0x04, 0x11
        /*00e6*/ 	.short	(.L_85 - .L_84)
	.align		4
.L_84:
        /*00e8*/ 	.word	index@(_ZN6thrust24THRUST_300001_SM_1000_NS8cuda_cub4core6detail13_kernel_agentINS1_8__reduce11ReduceAgentIPN4cuda3std3__45tupleIJflEEESC_SB_lNS1_9__extrema9arg_min_fIflNS9_4lessIfEEEEEEJSC_SC_iSH_EEEvDpT0_)
        /*00ec*/ 	.word	0x00000000


	//----- nvinfo : EIATTR_REGCOUNT
	.align		4
.L_85:
        /*00f0*/ 	.byte	0x04, 0x2f
        /*00f2*/ 	.short	(.L_87 - .L_86)
	.align		4
.L_86:
        /*00f4*/ 	.word	index@(_ZN3cub18CUB_300001_SM_10006detail11EmptyKernelIvEEvv)
        /*00f8*/ 	.word	0x00000004


	//----- nvinfo : EIATTR_FRAME_SIZE
	.align		4
.L_87:
        /*00fc*/ 	.byte	0x04, 0x11
        /*00fe*/ 	.short	(.L_89 - .L_88)
	.align		4
.L_88:
        /*0100*/ 	.word	index@(_ZN3cub18CUB_300001_SM_10006detail11EmptyKernelIvEEvv)
        /*0104*/ 	.word	0x00000000


	//----- nvinfo : EIATTR_MIN_STACK_SIZE
	.align		4
.L_89:
        /*0108*/ 	.byte	0x04, 0x12
        /*010a*/ 	.short	(.L_91 - .L_90)
	.align		4
.L_90:
        /*010c*/ 	.word	index@(_ZN3cub18CUB_300001_SM_10006detail11EmptyKernelIvEEvv)
        /*0110*/ 	.word	0x00000000


	//----- nvinfo : EIATTR_MIN_STACK_SIZE
	.align		4
.L_91:
        /*0114*/ 	.byte	0x04, 0x12
        /*0116*/ 	.short	(.L_93 - .L_92)
	.align		4
.L_92:
        /*0118*/ 	.word	index@(_ZN6thrust24THRUST_300001_SM_1000_NS8cuda_cub4core6detail13_kernel_agentINS1_8__reduce11ReduceAgentIPN4cuda3std3__45tupleIJflEEESC_SB_lNS1_9__extrema9arg_min_fIflNS9_4lessIfEEEEEEJSC_SC_iSH_EEEvDpT0_)
        /*011c*/ 	.word	0x00000000


	//----- nvinfo : EIATTR_MIN_STACK_SIZE
	.align		4
.L_93:
        /*0120*/ 	.byte	0x04, 0x12
        /*0122*/ 	.short	(.L_95 - .L_94)
	.align		4
.L_94:
        /*0124*/ 	.word	index@(_ZN6thrust24THRUST_300001_SM_1000_NS8cuda_cub4core6detail13_kernel_agentINS1_8__reduce10DrainAgentIlEEJN3cub18CUB_300001_SM_10009GridQueueIyEElEEEvDpT0_)
        /*0128*/ 	.word	0x00000000


	//----- nvinfo : EIATTR_MIN_STACK_SIZE
	.align		4
.L_95:
        /*012c*/ 	.byte	0x04, 0x12
        /*012e*/ 	.short	(.L_97 - .L_96)
	.align		4
.L_96:
        /*0130*/ 	.word	index@(_ZN6thrust24THRUST_300001_SM_1000_NS8cuda_cub4core6detail13_kernel_agentINS1_8__reduce11ReduceAgentINS0_12zip_iteratorIN4cuda3std3__45tupleIJPfNS0_17counting_iteratorIlNS0_11use_defaultESE_SE_EEEEEEEPNSB_IJflEEESI_lNS1_9__extrema9arg_min_fIflNSA_4lessIfEEEEEEJSH_SJ_lN3cub18CUB_300001_SM_100013GridEvenShareIlEENSR_9GridQueueIyEESO_EEEvDpT0_)
        /*0134*/ 	.word	0x00000000


	//----- nvinfo : EIATTR_MIN_STACK_SIZE
	.align		4
.L_97:
        /*0138*/ 	.byte	0x04, 0x12
        /*013a*/ 	.short	(.L_99 - .L_98)
	.align		4
.L_98:
        /*013c*/ 	.word	index@(_ZN6thrust24THRUST_300001_SM_1000_NS8cuda_cub4core6detail13_kernel_agentINS1_8__reduce11ReduceAgentINS0_12zip_iteratorIN4cuda3std3__45tupleIJPfNS0_17counting_iteratorIlNS0_11use_defaultESE_SE_EEEEEEEPNSB_IJflEEESI_lNS1_9__extrema9arg_min_fIflNSA_4lessIfEEEEEEJSH_SJ_lSO_EEEvDpT0_)
        /*0140*/ 	.word	0x00000000


	//----- nvinfo : EIATTR_MIN_STACK_SIZE
	.align		4
.L_99:
        /*0144*/ 	.byte	0x04, 0x12
        /*0146*/ 	.short	(.L_101 - .L_100)
	.align		4
.L_100:
        /*0148*/ 	.word	index@(_ZN6thrust24THRUST_300001_SM_1000_NS8cuda_cub4core6detail13_kernel_agentINS1_8__reduce11ReduceAgentIPN4cuda3std3__45tupleIJflEEESC_SB_iNS1_9__extrema9arg_min_fIflNS9_4lessIfEEEEEEJSC_SC_iSH_EEEvDpT0_)
        /*014c*/ 	.word	0x00000000


	//----- nvinfo : EIATTR_MIN_STACK_SIZE
	.align		4
.L_101:
        /*0150*/ 	.byte	0x04, 0x12
        /*0152*/ 	.short	(.L_103 - .L_102)
	.align		4
.L_102:
        /*0154*/ 	.word	index@(_ZN6thrust24THRUST_300001_SM_1000_NS8cuda_cub4core6detail13_kernel_agentINS1_8__reduce10DrainAgentIiEEJN3cub18CUB_300001_SM_10009GridQueueIjEEiEEEvDpT0_)
        /*0158*/ 	.word	0x00000000


	//----- nvinfo : EIATTR_MIN_STACK_SIZE
	.align		4
.L_103:
        /*015c*/ 	.byte	0x04, 0x12
        /*015e*/ 	.short	(.L_105 - .L_104)
	.align		4
.L_104:
        /*0160*/ 	.word	index@(_ZN6thrust24THRUST_300001_SM_1000_NS8cuda_cub4core6detail13_kernel_agentINS1_8__reduce11ReduceAgentINS0_12zip_iteratorIN4cuda3std3__45tupleIJPfNS0_17counting_iteratorIlNS0_11use_defaultESE_SE_EEEEEEEPNSB_IJflEEESI_iNS1_9__extrema9arg_min_fIflNSA_4lessIfEEEEEEJSH_SJ_iN3cub18CUB_300001_SM_100013GridEvenShareIiEENSR_9GridQueueIjEESO_EEEvDpT0_)
        /*0164*/ 	.word	0x00000000


	//----- nvinfo : EIATTR_MIN_STACK_SIZE
	.align		4
.L_105:
        /*0168*/ 	.byte	0x04, 0x12
        /*016a*/ 	.short	(.L_107 - .L_106)
	.align		4
.L_106:
        /*016c*/ 	.word	index@(_ZN6thrust24THRUST_300001_SM_1000_NS8cuda_cub4core6detail13_kernel_agentINS1_8__reduce11ReduceAgentINS0_12zip_iteratorIN4cuda3std3__45tupleIJPfNS0_17counting_iteratorIlNS0_11use_defaultESE_SE_EEEEEEEPNSB_IJflEEESI_iNS1_9__extrema9arg_min_fIflNSA_4lessIfEEEEEEJSH_SJ_iSO_EEEvDpT0_)
        /*0170*/ 	.word	0x00000000


	//----- nvinfo : EIATTR_MIN_STACK_SIZE
	.align		4
.L_107:
        /*0174*/ 	.byte	0x04, 0x12
        /*0176*/ 	.short	(.L_109 - .L_108)
	.align		4
.L_108:
        /*0178*/ 	.word	index@(_Z6kernelPfyjj)
        /*017c*/ 	.word	0x00000020
.L_109:


//--------------------- .nv.compat                --------------------------
	.section	.nv.compat,"",@"SHT_CUDA_COMPAT_INFO"
	.align	4
        /*0000*/ 	.byte	0x02, 0x09, 0x00, 0x00, 0x02, 0x02, 0x01, 0x00, 0x02, 0x05, 0x05, 0x00, 0x03, 0x07, 0x01, 0x01
        /*0010*/ 	.byte	0x02, 0x03, 0x00, 0x00, 0x02, 0x06, 0x01, 0x00, 0x04, 0x0b, 0x08, 0x00, 0x01, 0x00, 0x00, 0x00
        /*0020*/ 	.byte	0x00, 0x00, 0x00, 0x00


//--------------------- .nv.info._ZN3cub18CUB_300001_SM_10006detail11EmptyKernelIvEEvv --------------------------
	.section	.nv.info._ZN3cub18CUB_300001_SM_10006detail11EmptyKernelIvEEvv,"",@"SHT_CUDA_INFO"
	.sectionflags	@""
	.align	4


	//----- nvinfo : EIATTR_CUDA_API_VERSION
	.align		4
        /*0000*/ 	.byte	0x04, 0x37
        /*0002*/ 	.short	(.L_111 - .L_110)
.L_110:
        /*0004*/ 	.word	0x00000082


	//----- nvinfo : EIATTR_SPARSE_MMA_MASK
	.align		4
.L_111:
        /*0008*/ 	.byte	0x03, 0x50
        /*000a*/ 	.short	0x0000


	//----- nvinfo : EIATTR_MAXREG_COUNT
	.align		4
        /*000c*/ 	.byte	0x03, 0x1b
        /*000e*/ 	.short	0x00ff


	//----- nvinfo : EIATTR_MERCURY_ISA_VERSION
	.align		4
        /*0010*/ 	.byte	0x03, 0x5f
        /*0012*/ 	.short	0x0101


	//----- nvinfo : EIATTR_VRC_CTA_INIT_COUNT
	.align		4
        /*0014*/ 	.byte	0x02, 0x4a
	.zero		1
	.zero		1


	//----- nvinfo : EIATTR_EXIT_INSTR_OFFSETS
	.align		4
        /*0018*/ 	.byte	0x04, 0x1c
        /*001a*/ 	.short	(.L_113 - .L_112)


	//   ....[0]....
.L_112:
        /*001c*/ 	.word	0x00000010


	//----- nvinfo : EIATTR_SW_WAR
	.align		4
.L_113:
        /*0020*/ 	.byte	0x04, 0x36
        /*0022*/ 	.short	(.L_115 - .L_114)
.L_114:
        /*0024*/ 	.word	0x00000008
.L_115:


//--------------------- .nv.info._ZN6thrust24THRUST_300001_SM_1000_NS8cuda_cub4core6detail13_kernel_agentINS1_8__reduce11ReduceAgentIPN4cuda3std3__45tupleIJflEEESC_SB_lNS1_9__extrema9arg_min_fIflNS9_4lessIfEEEEEEJSC_SC_iSH_EEEvDpT0_ --------------------------
	.section	.nv.info._ZN6thrust24THRUST_300001_SM_1000_NS8cuda_cub4core6detail13_kernel_agentINS1_8__reduce11ReduceAgentIPN4cuda3std3__45tupleIJflEEESC_SB_lNS1_9__extrema9arg_min_fIflNS9_4lessIfEEEEEEJSC_SC_iSH_EEEvDpT0_,"",@"SHT_CUDA_INFO"
	.sectionflags	@""
	.align	4


	//----- nvinfo : EIATTR_CUDA_API_VERSION
	.align		4
        /*0000*/ 	.byte	0x04, 0x37
        /*0002*/ 	.short	(.L_117 - .L_116)
.L_116:
        /*0004*/ 	.word	0x00000082


	//----- nvinfo : EIATTR_KPARAM_INFO
	.align		4
.L_117:
        /*0008*/ 	.byte	0x04, 0x17
        /*000a*/ 	.short	(.L_119 - .L_118)
.L_118:
        /*000c*/ 	.word	0x00000000
        /*0010*/ 	.short	0x0003
        /*0012*/ 	.short	0x0014
        /*0014*/ 	.byte	0x00, 0xf0, 0x05, 0x00


	//----- nvinfo : EIATTR_KPARAM_INFO
	.align		4
.L_119:
        /*0018*/ 	.byte	0x04, 0x17
        /*001a*/ 	.short	(.L_121 - .L_120)
.L_120:
        /*001c*/ 	.word	0x00000000
        /*0020*/ 	.short	0x0002
        /*0022*/ 	.short	0x0010
        /*0024*/ 	.byte	0x00, 0xf0, 0x11, 0x00


	//----- nvinfo : EIATTR_KPARAM_INFO
	.align		4
.L_121:
        /*0028*/ 	.byte	0x04, 0x17
        /*002a*/ 	.short	(.L_123 - .L_122)
.L_122:
        /*002c*/ 	.word	0x00000000
        /*0030*/ 	.short	0x0001
        /*0032*/ 	.short	0x0008
        /*0034*/ 	.byte	0x00, 0xf5, 0x21, 0x00


	//----- nvinfo : EIATTR_KPARAM_INFO
	.align		4
.L_123:
        /*0038*/ 	.byte	0x04, 0x17
        /*003a*/ 	.short	(.L_125 - .L_124)
.L_124:
        /*003c*/ 	.word	0x00000000
        /*0040*/ 	.short	0x0000
        /*0042*/ 	.short	0x0000
        /*0044*/ 	.byte	0x00, 0xf5, 0x21, 0x00


	//----- nvinfo : EIATTR_SPARSE_MMA_MASK
	.align		4
.L_125:
        /*0048*/ 	.byte	0x03, 0x50
        /*004a*/ 	.short	0x0000


	//----- nvinfo : EIATTR_MAXREG_COUNT
	.align		4
        /*004c*/ 	.byte	0x03, 0x1b
        /*004e*/ 	.short	0x00ff


	//----- nvinfo : EIATTR_NUM_BARRIERS
	.align		4
        /*0050*/ 	.byte	0x02, 0x4c
        /*0052*/ 	.byte	0x01
	.zero		1


	//----- nvinfo : EIATTR_MERCURY_ISA_VERSION
	.align		4
        /*0054*/ 	.byte	0x03, 0x5f
        /*0056*/ 	.short	0x0101


	//----- nvinfo : EIATTR_COOP_GROUP_MASK_REGIDS
	.align		4
        /*0058*/ 	.byte	0x04, 0x29
        /*005a*/ 	.short	(.L_127 - .L_126)


	//   ....[0]....
.L_126:
        /*005c*/ 	.word	0xffffffff


	//   ....[1]....
        /*0060*/ 	.word	0xffffffff


	//   ....[2]....
        /*0064*/ 	.word	0xffffffff


	//   ....[3]....
        /*0068*/ 	.word	0xffffffff


	//   ....[4]....
        /*006c*/ 	.word	0xffffffff


	//   ....[5]....
        /*0070*/ 	.word	0xffffffff


	//   ....[6]....
        /*0074*/ 	.word	0xffffffff


	//   ....[7]....
        /*0078*/ 	.word	0xffffffff


	//   ....[8]....
        /*007c*/ 	.word	0xffffffff


	//   ....[9]....
        /*0080*/ 	.word	0xffffffff


	//   ....[10]....
        /*0084*/ 	.word	0xffffffff


	//   ....[11]....
        /*0088*/ 	.word	0xffffffff


	//   ....[12]....
        /*008c*/ 	.word	0xffffffff


	//   ....[13]....
        /*0090*/ 	.word	0xffffffff


	//   ....[14]....
        /*0094*/ 	.word	0xffffffff


	//   ....[15]....
        /*0098*/ 	.word	0xffffffff


	//   ....[16]....
        /*009c*/ 	.word	0xffffffff


	//   ....[17]....
        /*00a0*/ 	.word	0xffffffff


	//   ....[18]....
        /*00a4*/ 	.word	0xffffffff


	//   ....[19]....
        /*00a8*/ 	.word	0xffffffff


	//   ....[20]....
        /*00ac*/ 	.word	0xffffffff


	//   ....[21]....
        /*00b0*/ 	.word	0xffffffff


	//   ....[22]....
        /*00b4*/ 	.word	0xffffffff


	//   ....[23]....
        /*00b8*/ 	.word	0xffffffff


	//   ....[24]....
        /*00bc*/ 	.word	0xffffffff


	//   ....[25]....
        /*00c0*/ 	.word	0xffffffff


	//   ....[26]....
        /*00c4*/ 	.word	0xffffffff


	//   ....[27]....
        /*00c8*/ 	.word	0xffffffff


	//   ....[28]....
        /*00cc*/ 	.word	0xffffffff


	//   ....[29]....
        /*00d0*/ 	.word	0xffffffff


	//   ....[30]....
        /*00d4*/ 	.word	0xffffffff


	//   ....[31]....
        /*00d8*/ 	.word	0xffffffff


	//   ....[32]....
        /*00dc*/ 	.word	0xffffffff


	//   ....[33]....
        /*00e0*/ 	.word	0xffffffff


	//   ....[34]....
        /*00e4*/ 	.word	0xffffffff


	//   ....[35]....
        /*00e8*/ 	.word	0xffffffff


	//   ....[36]....
        /*00ec*/ 	.word	0xffffffff


	//   ....[37]....
        /*00f0*/ 	.word	0xffffffff


	//   ....[38]....
        /*00f4*/ 	.word	0xffffffff


	//   ....[39]....
        /*00f8*/ 	.word	0xffffffff


	//   ....[40]....
        /*00fc*/ 	.word	0xffffffff


	//   ....[41]....
        /*0100*/ 	.word	0xffffffff


	//   ....[42]....
        /*0104*/ 	.word	0xffffffff


	//   ....[43]....
        /*0108*/ 	.word	0xffffffff


	//   ....[44]....
        /*010c*/ 	.word	0xffffffff


	//----- nvinfo : EIATTR_COOP_GROUP_INSTR_OFFSETS
	.align		4
.L_127:
        /*0110*/ 	.byte	0x04, 0x28
        /*0112*/ 	.short	(.L_129 - .L_128)


	//   ....[0]....
.L_128:
        /*0114*/ 	.word	0x00000a00


	//   ....[1]....
        /*0118*/ 	.word	0x00000a30


	//   ....[2]....
        /*011c*/ 	.word	0x00000a40


	//   ....[3]....
        /*0120*/ 	.word	0x00000b40


	//   ....[4]....
        /*0124*/ 	.word	0x00000b70


	//   ....[5]....
        /*0128*/ 	.word	0x00000ba0


	//   ....[6]....
        /*012c*/ 	.word	0x00000ca0


	//   ....[7]....
        /*0130*/ 	.word	0x00000cd0


	//   ....[8]....
        /*0134*/ 	.word	0x00000d00


	//   ....[9]....
        /*0138*/ 	.word	0x00000e00


	//   ....[10]....
        /*013c*/ 	.word	0x00000e30


	//   ....[11]....
        /*0140*/ 	.word	0x00000e60


	//   ....[12]....
        /*0144*/ 	.word	0x00000f60


	//   ....[13]....
        /*0148*/ 	.word	0x00000fa0


	//   ....[14]....
        /*014c*/ 	.word	0x00000fd0


	//   ....[15]....
        /*0150*/ 	.word	0x00001b70


	//   ....[16]....
        /*0154*/ 	.word	0x00001b80


	//   ....[17]....
        /*0158*/ 	.word	0x00001b90


	//   ....[18]....
        /*015c*/ 	.word	0x00001c90


	//   ....[19]....
        /*0160*/ 	.word	0x00001cd0


	//   ....[20]....
        /*0164*/ 	.word	0x00001cf0


	//   ....[21]....
        /*0168*/ 	.word	0x00001e00


	//   ....[22]....
        /*016c*/ 	.word	0x00001e40


	//   ....[23]....
        /*0170*/ 	.word	0x00001e60


	//   ....[24]....
        /*0174*/ 	.word	0x00001f70


	//   ....[25]....
        /*0178*/ 	.word	0x00001fb0


	//   ....[26]....
        /*017c*/ 	.word	0x00001fe0


	//   ....[27]....
        /*0180*/ 	.word	0x000020e0


	//   ....[28]....
        /*0184*/ 	.word	0x00002120


	//   ....[29]....
        /*0188*/ 	.word	0x00002150


	//   ....[30]....
        /*018c*/ 	.word	0x00005430


	//   ....[31]....
        /*0190*/ 	.word	0x00005460


	//   ....[32]....
        /*0194*/ 	.word	0x00005470


	//   ....[33]....
        /*0198*/ 	.word	0x00005570


	//   ....[34]....
        /*019c*/ 	.word	0x000055a0


	//   ....[35]....
        /*01a0*/ 	.word	0x000055d0


	//   ....[36]....
        /*01a4*/ 	.word	0x000056d0


	//   ....[37]....
        /*01a8*/ 	.word	0x00005700


	//   ....[38]....
        /*01ac*/ 	.word	0x00005730


	//   ....[39]....
        /*01b0*/ 	.word	0x00005830


	//   ....[40]....
        /*01b4*/ 	.word	0x00005860


	//   ....[41]....
        /*01b8*/ 	.word	0x00005890


	//   ....[42]....
        /*01bc*/ 	.word	0x00005990


	//   ....[43]....
        /*01c0*/ 	.word	0x000059d0


	//   ....[44]....
        /*01c4*/ 	.word	0x00005a00


	//----- nvinfo : EIATTR_VRC_CTA_INIT_COUNT
	.align		4
.L_129:
        /*01c8*/ 	.byte	0x02, 0x4a
	.zero		1
	.zero		1


	//----- nvinfo : EIATTR_EXIT_INSTR_OFFSETS
	.align		4
        /*01cc*/ 	.byte	0x04, 0x1c
        /*01ce*/ 	.short	(.L_131 - .L_130)


	//   ....[0]....
.L_130:
        /*01d0*/ 	.word	0x00000030


	//   ....[1]....
        /*01d4*/ 	.word	0x000064e0


	//   ....[2]....
        /*01d8*/ 	.word	0x00006540


	//----- nvinfo : EIATTR_MAX_THREADS
	.align		4
.L_131:
        /*01dc*/ 	.byte	0x04, 0x05
        /*01de*/ 	.short	(.L_133 - .L_132)
.L_132:
        /*01e0*/ 	.word	0x00000100
        /*01e4*/ 	.word	0x00000001
        /*01e8*/ 	.word	0x00000001


	//----- nvinfo : EIATTR_CRS_STACK_SIZE
	.align		4
.L_133:
        /*01ec*/ 	.byte	0x04, 0x1e
        /*01ee*/ 	.short	(.L_135 - .L_134)
.L_134:
        /*01f0*/ 	.word	0x00000000


	//----- nvinfo : EIATTR_CBANK_PARAM_SIZE
	.align		4
.L_135:
        /*01f4*/ 	.byte	0x03, 0x19
        /*01f6*/ 	.short	0x0015


	//----- nvinfo : EIATTR_PARAM_CBANK
	.align		4
        /*01f8*/ 	.byte	0x04, 0x0a
        /*01fa*/ 	.short	(.L_137 - .L_136)
	.align		4
.L_136:
        /*01fc*/ 	.word	index@(.nv.constant0._ZN6thrust24THRUST_300001_SM_1000_NS8cuda_cub4core6detail13_kernel_agentINS1_8__reduce11ReduceAgentIPN4cuda3std3__45tupleIJflEEESC_SB_lNS1_9__extrema9arg_min_fIflNS9_4lessIfEEEEEEJSC_SC_iSH_EEEvDpT0_)
        /*0200*/ 	.short	0x0380
        /*0202*/ 	.short	0x0015


	//----- nvinfo : EIATTR_SW_WAR
	.align		4
.L_137:
        /*0204*/ 	.byte	0x04, 0x36
        /*0206*/ 	.short	(.L_139 - .L_138)
.L_138:
        /*0208*/ 	.word	0x00000008
.L_139:


//--------------------- .nv.info._ZN6thrust24THRUST_300001_SM_1000_NS8cuda_cub4core6detail13_kernel_agentINS1_8__reduce10DrainAgentIlEEJN3cub18CUB_300001_SM_10009GridQueueIyEElEEEvDpT0_ --------------------------
	.section	.nv.info._ZN6thrust24THRUST_300001_SM_1000_NS8cuda_cub4core6detail13_kernel_agentINS1_8__reduce10DrainAgentIlEEJN3cub18CUB_300001_SM_10009GridQueueIyEElEEEvDpT0_,"",@"SHT_CUDA_INFO"
	.sectionflags	@""
	.align	4


	//----- nvinfo : EIATTR_CUDA_API_VERSION
	.align		4
        /*0000*/ 	.byte	0x04, 0x37
        /*0002*/ 	.short	(.L_141 - .L_140)
.L_140:
        /*0004*/ 	.word	0x00000082


	//----- nvinfo : EIATTR_KPARAM_INFO
	.align		4
.L_141:
        /*0008*/ 	.byte	0x04, 0x17
        /*000a*/ 	.short	(.L_143 - .L_142)
.L_142:
        /*000c*/ 	.word	0x00000000
        /*0010*/ 	.short	0x0001
        /*0012*/ 	.short	0x0008
        /*0014*/ 	.byte	0x00, 0xf0, 0x21, 0x00


	//----- nvinfo : EIATTR_KPARAM_INFO
	.align		4
.L_143:
        /*0018*/ 	.byte	0x04, 0x17
        /*001a*/ 	.short	(.L_145 - .L_144)
.L_144:
        /*001c*/ 	.word	0x00000000
        /*0020*/ 	.short	0x0000
        /*0022*/ 	.short	0x0000
        /*0024*/ 	.byte	0x00, 0xf0, 0x21, 0x00


	//----- nvinfo : EIATTR_SPARSE_MMA_MASK
	.align		4
.L_145:
        /*0028*/ 	.byte	0x03, 0x50
        /*002a*/ 	.short	0x0000


	//----- nvinfo : EIATTR_MAXREG_COUNT
	.align		4
        /*002c*/ 	.byte	0x03, 0x1b
        /*002e*/ 	.short	0x00ff


	//----- nvinfo : EIATTR_MERCURY_ISA_VERSION
	.align		4
        /*0030*/ 	.byte	0x03, 0x5f
        /*0032*/ 	.short	0x0101


	//----- nvinfo : EIATTR_VRC_CTA_INIT_COUNT
	.align		4
        /*0034*/ 	.byte	0x02, 0x4a
	.zero		1
	.zero		1


	//----- nvinfo : EIATTR_EXIT_INSTR_OFFSETS
	.align		4
        /*0038*/ 	.byte	0x04, 0x1c
        /*003a*/ 	.short	(.L_147 - .L_146)


	//   ....[0]....
.L_146:
        /*003c*/ 	.word	0x00000060


	//----- nvinfo : EIATTR_MAX_THREADS
	.align		4
.L_147:
        /*0040*/ 	.byte	0x04, 0x05
        /*0042*/ 	.short	(.L_149 - .L_148)
.L_148:
        /*0044*/ 	.word	0x00000001
        /*0048*/ 	.word	0x00000001
        /*004c*/ 	.word	0x00000001


	//----- nvinfo : EIATTR_CBANK_PARAM_SIZE
	.align		4
.L_149:
        /*0050*/ 	.byte	0x03, 0x19
        /*0052*/ 	.short	0x0010


	//----- nvinfo : EIATTR_PARAM_CBANK
	.align		4
        /*0054*/ 	.byte	0x04, 0x0a
        /*0056*/ 	.short	(.L_151 - .L_150)
	.align		4
.L_150:
        /*0058*/ 	.word	index@(.nv.constant0._ZN6thrust24THRUST_300001_SM_1000_NS8cuda_cub4core6detail13_kernel_agentINS1_8__reduce10DrainAgentIlEEJN3cub18CUB_300001_SM_10009GridQueueIyEElEEEvDpT0_)
        /*005c*/ 	.short	0x0380
        /*005e*/ 	.short	0x0010


	//----- nvinfo : EIATTR_SW_WAR
	.align		4
.L_151:
        /*0060*/ 	.byte	0x04, 0x36
        /*0062*/ 	.short	(.L_153 - .L_152)
.L_152:
        /*0064*/ 	.word	0x00000008
.L_153:


//--------------------- .nv.info._ZN6thrust24THRUST_300001_SM_1000_NS8cuda_cub4core6detail13_kernel_agentINS1_8__reduce11ReduceAgentINS0_12zip_iteratorIN4cuda3std3__45tupleIJPfNS0_17counting_iteratorIlNS0_11use_defaultESE_SE_EEEEEEEPNSB_IJflEEESI_lNS1_9__extrema9arg_min_fIflNSA_4lessIfEEEEEEJSH_SJ_lN3cub18CUB_300001_SM_100013GridEvenShareIlEENSR_9GridQueueIyEESO_EEEvDpT0_ --------------------------
	.section	.nv.info._ZN6thrust24THRUST_300001_SM_1000_NS8cuda_cub4core6detail13_kernel_agentINS1_8__reduce11ReduceAgentINS0_12zip_iteratorIN4cuda3std3__45tupleIJPfNS0_17counting_iteratorIlNS0_11use_defaultESE_SE_EEEEEEEPNSB_IJflEEESI_lNS1_9__extrema9arg_min_fIflNSA_4lessIfEEEEEEJSH_SJ_lN3cub18CUB_300001_SM_100013GridEvenShareIlEENSR_9GridQueueIyEESO_EEEvDpT0_,"",@"SHT_CUDA_INFO"
	.sectionflags	@""
	.align	4


	//----- nvinfo : EIATTR_CUDA_API_VERSION
	.align		4
        /*0000*/ 	.byte	0x04, 0x37
        /*0002*/ 	.short	(.L_155 - .L_154)
.L_154:
        /*0004*/ 	.word	0x00000082


	//----- nvinfo : EIATTR_KPARAM_INFO
	.align		4
.L_155:
        /*0008*/ 	.byte	0x04, 0x17
        /*000a*/ 	.short	(.L_157 - .L_156)
.L_156:
        /*000c*/ 	.word	0x00000000
        /*0010*/ 	.short	0x0005
        /*0012*/ 	.short	0x0070
        /*0014*/ 	.byte	0x00, 0xf0, 0x05, 0x00


	//----- nvinfo : EIATTR_KPARAM_INFO
	.align		4
.L_157:
        /*0018*/ 	.byte	0x04, 0x17
        /*001a*/ 	.short	(.L_159 - .L_158)
.L_158:
        /*001c*/ 	.word	0x00000000
        /*0020*/ 	.short	0x0004
        /*0022*/ 	.short	0x0068
        /*0024*/ 	.byte	0x00, 0xf0, 0x21, 0x00


	//----- nvinfo : EIATTR_KPARAM_INFO
	.align		4
.L_159:
        /*0028*/ 	.byte	0x04, 0x17
        /*002a*/ 	.short	(.L_161 - .L_160)
.L_160:
        /*002c*/ 	.word	0x00000000
        /*0030*/ 	.short	0x0003
        /*0032*/ 	.short	0x0020
        /*0034*/ 	.byte	0x00, 0xf0, 0x21, 0x01


	//----- nvinfo : EIATTR_KPARAM_INFO
	.align		4
.L_161:
        /*0038*/ 	.byte	0x04, 0x17
        /*003a*/ 	.short	(.L_163 - .L_162)
.L_162:
        /*003c*/ 	.word	0x00000000
        /*0040*/ 	.short	0x0002
        /*0042*/ 	.short	0x0018
        /*0044*/ 	.byte	0x00, 0xf0, 0x21, 0x00


	//----- nvinfo : EIATTR_KPARAM_INFO
	.align		4
.L_163:
        /*0048*/ 	.byte	0x04, 0x17
        /*004a*/ 	.short	(.L_165 - .L_164)
.L_164:
        /*004c*/ 	.word	0x00000000
        /*0050*/ 	.short	0x0001
        /*0052*/ 	.short	0x0010
        /*0054*/ 	.byte	0x00, 0xf5, 0x21, 0x00


	//----- nvinfo : EIATTR_KPARAM_INFO
	.align		4
.L_165:
        /*0058*/ 	.byte	0x04, 0x17
        /*005a*/ 	.short	(.L_167 - .L_166)
.L_166:
        /*005c*/ 	.word	0x00000000
        /*0060*/ 	.short	0x0000
        /*0062*/ 	.short	0x0000
        /*0064*/ 	.byte	0x00, 0xf0, 0x41, 0x00


	//----- nvinfo : EIATTR_SPARSE_MMA_MASK
	.align		4
.L_167:
        /*0068*/ 	.byte	0x03, 0x50
        /*006a*/ 	.short	0x0000


	//----- nvinfo : EIATTR_MAXREG_COUNT
	.align		4
        /*006c*/ 	.byte	0x03, 0x1b
        /*006e*/ 	.short	0x00ff


	//----- nvinfo : EIATTR_NUM_BARRIERS
	.align		4
        /*0070*/ 	.byte	0x02, 0x4c
        /*0072*/ 	.byte	0x01
	.zero		1


	//----- nvinfo : EIATTR_MERCURY_ISA_VERSION
	.align		4
        /*0074*/ 	.byte	0x03, 0x5f
        /*0076*/ 	.short	0x0101


	//----- nvinfo : EIATTR_COOP_GROUP_MASK_REGIDS
	.align		4
        /*0078*/ 	.byte	0x04, 0x29
        /*007a*/ 	.short	(.L_169 - .L_168)


	//   ....[0]....
.L_168:
        /*007c*/ 	.word	0xffffffff


	//   ....[1]....
        /*0080*/ 	.word	0xffffffff


	//   ....[2]....
        /*0084*/ 	.word	0xffffffff


	//   ....[3]....
        /*0088*/ 	.word	0xffffffff


	//   ....[4]....
        /*008c*/ 	.word	0xffffffff


	//   ....[5]....
        /*0090*/ 	.word	0xffffffff


	//   ....[6]....
        /*0094*/ 	.word	0xffffffff


	//   ....[7]....
        /*0098*/ 	.word	0xffffffff


	//   ....[8]....
        /*009c*/ 	.word	0xffffffff


	//   ....[9]....
        /*00a0*/ 	.word	0xffffffff


	//   ....[10]....
        /*00a4*/ 	.word	0xffffffff


	//   ....[11]....
        /*00a8*/ 	.word	0xffffffff


	//   ....[12]....
        /*00ac*/ 	.word	0xffffffff


	//   ....[13]....
        /*00b0*/ 	.word	0xffffffff


	//   ....[14]....
        /*00b4*/ 	.word	0xffffffff


	//   ....[15]....
        /*00b8*/ 	.word	0xffffffff


	//   ....[16]....
        /*00bc*/ 	.word	0xffffffff


	//   ....[17]....
        /*00c0*/ 	.word	0xffffffff


	//   ....[18]....
        /*00c4*/ 	.word	0xffffffff


	//   ....[19]....
        /*00c8*/ 	.word	0xffffffff


	//   ....[20]....
        /*00cc*/ 	.word	0xffffffff


	//   ....[21]....
        /*00d0*/ 	.word	0xffffffff


	//   ....[22]....
        /*00d4*/ 	.word	0xffffffff


	//   ....[23]....
        /*00d8*/ 	.word	0xffffffff


	//   ....[24]....
        /*00dc*/ 	.word	0xffffffff


	//   ....[25]....
        /*00e0*/ 	.word	0xffffffff


	//   ....[26]....
        /*00e4*/ 	.word	0xffffffff


	//   ....[27]....
        /*00e8*/ 	.word	0xffffffff


	//   ....[28]....
        /*00ec*/ 	.word	0xffffffff


	//   ....[29]....
        /*00f0*/ 	.word	0xffffffff


	//   ....[30]....
        /*00f4*/ 	.word	0xffffffff


	//   ....[31]....
        /*00f8*/ 	.word	0xffffffff


	//   ....[32]....
        /*00fc*/ 	.word	0xffffffff


	//   ....[33]....
        /*0100*/ 	.word	0xffffffff


	//   ....[34]....
        /*0104*/ 	.word	0xffffffff


	//   ....[35]....
        /*0108*/ 	.word	0xffffffff


	//   ....[36]....
        /*010c*/ 	.word	0xffffffff


	//   ....[37]....
        /*0110*/ 	.word	0xffffffff


	//   ....[38]....
        /*0114*/ 	.word	0xffffffff


	//   ....[39]....
        /*0118*/ 	.word	0xffffffff


	//   ....[40]....
        /*011c*/ 	.word	0xffffffff


	//   ....[41]....
        /*0120*/ 	.word	0xffffffff


	//   ....[42]....
        /*0124*/ 	.word	0xffffffff


	//   ....[43]....
        /*0128*/ 	.word	0xffffffff


	//   ....[44]....
        /*012c*/ 	.word	0xffffffff


	//----- nvinfo : EIATTR_COOP_GROUP_INSTR_OFFSETS
	.align		4
.L_169:
        /*0130*/ 	.byte	0x04, 0x28
        /*0132*/ 	.short	(.L_171 - .L_170)


	//   ....[0]....
.L_170:
        /*0134*/ 	.word	0x00000bf0


	//   ....[1]....
        /*0138*/ 	.word	0x00000c20


	//   ....[2]....
        /*013c*/ 	.word	0x00000c30


	//   ....[3]....
        /*0140*/ 	.word	0x00000d30


	//   ....[4]....
        /*0144*/ 	.word	0x00000d60


	//   ....[5]....
        /*0148*/ 	.word	0x00000d90


	//   ....[6]....
        /*014c*/ 	.word	0x00000e90


	//   ....[7]....
        /*0150*/ 	.word	0x00000ec0


	//   ....[8]....
        /*0154*/ 	.word	0x00000ef0


	//   ....[9]....
        /*0158*/ 	.word	0x00000ff0


	//   ....[10]....
        /*015c*/ 	.word	0x00001020


	//   ....[11]....
        /*0160*/ 	.word	0x00001050


	//   ....[12]....
        /*0164*/ 	.word	0x00001150


	//   ....[13]....
        /*0168*/ 	.word	0x00001190


	//   ....[14]....
        /*016c*/ 	.word	0x000011c0


	//   ....[15]....
        /*0170*/ 	.word	0x00001d60


	//   ....[16]....
        /*0174*/ 	.word	0x00001d70


	//   ....[17]....
        /*0178*/ 	.word	0x00001d80


	//   ....[18]....
        /*017c*/ 	.word	0x00001e80


	//   ....[19]....
        /*0180*/ 	.word	0x00001ec0


	//   ....[20]....
        /*0184*/ 	.word	0x00001ee0


	//   ....[21]....
        /*0188*/ 	.word	0x00001ff0


	//   ....[22]....
        /*018c*/ 	.word	0x00002030


	//   ....[23]....
        /*0190*/ 	.word	0x00002050


	//   ....[24]....
        /*0194*/ 	.word	0x00002160


	//   ....[25]....
        /*0198*/ 	.word	0x000021a0


	//   ....[26]....
        /*019c*/ 	.word	0x000021c0


	//   ....[27]....
        /*01a0*/ 	.word	0x000022d0


	//   ....[28]....
        /*01a4*/ 	.word	0x00002310


	//   ....[29]....
        /*01a8*/ 	.word	0x00002340


	//   ....[30]....
        /*01ac*/ 	.word	0x00004a10


	//   ....[31]....
        /*01b0*/ 	.word	0x00004a40


	//   ....[32]....
        /*01b4*/ 	.word	0x00004a50


	//   ....[33]....
        /*01b8*/ 	.word	0x00004b50


	//   ....[34]....
        /*01bc*/ 	.word	0x00004b80


	//   ....[35]....
        /*01c0*/ 	.word	0x00004bb0


	//   ....[36]....
        /*01c4*/ 	.word	0x00004cb0


	//   ....[37]....
        /*01c8*/ 	.word	0x00004ce0


	//   ....[38]....
        /*01cc*/ 	.word	0x00004d10


	//   ....[39]....
        /*01d0*/ 	.word	0x00004e10


	//   ....[40]....
        /*01d4*/ 	.word	0x00004e40


	//   ....[41]....
        /*01d8*/ 	.word	0x00004e70


	//   ....[42]....
        /*01dc*/ 	.word	0x00004f70


	//   ....[43]....
        /*01e0*/ 	.word	0x00004fb0


	//   ....[44]....
        /*01e4*/ 	.word	0x00004fe0


	//----- nvinfo : EIATTR_VRC_CTA_INIT_COUNT
	.align		4
.L_171:
        /*01e8*/ 	.byte	0x02, 0x4a
	.zero		1
	.zero		1


	//----- nvinfo : EIATTR_EXIT_INSTR_OFFSETS
	.align		4
        /*01ec*/ 	.byte	0x04, 0x1c
        /*01ee*/ 	.short	(.L_173 - .L_172)


	//   ....[0]....
.L_172:
        /*01f0*/ 	.word	0x00005aa0


	//   ....[1]....
        /*01f4*/ 	.word	0x00005b20


	//----- nvinfo : EIATTR_MAX_THREADS
	.align		4
.L_173:
        /*01f8*/ 	.byte	0x04, 0x05
        /*01fa*/ 	.short	(.L_175 - .L_174)
.L_174:
        /*01fc*/ 	.word	0x00000100
        /*0200*/ 	.word	0x00000001
        /*0204*/ 	.word	0x00000001


	//----- nvinfo : EIATTR_CRS_STACK_SIZE
	.align		4
.L_175:
        /*0208*/ 	.byte	0x04, 0x1e
        /*020a*/ 	.short	(.L_177 - .L_176)
.L_176:
        /*020c*/ 	.word	0x00000000


	//----- nvinfo : EIATTR_CBANK_PARAM_SIZE
	.align		4
.L_177:
        /*0210*/ 	.byte	0x03, 0x19
        /*0212*/ 	.short	0x0071


	//----- nvinfo : EIATTR_PARAM_CBANK
	.align		4
        /*0214*/ 	.byte	0x04, 0x0a
        /*0216*/ 	.short	(.L_179 - .L_178)
	.align		4
.L_178:
        /*0218*/ 	.word	index@(.nv.constant0._ZN6thrust24THRUST_300001_SM_1000_NS8cuda_cub4core6detail13_kernel_agentINS1_8__reduce11ReduceAgentINS0_12zip_iteratorIN4cuda3std3__45tupleIJPfNS0_17counting_iteratorIlNS0_11use_defaultESE_SE_EEEEEEEPNSB_IJflEEESI_lNS1_9__extrema9arg_min_fIflNSA_4lessIfEEEEEEJSH_SJ_lN3cub18CUB_300001_SM_100013GridEvenShareIlEENSR_9GridQueueIyEESO_EEEvDpT0_)
        /*021c*/ 	.short	0x0380
        /*021e*/ 	.short	0x0071


	//----- nvinfo : EIATTR_SW_WAR
	.align		4
.L_179:
        /*0220*/ 	.byte	0x04, 0x36
        /*0222*/ 	.short	(.L_181 - .L_180)
.L_180:
        /*0224*/ 	.word	0x00000008
.L_181:


//--------------------- .nv.info._ZN6thrust24THRUST_300001_SM_1000_NS8cuda_cub4core6detail13_kernel_agentINS1_8__reduce11ReduceAgentINS0_12zip_iteratorIN4cuda3std3__45tupleIJPfNS0_17counting_iteratorIlNS0_11use_defaultESE_SE_EEEEEEEPNSB_IJflEEESI_lNS1_9__extrema9arg_min_fIflNSA_4lessIfEEEEEEJSH_SJ_lSO_EEEvDpT0_ --------------------------
	.section	.nv.info._ZN6thrust24THRUST_300001_SM_1000_NS8cuda_cub4core6detail13_kernel_agentINS1_8__reduce11ReduceAgentINS0_12zip_iteratorIN4cuda3std3__45tupleIJPfNS0_17counting_iteratorIlNS0_11use_defaultESE_SE_EEEEEEEPNSB_IJflEEESI_lNS1_9__extrema9arg_min_fIflNSA_4lessIfEEEEEEJSH_SJ_lSO_EEEvDpT0_,"",@"SHT_CUDA_INFO"
	.sectionflags	@""
	.align	4


	//----- nvinfo : EIATTR_CUDA_API_VERSION
	.align		4
        /*0000*/ 	.byte	0x04, 0x37
        /*0002*/ 	.short	(.L_183 - .L_182)
.L_182:
        /*0004*/ 	.word	0x00000082


	//----- nvinfo : EIATTR_KPARAM_INFO
	.align		4
.L_183:
        /*0008*/ 	.byte	0x04, 0x17
        /*000a*/ 	.short	(.L_185 - .L_184)
.L_184:
        /*000c*/ 	.word	0x00000000
        /*0010*/ 	.short	0x0003
        /*0012*/ 	.short	0x0020
        /*0014*/ 	.byte	0x00, 0xf0, 0x05, 0x00


	//----- nvinfo : EIATTR_KPARAM_INFO
	.align		4
.L_185:
        /*0018*/ 	.byte	0x04, 0x17
        /*001a*/ 	.short	(.L_187 - .L_186)
.L_186:
        /*001c*/ 	.word	0x00000000
        /*0020*/ 	.short	0x0002
        /*0022*/ 	.short	0x0018
        /*0024*/ 	.byte	0x00, 0xf0, 0x21, 0x00


	//----- nvinfo : EIATTR_KPARAM_INFO
	.align		4
.L_187:
        /*0028*/ 	.byte	0x04, 0x17
        /*002a*/ 	.short	(.L_189 - .L_188)
.L_188:
        /*002c*/ 	.word	0x00000000
        /*0030*/ 	.short	0x0001
        /*0032*/ 	.short	0x0010
        /*0034*/ 	.byte	0x00, 0xf5, 0x21, 0x00


	//----- nvinfo : EIATTR_KPARAM_INFO
	.align		4
.L_189:
        /*0038*/ 	.byte	0x04, 0x17
        /*003a*/ 	.short	(.L_191 - .L_190)
.L_190:
        /*003c*/ 	.word	0x00000000
        /*0040*/ 	.short	0x0000
        /*0042*/ 	.short	0x0000
        /*0044*/ 	.byte	0x00, 0xf0, 0x41, 0x00


	//----- nvinfo : EIATTR_SPARSE_MMA_MASK
	.align		4
.L_191:
        /*0048*/ 	.byte	0x03, 0x50
        /*004a*/ 	.short	0x0000


	//----- nvinfo : EIATTR_MAXREG_COUNT
	.align		4
        /*004c*/ 	.byte	0x03, 0x1b
        /*004e*/ 	.short	0x00ff


	//----- nvinfo : EIATTR_NUM_BARRIERS
	.align		4
        /*0050*/ 	.byte	0x02, 0x4c
        /*0052*/ 	.byte	0x01
	.zero		1


	//----- nvinfo : EIATTR_MERCURY_ISA_VERSION
	.align		4
        /*0054*/ 	.byte	0x03, 0x5f
        /*0056*/ 	.short	0x0101


	//----- nvinfo : EIATTR_COOP_GROUP_MASK_REGIDS
	.align		4
        /*0058*/ 	.byte	0x04, 0x29
        /*005a*/ 	.short	(.L_193 - .L_192)


	//   ....[0]....
.L_192:
        /*005c*/ 	.word	0xffffffff


	//   ....[1]....
        /*0060*/ 	.word	0xffffffff


	//   ....[2]....
        /*0064*/ 	.word	0xffffffff


	//   ....[3]....
        /*0068*/ 	.word	0xffffffff


	//   ....[4]....
        /*006c*/ 	.word	0xffffffff


	//   ....[5]....
        /*0070*/ 	.word	0xffffffff


	//   ....[6]....
        /*0074*/ 	.word	0xffffffff


	//   ....[7]....
        /*0078*/ 	.word	0xffffffff


	//   ....[8]....
        /*007c*/ 	.word	0xffffffff


	//   ....[9]....
        /*0080*/ 	.word	0xffffffff


	//   ....[10]....
        /*0084*/ 	.word	0xffffffff


	//   ....[11]....
        /*0088*/ 	.word	0xffffffff


	//   ....[12]....
        /*008c*/ 	.word	0xffffffff


	//   ....[13]....
        /*0090*/ 	.word	0xffffffff


	//   ....[14]....
        /*0094*/ 	.word	0xffffffff


	//   ....[15]....
        /*0098*/ 	.word	0xffffffff


	//   ....[16]....
        /*009c*/ 	.word	0xffffffff


	//   ....[17]....
        /*00a0*/ 	.word	0xffffffff


	//   ....[18]....
        /*00a4*/ 	.word	0xffffffff


	//   ....[19]....
        /*00a8*/ 	.word	0xffffffff


	//   ....[20]....
        /*00ac*/ 	.word	0xffffffff


	//   ....[21]....
        /*00b0*/ 	.word	0xffffffff


	//   ....[22]....
        /*00b4*/ 	.word	0xffffffff


	//   ....[23]....
        /*00b8*/ 	.word	0xffffffff


	//   ....[24]....
        /*00bc*/ 	.word	0xffffffff


	//   ....[25]....
        /*00c0*/ 	.word	0xffffffff


	//   ....[26]....
        /*00c4*/ 	.word	0xffffffff


	//   ....[27]....
        /*00c8*/ 	.word	0xffffffff


	//   ....[28]....
        /*00cc*/ 	.word	0xffffffff


	//   ....[29]....
        /*00d0*/ 	.word	0xffffffff


	//   ....[30]....
        /*00d4*/ 	.word	0xffffffff


	//   ....[31]....
        /*00d8*/ 	.word	0xffffffff


	//   ....[32]....
        /*00dc*/ 	.word	0xffffffff


	//   ....[33]....
        /*00e0*/ 	.word	0xffffffff


	//   ....[34]....
        /*00e4*/ 	.word	0xffffffff


	//   ....[35]....
        /*00e8*/ 	.word	0xffffffff


	//   ....[36]....
        /*00ec*/ 	.word	0xffffffff


	//   ....[37]....
        /*00f0*/ 	.word	0xffffffff


	//   ....[38]....
        /*00f4*/ 	.word	0xffffffff


	//   ....[39]....
        /*00f8*/ 	.word	0xffffffff


	//   ....[40]....
        /*00fc*/ 	.word	0xffffffff


	//   ....[41]....
        /*0100*/ 	.word	0xffffffff


	//   ....[42]....
        /*0104*/ 	.word	0xffffffff


	//   ....[43]....
        /*0108*/ 	.word	0xffffffff


	//   ....[44]....
        /*010c*/ 	.word	0xffffffff


	//----- nvinfo : EIATTR_COOP_GROUP_INSTR_OFFSETS
	.align		4
.L_193:
        /*0110*/ 	.byte	0x04, 0x28
        /*0112*/ 	.short	(.L_195 - .L_194)


	//   ....[0]....
.L_194:
        /*0114*/ 	.word	0x00000b30


	//   ....[1]....
        /*0118*/ 	.word	0x00000b60


	//   ....[2]....
        /*011c*/ 	.word	0x00000b70


	//   ....[3]....
        /*0120*/ 	.word	0x00000c70


	//   ....[4]....
        /*0124*/ 	.word	0x00000ca0


	//   ....[5]....
        /*0128*/ 	.word	0x00000cd0


	//   ....[6]....
        /*012c*/ 	.word	0x00000dd0


	//   ....[7]....
        /*0130*/ 	.word	0x00000e00


	//   ....[8]....
        /*0134*/ 	.word	0x00000e30


	//   ....[9]....
        /*0138*/ 	.word	0x00000f30


	//   ....[10]....
        /*013c*/ 	.word	0x00000f60


	//   ....[11]....
        /*0140*/ 	.word	0x00000f90


	//   ....[12]....
        /*0144*/ 	.word	0x00001090


	//   ....[13]....
        /*0148*/ 	.word	0x000010d0


	//   ....[14]....
        /*014c*/ 	.word	0x00001100


	//   ....[15]....
        /*0150*/ 	.word	0x00001ca0


	//   ....[16]....
        /*0154*/ 	.word	0x00001cb0


	//   ....[17]....
        /*0158*/ 	.word	0x00001cc0


	//   ....[18]....
        /*015c*/ 	.word	0x00001dc0


	//   ....[19]....
        /*0160*/ 	.word	0x00001e00


	//   ....[20]....
        /*0164*/ 	.word	0x00001e20


	//   ....[21]....
        /*0168*/ 	.word	0x00001f30


	//   ....[22]....
        /*016c*/ 	.word	0x00001f70


	//   ....[23]....
        /*0170*/ 	.word	0x00001f90


	//   ....[24]....
        /*0174*/ 	.word	0x000020a0


	//   ....[25]....
        /*0178*/ 	.word	0x000020e0


	//   ....[26]....
        /*017c*/ 	.word	0x00002110


	//   ....[27]....
        /*0180*/ 	.word	0x00002210


	//   ....[28]....
        /*0184*/ 	.word	0x00002250


	//   ....[29]....
        /*0188*/ 	.word	0x00002280


	//   ....[30]....
        /*018c*/ 	.word	0x00004540


	//   ....[31]....
        /*0190*/ 	.word	0x00004570


	//   ....[32]....
        /*0194*/ 	.word	0x00004580


	//   ....[33]....
        /*0198*/ 	.word	0x00004680


	//   ....[34]....
        /*019c*/ 	.word	0x000046b0


	//   ....[35]....
        /*01a0*/ 	.word	0x000046e0


	//   ....[36]....
        /*01a4*/ 	.word	0x000047e0


	//   ....[37]....
        /*01a8*/ 	.word	0x00004810


	//   ....[38]....
        /*01ac*/ 	.word	0x00004840


	//   ....[39]....
        /*01b0*/ 	.word	0x00004940


	//   ....[40]....
        /*01b4*/ 	.word	0x00004970


	//   ....[41]....
        /*01b8*/ 	.word	0x000049a0


	//   ....[42]....
        /*01bc*/ 	.word	0x00004aa0


	//   ....[43]....
        /*01c0*/ 	.word	0x00004ae0


	//   ....[44]....
        /*01c4*/ 	.word	0x00004b10


	//----- nvinfo : EIATTR_VRC_CTA_INIT_COUNT
	.align		4
.L_195:
        /*01c8*/ 	.byte	0x02, 0x4a
	.zero		1
	.zero		1


	//----- nvinfo : EIATTR_EXIT_INSTR_OFFSETS
	.align		4
        /*01cc*/ 	.byte	0x04, 0x1c
        /*01ce*/ 	.short	(.L_197 - .L_196)


	//   ....[0]....
.L_196:
        /*01d0*/ 	.word	0x00000040


	//   ....[1]....
        /*01d4*/ 	.word	0x000055f0


	//   ....[2]....
        /*01d8*/ 	.word	0x00005650


	//----- nvinfo : EIATTR_MAX_THREADS
	.align		4
.L_197:
        /*01dc*/ 	.byte	0x04, 0x05
        /*01de*/ 	.short	(.L_199 - .L_198)
.L_198:
        /*01e0*/ 	.word	0x00000100
        /*01e4*/ 	.word	0x00000001
        /*01e8*/ 	.word	0x00000001


	//----- nvinfo : EIATTR_CRS_STACK_SIZE
	.align		4
.L_199:
        /*01ec*/ 	.byte	0x04, 0x1e
        /*01ee*/ 	.short	(.L_201 - .L_200)
.L_200:
        /*01f0*/ 	.word	0x00000000


	//----- nvinfo : EIATTR_CBANK_PARAM_SIZE
	.align		4
.L_201:
        /*01f4*/ 	.byte	0x03, 0x19
        /*01f6*/ 	.short	0x0021


	//----- nvinfo : EIATTR_PARAM_CBANK
	.align		4
        /*01f8*/ 	.byte	0x04, 0x0a
        /*01fa*/ 	.short	(.L_203 - .L_202)
	.align		4
.L_202:
        /*01fc*/ 	.word	index@(.nv.constant0._ZN6thrust24THRUST_300001_SM_1000_NS8cuda_cub4core6detail13_kernel_agentINS1_8__reduce11ReduceAgentINS0_12zip_iteratorIN4cuda3std3__45tupleIJPfNS0_17counting_iteratorIlNS0_11use_defaultESE_SE_EEEEEEEPNSB_IJflEEESI_lNS1_9__extrema9arg_min_fIflNSA_4lessIfEEEEEEJSH_SJ_lSO_EEEvDpT0_)
        /*0200*/ 	.short	0x0380
        /*0202*/ 	.short	0x0021


	//----- nvinfo : EIATTR_SW_WAR
	.align		4
.L_203:
        /*0204*/ 	.byte	0x04, 0x36
        /*0206*/ 	.short	(.L_205 - .L_204)
.L_204:
        /*0208*/ 	.word	0x00000008
.L_205:


//--------------------- .nv.info._ZN6thrust24THRUST_300001_SM_1000_NS8cuda_cub4core6detail13_kernel_agentINS1_8__reduce11ReduceAgentIPN4cuda3std3__45tupleIJflEEESC_SB_iNS1_9__extrema9arg_min_fIflNS9_4lessIfEEEEEEJSC_SC_iSH_EEEvDpT0_ --------------------------
	.section	.nv.info._ZN6thrust24THRUST_300001_SM_1000_NS8cuda_cub4core6detail13_kernel_agentINS1_8__reduce11ReduceAgentIPN4cuda3std3__45tupleIJflEEESC_SB_iNS1_9__extrema9arg_min_fIflNS9_4lessIfEEEEEEJSC_SC_iSH_EEEvDpT0_,"",@"SHT_CUDA_INFO"
	.sectionflags	@""
	.align	4


	//----- nvinfo : EIATTR_CUDA_API_VERSION
	.align		4
        /*0000*/ 	.byte	0x04, 0x37
        /*0002*/ 	.short	(.L_207 - .L_206)
.L_206:
        /*0004*/ 	.word	0x00000082


	//----- nvinfo : EIATTR_KPARAM_INFO
	.align		4
.L_207:
        /*0008*/ 	.byte	0x04, 0x17
        /*000a*/ 	.short	(.L_209 - .L_208)
.L_208:
        /*000c*/ 	.word	0x00000000
        /*0010*/ 	.short	0x0003
        /*0012*/ 	.short	0x0014
        /*0014*/ 	.byte	0x00, 0xf0, 0x05, 0x00


	//----- nvinfo : EIATTR_KPARAM_INFO
	.align		4
.L_209:
        /*0018*/ 	.byte	0x04, 0x17
        /*001a*/ 	.short	(.L_211 - .L_210)
.L_210:
        /*001c*/ 	.word	0x00000000
        /*0020*/ 	.short	0x0002
        /*0022*/ 	.short	0x0010
        /*0024*/ 	.byte	0x00, 0xf0, 0x11, 0x00


	//----- nvinfo : EIATTR_KPARAM_INFO
	.align		4
.L_211:
        /*0028*/ 	.byte	0x04, 0x17
        /*002a*/ 	.short	(.L_213 - .L_212)
.L_212:
        /*002c*/ 	.word	0x00000000
        /*0030*/ 	.short	0x0001
        /*0032*/ 	.short	0x0008
        /*0034*/ 	.byte	0x00, 0xf5, 0x21, 0x00


	//----- nvinfo : EIATTR_KPARAM_INFO
	.align		4
.L_213:
        /*0038*/ 	.byte	0x04, 0x17
        /*003a*/ 	.short	(.L_215 - .L_214)
.L_214:
        /*003c*/ 	.word	0x00000000
        /*0040*/ 	.short	0x0000
        /*0042*/ 	.short	0x0000
        /*0044*/ 	.byte	0x00, 0xf5, 0x21, 0x00


	//----- nvinfo : EIATTR_SPARSE_MMA_MASK
	.align		4
.L_215:
        /*0048*/ 	.byte	0x03, 0x50
        /*004a*/ 	.short	0x0000


	//----- nvinfo : EIATTR_MAXREG_COUNT
	.align		4
        /*004c*/ 	.byte	0x03, 0x1b
        /*004e*/ 	.short	0x00ff


	//----- nvinfo : EIATTR_NUM_BARRIERS
	.align		4
        /*0050*/ 	.byte	0x02, 0x4c
        /*0052*/ 	.byte	0x01
	.zero		1


	//----- nvinfo : EIATTR_MERCURY_ISA_VERSION
	.align		4
        /*0054*/ 	.byte	0x03, 0x5f
        /*0056*/ 	.short	0x0101


	//----- nvinfo : EIATTR_COOP_GROUP_MASK_REGIDS
	.align		4
        /*0058*/ 	.byte	0x04, 0x29
        /*005a*/ 	.short	(.L_217 - .L_216)


	//   ....[0]....
.L_216:
        /*005c*/ 	.word	0xffffffff


	//   ....[1]....
        /*0060*/ 	.word	0xffffffff


	//   ....[2]....
        /*0064*/ 	.word	0xffffffff


	//   ....[3]....
        /*0068*/ 	.word	0xffffffff


	//   ....[4]....
        /*006c*/ 	.word	0xffffffff


	//   ....[5]....
        /*0070*/ 	.word	0xffffffff


	//   ....[6]....
        /*0074*/ 	.word	0xffffffff


	//   ....[7]....
        /*0078*/ 	.word	0xffffffff


	//   ....[8]....
        /*007c*/ 	.word	0xffffffff


	//   ....[9]....
        /*0080*/ 	.word	0xffffffff


	//   ....[10]....
        /*0084*/ 	.word	0xffffffff


	//   ....[11]....
        /*0088*/ 	.word	0xffffffff


	//   ....[12]....
        /*008c*/ 	.word	0xffffffff


	//   ....[13]....
        /*0090*/ 	.word	0xffffffff


	//   ....[14]....
        /*0094*/ 	.word	0xffffffff


	//   ....[15]....
        /*0098*/ 	.word	0xffffffff


	//   ....[16]....
        /*009c*/ 	.word	0xffffffff


	//   ....[17]....
        /*00a0*/ 	.word	0xffffffff


	//   ....[18]....
        /*00a4*/ 	.word	0xffffffff


	//   ....[19]....
        /*00a8*/ 	.word	0xffffffff


	//   ....[20]....
        /*00ac*/ 	.word	0xffffffff


	//   ....[21]....
        /*00b0*/ 	.word	0xffffffff


	//   ....[22]....
        /*00b4*/ 	.word	0xffffffff


	//   ....[23]....
        /*00b8*/ 	.word	0xffffffff


	//   ....[24]....
        /*00bc*/ 	.word	0xffffffff


	//   ....[25]....
        /*00c0*/ 	.word	0xffffffff


	//   ....[26]....
        /*00c4*/ 	.word	0xffffffff


	//   ....[27]....
        /*00c8*/ 	.word	0xffffffff


	//   ....[28]....
        /*00cc*/ 	.word	0xffffffff


	//   ....[29]....
        /*00d0*/ 	.word	0xffffffff


	//   ....[30]....
        /*00d4*/ 	.word	0xffffffff


	//   ....[31]....
        /*00d8*/ 	.word	0xffffffff


	//   ....[32]....
        /*00dc*/ 	.word	0xffffffff


	//   ....[33]....
        /*00e0*/ 	.word	0xffffffff


	//   ....[34]....
        /*00e4*/ 	.word	0xffffffff


	//   ....[35]....
        /*00e8*/ 	.word	0xffffffff


	//   ....[36]....
        /*00ec*/ 	.word	0xffffffff


	//   ....[37]....
        /*00f0*/ 	.word	0xffffffff


	//   ....[38]....
        /*00f4*/ 	.word	0xffffffff


	//   ....[39]....
        /*00f8*/ 	.word	0xffffffff


	//   ....[40]....
        /*00fc*/ 	.word	0xffffffff


	//   ....[41]....
        /*0100*/ 	.word	0xffffffff


	//   ....[42]....
        /*0104*/ 	.word	0xffffffff


	//   ....[43]....
        /*0108*/ 	.word	0xffffffff


	//   ....[44]....
        /*010c*/ 	.word	0xffffffff


	//----- nvinfo : EIATTR_COOP_GROUP_INSTR_OFFSETS
	.align		4
.L_217:
        /*0110*/ 	.byte	0x04, 0x28
        /*0112*/ 	.short	(.L_219 - .L_218)


	//   ....[0]....
.L_218:
        /*0114*/ 	.word	0x00000a00


	//   ....[1]....
        /*0118*/ 	.word	0x00000a30


	//   ....[2]....
        /*011c*/ 	.word	0x00000a40


	//   ....[3]....
        /*0120*/ 	.word	0x00000b40


	//   ....[4]....
        /*0124*/ 	.word	0x00000b70


	//   ....[5]....
        /*0128*/ 	.word	0x00000ba0


	//   ....[6]....
        /*012c*/ 	.word	0x00000ca0


	//   ....[7]....
        /*0130*/ 	.word	0x00000cd0


	//   ....[8]....
        /*0134*/ 	.word	0x00000d00


	//   ....[9]....
        /*0138*/ 	.word	0x00000e00


	//   ....[10]....
        /*013c*/ 	.word	0x00000e30


	//   ....[11]....
        /*0140*/ 	.word	0x00000e60


	//   ....[12]....
        /*0144*/ 	.word	0x00000f60


	//   ....[13]....
        /*0148*/ 	.word	0x00000fa0


	//   ....[14]....
        /*014c*/ 	.word	0x00000fd0


	//   ....[15]....
        /*0150*/ 	.word	0x00001b70


	//   ....[16]....
        /*0154*/ 	.word	0x00001b80


	//   ....[17]....
        /*0158*/ 	.word	0x00001b90


	//   ....[18]....
        /*015c*/ 	.word	0x00001c90


	//   ....[19]....
        /*0160*/ 	.word	0x00001cd0


	//   ....[20]....
        /*0164*/ 	.word	0x00001cf0


	//   ....[21]....
        /*0168*/ 	.word	0x00001e00


	//   ....[22]....
        /*016c*/ 	.word	0x00001e40


	//   ....[23]....
        /*0170*/ 	.word	0x00001e60


	//   ....[24]....
        /*0174*/ 	.word	0x00001f70


	//   ....[25]....
        /*0178*/ 	.word	0x00001fb0


	//   ....[26]....
        /*017c*/ 	.word	0x00001fe0


	//   ....[27]....
        /*0180*/ 	.word	0x000020e0


	//   ....[28]....
        /*0184*/ 	.word	0x00002120


	//   ....[29]....
        /*0188*/ 	.word	0x00002150


	//   ....[30]....
        /*018c*/ 	.word	0x00004530


	//   ....[31]....
        /*0190*/ 	.word	0x00004560


	//   ....[32]....
        /*0194*/ 	.word	0x00004570


	//   ....[33]....
        /*0198*/ 	.word	0x00004670


	//   ....[34]....
        /*019c*/ 	.word	0x000046a0


	//   ....[35]....
        /*01a0*/ 	.word	0x000046d0


	//   ....[36]....
        /*01a4*/ 	.word	0x000047d0


	//   ....[37]....
        /*01a8*/ 	.word	0x00004800


	//   ....[38]....
        /*01ac*/ 	.word	0x00004830


	//   ....[39]....
        /*01b0*/ 	.word	0x00004930


	//   ....[40]....
        /*01b4*/ 	.word	0x00004960


	//   ....[41]....
        /*01b8*/ 	.word	0x00004990


	//   ....[42]....
        /*01bc*/ 	.word	0x00004a90


	//   ....[43]....
        /*01c0*/ 	.word	0x00004ad0


	//   ....[44]....
        /*01c4*/ 	.word	0x00004b00


	//----- nvinfo : EIATTR_VRC_CTA_INIT_COUNT
	.align		4
.L_219:
        /*01c8*/ 	.byte	0x02, 0x4a
	.zero		1
	.zero		1


	//----- nvinfo : EIATTR_EXIT_INSTR_OFFSETS
	.align		4
        /*01cc*/ 	.byte	0x04, 0x1c
        /*01ce*/ 	.short	(.L_221 - .L_220)


	//   ....[0]....
.L_220:
        /*01d0*/ 	.word	0x00000030


	//   ....[1]....
        /*01d4*/ 	.word	0x000055e0


	//   ....[2]....
        /*01d8*/ 	.word	0x00005640


	//----- nvinfo : EIATTR_MAX_THREADS
	.align		4
.L_221:
        /*01dc*/ 	.byte	0x04, 0x05
        /*01de*/ 	.short	(.L_223 - .L_222)
.L_222:
        /*01e0*/ 	.word	0x00000100
        /*01e4*/ 	.word	0x00000001
        /*01e8*/ 	.word	0x00000001


	//----- nvinfo : EIATTR_CRS_STACK_SIZE
	.align		4
.L_223:
        /*01ec*/ 	.byte	0x04, 0x1e
        /*01ee*/ 	.short	(.L_225 - .L_224)
.L_224:
        /*01f0*/ 	.word	0x00000000


	//----- nvinfo : EIATTR_CBANK_PARAM_SIZE
	.align		4
.L_225:
        /*01f4*/ 	.byte	0x03, 0x19
        /*01f6*/ 	.short	0x0015


	//----- nvinfo : EIATTR_PARAM_CBANK
	.align		4
        /*01f8*/ 	.byte	0x04, 0x0a
        /*01fa*/ 	.short	(.L_227 - .L_226)
	.align		4
.L_226:
        /*01fc*/ 	.word	index@(.nv.constant0._ZN6thrust24THRUST_300001_SM_1000_NS8cuda_cub4core6detail13_kernel_agentINS1_8__reduce11ReduceAgentIPN4cuda3std3__45tupleIJflEEESC_SB_iNS1_9__extrema9arg_min_fIflNS9_4lessIfEEEEEEJSC_SC_iSH_EEEvDpT0_)
        /*0200*/ 	.short	0x0380
        /*0202*/ 	.short	0x0015


	//----- nvinfo : EIATTR_SW_WAR
	.align		4
.L_227:
        /*0204*/ 	.byte	0x04, 0x36
        /*0206*/ 	.short	(.L_229 - .L_228)
.L_228:
        /*0208*/ 	.word	0x00000008
.L_229:


//--------------------- .nv.info._ZN6thrust24THRUST_300001_SM_1000_NS8cuda_cub4core6detail13_kernel_agentINS1_8__reduce10DrainAgentIiEEJN3cub18CUB_300001_SM_10009GridQueueIjEEiEEEvDpT0_ --------------------------
	.section	.nv.info._ZN6thrust24THRUST_300001_SM_1000_NS8cuda_cub4core6detail13_kernel_agentINS1_8__reduce10DrainAgentIiEEJN3cub18CUB_300001_SM_10009GridQueueIjEEiEEEvDpT0_,"",@"SHT_CUDA_INFO"
	.sectionflags	@""
	.align	4


	//----- nvinfo : EIATTR_CUDA_API_VERSION
	.align		4
        /*0000*/ 	.byte	0x04, 0x37
        /*0002*/ 	.short	(.L_231 - .L_230)
.L_230:
        /*0004*/ 	.word	0x00000082


	//----- nvinfo : EIATTR_KPARAM_INFO
	.align		4
.L_231:
        /*0008*/ 	.byte	0x04, 0x17
        /*000a*/ 	.short	(.L_233 - .L_232)
.L_232:
        /*000c*/ 	.word	0x00000000
        /*0010*/ 	.short	0x0001
        /*0012*/ 	.short	0x0008
        /*0014*/ 	.byte	0x00, 0xf0, 0x11, 0x00


	//----- nvinfo : EIATTR_KPARAM_INFO
	.align		4
.L_233:
        /*0018*/ 	.byte	0x04, 0x17
        /*001a*/ 	.short	(.L_235 - .L_234)
.L_234:
        /*001c*/ 	.word	0x00000000
        /*0020*/ 	.short	0x0000
        /*0022*/ 	.short	0x0000
        /*0024*/ 	.byte	0x00, 0xf0, 0x21, 0x00


	//----- nvinfo : EIATTR_SPARSE_MMA_MASK
	.align		4
.L_235:
        /*0028*/ 	.byte	0x03, 0x50
        /*002a*/ 	.short	0x0000


	//----- nvinfo : EIATTR_MAXREG_COUNT
	.align		4
        /*002c*/ 	.byte	0x03, 0x1b
        /*002e*/ 	.short	0x00ff


	//----- nvinfo : EIATTR_MERCURY_ISA_VERSION
	.align		4
        /*0030*/ 	.byte	0x03, 0x5f
        /*0032*/ 	.short	0x0101


	//----- nvinfo : EIATTR_VRC_CTA_INIT_COUNT
	.align		4
        /*0034*/ 	.byte	0x02, 0x4a
	.zero		1
	.zero		1


	//----- nvinfo : EIATTR_EXIT_INSTR_OFFSETS
	.align		4
        /*0038*/ 	.byte	0x04, 0x1c
        /*003a*/ 	.short	(.L_237 - .L_236)


	//   ....[0]....
.L_236:
        /*003c*/ 	.word	0x00000060


	//----- nvinfo : EIATTR_MAX_THREADS
	.align		4
.L_237:
        /*0040*/ 	.byte	0x04, 0x05
        /*0042*/ 	.short	(.L_239 - .L_238)
.L_238:
        /*0044*/ 	.word	0x00000001
        /*0048*/ 	.word	0x00000001
        /*004c*/ 	.word	0x00000001


	//----- nvinfo : EIATTR_CBANK_PARAM_SIZE
	.align		4
.L_239:
        /*0050*/ 	.byte	0x03, 0x19
        /*0052*/ 	.short	0x000c


	//----- nvinfo : EIATTR_PARAM_CBANK
	.align		4
        /*0054*/ 	.byte	0x04, 0x0a
        /*0056*/ 	.short	(.L_241 - .L_240)
	.align		4
.L_240:
        /*0058*/ 	.word	index@(.nv.constant0._ZN6thrust24THRUST_300001_SM_1000_NS8cuda_cub4core6detail13_kernel_agentINS1_8__reduce10DrainAgentIiEEJN3cub18CUB_300001_SM_10009GridQueueIjEEiEEEvDpT0_)
        /*005c*/ 	.short	0x0380
        /*005e*/ 	.short	0x000c


	//----- nvinfo : EIATTR_SW_WAR
	.align		4
.L_241:
        /*0060*/ 	.byte	0x04, 0x36
        /*0062*/ 	.short	(.L_243 - .L_242)
.L_242:
        /*0064*/ 	.word	0x00000008
.L_243:


//--------------------- .nv.info._ZN6thrust24THRUST_300001_SM_1000_NS8cuda_cub4core6detail13_kernel_agentINS1_8__reduce11ReduceAgentINS0_12zip_iteratorIN4cuda3std3__45tupleIJPfNS0_17counting_iteratorIlNS0_11use_defaultESE_SE_EEEEEEEPNSB_IJflEEESI_iNS1_9__extrema9arg_min_fIflNSA_4lessIfEEEEEEJSH_SJ_iN3cub18CUB_300001_SM_100013GridEvenShareIiEENSR_9GridQueueIjEESO_EEEvDpT0_ --------------------------
	.section	.nv.info._ZN6thrust24THRUST_300001_SM_1000_NS8cuda_cub4core6detail13_kernel_agentINS1_8__reduce11ReduceAgentINS0_12zip_iteratorIN4cuda3std3__45tupleIJPfNS0_17counting_iteratorIlNS0_11use_defaultESE_SE_EEEEEEEPNSB_IJflEEESI_iNS1_9__extrema9arg_min_fIflNSA_4lessIfEEEEEEJSH_SJ_iN3cub18CUB_300001_SM_100013GridEvenShareIiEENSR_9GridQueueIjEESO_EEEvDpT0_,"",@"SHT_CUDA_INFO"
	.sectionflags	@""
	.align	4


	//----- nvinfo : EIATTR_CUDA_API_VERSION
	.align		4
        /*0000*/ 	.byte	0x04, 0x37
        /*0002*/ 	.short	(.L_245 - .L_244)
.L_244:
        /*0004*/ 	.word	0x00000082


	//----- nvinfo : EIATTR_KPARAM_INFO
	.align		4
.L_245:
        /*0008*/ 	.byte	0x04, 0x17
        /*000a*/ 	.short	(.L_247 - .L_246)
.L_246:
        /*000c*/ 	.word	0x00000000
        /*0010*/ 	.short	0x0005
        /*0012*/ 	.short	0x0050
        /*0014*/ 	.byte	0x00, 0xf0, 0x05, 0x00


	//----- nvinfo : EIATTR_KPARAM_INFO
	.align		4
.L_247:
        /*0018*/ 	.byte	0x04, 0x17
        /*001a*/ 	.short	(.L_249 - .L_248)
.L_248:
        /*001c*/ 	.word	0x00000000
        /*0020*/ 	.short	0x0004
        /*0022*/ 	.short	0x0048
        /*0024*/ 	.byte	0x00, 0xf0, 0x21, 0x00


	//----- nvinfo : EIATTR_KPARAM_INFO
	.align		4
.L_249:
        /*0028*/ 	.byte	0x04, 0x17
        /*002a*/ 	.short	(.L_251 - .L_250)
.L_250:
        /*002c*/ 	.word	0x00000000
        /*0030*/ 	.short	0x0003
        /*0032*/ 	.short	0x001c
        /*0034*/ 	.byte	0x00, 0xf0, 0xa1, 0x00


	//----- nvinfo : EIATTR_KPARAM_INFO
	.align		4
.L_251:
        /*0038*/ 	.byte	0x04, 0x17
        /*003a*/ 	.short	(.L_253 - .L_252)
.L_252:
        /*003c*/ 	.word	0x00000000
        /*0040*/ 	.short	0x0002
        /*0042*/ 	.short	0x0018
        /*0044*/ 	.byte	0x00, 0xf0, 0x11, 0x00


	//----- nvinfo : EIATTR_KPARAM_INFO
	.align		4
.L_253:
        /*0048*/ 	.byte	0x04, 0x17
        /*004a*/ 	.short	(.L_255 - .L_254)
.L_254:
        /*004c*/ 	.word	0x00000000
        /*0050*/ 	.short	0x0001
        /*0052*/ 	.short	0x0010
        /*0054*/ 	.byte	0x00, 0xf5, 0x21, 0x00


	//----- nvinfo : EIATTR_KPARAM_INFO
	.align		4
.L_255:
        /*0058*/ 	.byte	0x04, 0x17
        /*005a*/ 	.short	(.L_257 - .L_256)
.L_256:
        /*005c*/ 	.word	0x00000000
        /*0060*/ 	.short	0x0000
        /*0062*/ 	.short	0x0000
        /*0064*/ 	.byte	0x00, 0xf0, 0x41, 0x00


	//----- nvinfo : EIATTR_SPARSE_MMA_MASK
	.align		4
.L_257:
        /*0068*/ 	.byte	0x03, 0x50
        /*006a*/ 	.short	0x0000


	//----- nvinfo : EIATTR_MAXREG_COUNT
	.align		4
        /*006c*/ 	.byte	0x03, 0x1b
        /*006e*/ 	.short	0x00ff


	//----- nvinfo : EIATTR_NUM_BARRIERS
	.align		4
        /*0070*/ 	.byte	0x02, 0x4c
        /*0072*/ 	.byte	0x01
	.zero		1


	//----- nvinfo : EIATTR_MERCURY_ISA_VERSION
	.align		4
        /*0074*/ 	.byte	0x03, 0x5f
        /*0076*/ 	.short	0x0101


	//----- nvinfo : EIATTR_COOP_GROUP_MASK_REGIDS
	.align		4
        /*0078*/ 	.byte	0x04, 0x29
        /*007a*/ 	.short	(.L_259 - .L_258)


	//   ....[0]....
.L_258:
        /*007c*/ 	.word	0xffffffff


	//   ....[1]....
        /*0080*/ 	.word	0xffffffff


	//   ....[2]....
        /*0084*/ 	.word	0xffffffff


	//   ....[3]....
        /*0088*/ 	.word	0xffffffff


	//   ....[4]....
        /*008c*/ 	.word	0xffffffff


	//   ....[5]....
        /*0090*/ 	.word	0xffffffff


	//   ....[6]....
        /*0094*/ 	.word	0xffffffff


	//   ....[7]....
        /*0098*/ 	.word	0xffffffff


	//   ....[8]....
        /*009c*/ 	.word	0xffffffff


	//   ....[9]....
        /*00a0*/ 	.word	0xffffffff


	//   ....[10]....
        /*00a4*/ 	.word	0xffffffff


	//   ....[11]....
        /*00a8*/ 	.word	0xffffffff


	//   ....[12]....
        /*00ac*/ 	.word	0xffffffff


	//   ....[13]....
        /*00b0*/ 	.word	0xffffffff


	//   ....[14]....
        /*00b4*/ 	.word	0xffffffff


	//   ....[15]....
        /*00b8*/ 	.word	0xffffffff


	//   ....[16]....
        /*00bc*/ 	.word	0xffffffff


	//   ....[17]....
        /*00c0*/ 	.word	0xffffffff


	//   ....[18]....
        /*00c4*/ 	.word	0xffffffff


	//   ....[19]....
        /*00c8*/ 	.word	0xffffffff


	//   ....[20]....
        /*00cc*/ 	.word	0xffffffff


	//   ....[21]....
        /*00d0*/ 	.word	0xffffffff


	//   ....[22]....
        /*00d4*/ 	.word	0xffffffff


	//   ....[23]....
        /*00d8*/ 	.word	0xffffffff


	//   ....[24]....
        /*00dc*/ 	.word	0xffffffff


	//   ....[25]....
        /*00e0*/ 	.word	0xffffffff


	//   ....[26]....
        /*00e4*/ 	.word	0xffffffff


	//   ....[27]....
        /*00e8*/ 	.word	0xffffffff


	//   ....[28]....
        /*00ec*/ 	.word	0xffffffff


	//   ....[29]....
        /*00f0*/ 	.word	0xffffffff


	//   ....[30]....
        /*00f4*/ 	.word	0xffffffff


	//   ....[31]....
        /*00f8*/ 	.word	0xffffffff


	//   ....[32]....
        /*00fc*/ 	.word	0xffffffff


	//   ....[33]....
        /*0100*/ 	.word	0xffffffff


	//   ....[34]....
        /*0104*/ 	.word	0xffffffff


	//   ....[35]....
        /*0108*/ 	.word	0xffffffff


	//   ....[36]....
        /*010c*/ 	.word	0xffffffff


	//   ....[37]....
        /*0110*/ 	.word	0xffffffff


	//   ....[38]....
        /*0114*/ 	.word	0xffffffff


	//   ....[39]....
        /*0118*/ 	.word	0xffffffff


	//   ....[40]....
        /*011c*/ 	.word	0xffffffff


	//   ....[41]....
        /*0120*/ 	.word	0xffffffff


	//   ....[42]....
        /*0124*/ 	.word	0xffffffff


	//   ....[43]....
        /*0128*/ 	.word	0xffffffff


	//   ....[44]....
        /*012c*/ 	.word	0xffffffff


	//----- nvinfo : EIATTR_COOP_GROUP_INSTR_OFFSETS
	.align		4
.L_259:
        /*0130*/ 	.byte	0x04, 0x28
        /*0132*/ 	.short	(.L_261 - .L_260)


	//   ....[0]....
.L_260:
        /*0134*/ 	.word	0x00000b40


	//   ....[1]....
        /*0138*/ 	.word	0x00000b70


	//   ....[2]....
        /*013c*/ 	.word	0x00000b80


	//   ....[3]....
        /*0140*/ 	.word	0x00000c80


	//   ....[4]....
        /*0144*/ 	.word	0x00000cb0


	//   ....[5]....
        /*0148*/ 	.word	0x00000ce0


	//   ....[6]....
        /*014c*/ 	.word	0x00000de0


	//   ....[7]....
        /*0150*/ 	.word	0x00000e10


	//   ....[8]....
        /*0154*/ 	.word	0x00000e40


	//   ....[9]....
        /*0158*/ 	.word	0x00000f40


	//   ....[10]....
        /*015c*/ 	.word	0x00000f70


	//   ....[11]....
        /*0160*/ 	.word	0x00000fa0


	//   ....[12]....
        /*0164*/ 	.word	0x000010a0


	//   ....[13]....
        /*0168*/ 	.word	0x000010e0


	//   ....[14]....
        /*016c*/ 	.word	0x00001110


	//   ....[15]....
        /*0170*/ 	.word	0x00001cb0


	//   ....[16]....
        /*0174*/ 	.word	0x00001cc0


	//   ....[17]....
        /*0178*/ 	.word	0x00001cd0


	//   ....[18]....
        /*017c*/ 	.word	0x00001dd0


	//   ....[19]....
        /*0180*/ 	.word	0x00001e10


	//   ....[20]....
        /*0184*/ 	.word	0x00001e30


	//   ....[21]....
        /*0188*/ 	.word	0x00001f40


	//   ....[22]....
        /*018c*/ 	.word	0x00001f80


	//   ....[23]....
        /*0190*/ 	.word	0x00001fa0


	//   ....[24]....
        /*0194*/ 	.word	0x000020b0


	//   ....[25]....
        /*0198*/ 	.word	0x000020f0


	//   ....[26]....
        /*019c*/ 	.word	0x00002110


	//   ....[27]....
        /*01a0*/ 	.word	0x00002220


	//   ....[28]....
        /*01a4*/ 	.word	0x00002260


	//   ....[29]....
        /*01a8*/ 	.word	0x00002290


	//   ....[30]....
        /*01ac*/ 	.word	0x00004810


	//   ....[31]....
        /*01b0*/ 	.word	0x00004840


	//   ....[32]....
        /*01b4*/ 	.word	0x00004850


	//   ....[33]....
        /*01b8*/ 	.word	0x00004950


	//   ....[34]....
        /*01bc*/ 	.word	0x00004980


	//   ....[35]....
        /*01c0*/ 	.word	0x000049b0


	//   ....[36]....
        /*01c4*/ 	.word	0x00004ab0


	//   ....[37]....
        /*01c8*/ 	.word	0x00004ae0


	//   ....[38]....
        /*01cc*/ 	.word	0x00004b10


	//   ....[39]....
        /*01d0*/ 	.word	0x00004c10


	//   ....[40]....
        /*01d4*/ 	.word	0x00004c40


	//   ....[41]....
        /*01d8*/ 	.word	0x00004c70


	//   ....[42]....
        /*01dc*/ 	.word	0x00004d70


	//   ....[43]....
        /*01e0*/ 	.word	0x00004db0


	//   ....[44]....
        /*01e4*/ 	.word	0x00004de0


	//----- nvinfo : EIATTR_VRC_CTA_INIT_COUNT
	.align		4
.L_261:
        /*01e8*/ 	.byte	0x02, 0x4a
	.zero		1
	.zero		1


	//----- nvinfo : EIATTR_EXIT_INSTR_OFFSETS
	.align		4
        /*01ec*/ 	.byte	0x04, 0x1c
        /*01ee*/ 	.short	(.L_263 - .L_262)


	//   ....[0]....
.L_262:
        /*01f0*/ 	.word	0x000058a0


	//   ....[1]....
        /*01f4*/ 	.word	0x00005920


	//----- nvinfo : EIATTR_MAX_THREADS
	.align		4
.L_263:
        /*01f8*/ 	.byte	0x04, 0x05
        /*01fa*/ 	.short	(.L_265 - .L_264)
.L_264:
        /*01fc*/ 	.word	0x00000100
        /*0200*/ 	.word	0x00000001
        /*0204*/ 	.word	0x00000001


	//----- nvinfo : EIATTR_CRS_STACK_SIZE
	.align		4
.L_265:
        /*0208*/ 	.byte	0x04, 0x1e
        /*020a*/ 	.short	(.L_267 - .L_266)
.L_266:
        /*020c*/ 	.word	0x00000000


	//----- nvinfo : EIATTR_CBANK_PARAM_SIZE
	.align		4
.L_267:
        /*0210*/ 	.byte	0x03, 0x19
        /*0212*/ 	.short	0x0051


	//----- nvinfo : EIATTR_PARAM_CBANK
	.align		4
        /*0214*/ 	.byte	0x04, 0x0a
        /*0216*/ 	.short	(.L_269 - .L_268)
	.align		4
.L_268:
        /*0218*/ 	.word	index@(.nv.constant0._ZN6thrust24THRUST_300001_SM_1000_NS8cuda_cub4core6detail13_kernel_agentINS1_8__reduce11ReduceAgentINS0_12zip_iteratorIN4cuda3std3__45tupleIJPfNS0_17counting_iteratorIlNS0_11use_defaultESE_SE_EEEEEEEPNSB_IJflEEESI_iNS1_9__extrema9arg_min_fIflNSA_4lessIfEEEEEEJSH_SJ_iN3cub18CUB_300001_SM_100013GridEvenShareIiEENSR_9GridQueueIjEESO_EEEvDpT0_)
        /*021c*/ 	.short	0x0380
        /*021e*/ 	.short	0x0051


	//----- nvinfo : EIATTR_SW_WAR
	.align		4
.L_269:
        /*0220*/ 	.byte	0x04, 0x36
        /*0222*/ 	.short	(.L_271 - .L_270)
.L_270:
        /*0224*/ 	.word	0x00000008
.L_271:


//--------------------- .nv.info._ZN6thrust24THRUST_300001_SM_1000_NS8cuda_cub4core6detail13_kernel_agentINS1_8__reduce11ReduceAgentINS0_12zip_iteratorIN4cuda3std3__45tupleIJPfNS0_17counting_iteratorIlNS0_11use_defaultESE_SE_EEEEEEEPNSB_IJflEEESI_iNS1_9__extrema9arg_min_fIflNSA_4lessIfEEEEEEJSH_SJ_iSO_EEEvDpT0_ --------------------------
	.section	.nv.info._ZN6thrust24THRUST_300001_SM_1000_NS8cuda_cub4core6detail13_kernel_agentINS1_8__reduce11ReduceAgentINS0_12zip_iteratorIN4cuda3std3__45tupleIJPfNS0_17counting_iteratorIlNS0_11use_defaultESE_SE_EEEEEEEPNSB_IJflEEESI_iNS1_9__extrema9arg_min_fIflNSA_4lessIfEEEEEEJSH_SJ_iSO_EEEvDpT0_,"",@"SHT_CUDA_INFO"
	.sectionflags	@""
	.align	4


	//----- nvinfo : EIATTR_CUDA_API_VERSION
	.align		4
        /*0000*/ 	.byte	0x04, 0x37
        /*0002*/ 	.short	(.L_273 - .L_272)
.L_272:
        /*0004*/ 	.word	0x00000082


	//----- nvinfo : EIATTR_KPARAM_INFO
	.align		4
.L_273:
        /*0008*/ 	.byte	0x04, 0x17
        /*000a*/ 	.short	(.L_275 - .L_274)
.L_274:
        /*000c*/ 	.word	0x00000000
        /*0010*/ 	.short	0x0003
        /*0012*/ 	.short	0x001c
        /*0014*/ 	.byte	0x00, 0xf0, 0x05, 0x00


	//----- nvinfo : EIATTR_KPARAM_INFO
	.align		4
.L_275:
        /*0018*/ 	.byte	0x04, 0x17
        /*001a*/ 	.short	(.L_277 - .L_276)
.L_276:
        /*001c*/ 	.word	0x00000000
        /*0020*/ 	.short	0x0002
        /*0022*/ 	.short	0x0018
        /*0024*/ 	.byte	0x00, 0xf0, 0x11, 0x00


	//----- nvinfo : EIATTR_KPARAM_INFO
	.align		4
.L_277:
        /*0028*/ 	.byte	0x04, 0x17
        /*002a*/ 	.short	(.L_279 - .L_278)
.L_278:
        /*002c*/ 	.word	0x00000000
        /*0030*/ 	.short	0x0001
        /*0032*/ 	.short	0x0010
        /*0034*/ 	.byte	0x00, 0xf5, 0x21, 0x00


	//----- nvinfo : EIATTR_KPARAM_INFO
	.align		4
.L_279:
        /*0038*/ 	.byte	0x04, 0x17
        /*003a*/ 	.short	(.L_281 - .L_280)
.L_280:
        /*003c*/ 	.word	0x00000000
        /*0040*/ 	.short	0x0000
        /*0042*/ 	.short	0x0000
        /*0044*/ 	.byte	0x00, 0xf0, 0x41, 0x00


	//----- nvinfo : EIATTR_SPARSE_MMA_MASK
	.align		4
.L_281:
        /*0048*/ 	.byte	0x03, 0x50
        /*004a*/ 	.short	0x0000


	//----- nvinfo : EIATTR_MAXREG_COUNT
	.align		4
        /*004c*/ 	.byte	0x03, 0x1b
        /*004e*/ 	.short	0x00ff


	//----- nvinfo : EIATTR_NUM_BARRIERS
	.align		4
        /*0050*/ 	.byte	0x02, 0x4c
        /*0052*/ 	.byte	0x01
	.zero		1


	//----- nvinfo : EIATTR_MERCURY_ISA_VERSION
	.align		4
        /*0054*/ 	.byte	0x03, 0x5f
        /*0056*/ 	.short	0x0101


	//----- nvinfo : EIATTR_COOP_GROUP_MASK_REGIDS
	.align		4
        /*0058*/ 	.byte	0x04, 0x29
        /*005a*/ 	.short	(.L_283 - .L_282)


	//   ....[0]....
.L_282:
        /*005c*/ 	.word	0xffffffff


	//   ....[1]....
        /*0060*/ 	.word	0xffffffff


	//   ....[2]....
        /*0064*/ 	.word	0xffffffff


	//   ....[3]....
        /*0068*/ 	.word	0xffffffff


	//   ....[4]....
        /*006c*/ 	.word	0xffffffff


	//   ....[5]....
        /*0070*/ 	.word	0xffffffff


	//   ....[6]....
        /*0074*/ 	.word	0xffffffff


	//   ....[7]....
        /*0078*/ 	.word	0xffffffff


	//   ....[8]....
        /*007c*/ 	.word	0xffffffff


	//   ....[9]....
        /*0080*/ 	.word	0xffffffff


	//   ....[10]....
        /*0084*/ 	.word	0xffffffff


	//   ....[11]....
        /*0088*/ 	.word	0xffffffff


	//   ....[12]....
        /*008c*/ 	.word	0xffffffff


	//   ....[13]....
        /*0090*/ 	.word	0xffffffff


	//   ....[14]....
        /*0094*/ 	.word	0xffffffff


	//   ....[15]....
        /*0098*/ 	.word	0xffffffff


	//   ....[16]....
        /*009c*/ 	.word	0xffffffff


	//   ....[17]....
        /*00a0*/ 	.word	0xffffffff


	//   ....[18]....
        /*00a4*/ 	.word	0xffffffff


	//   ....[19]....
        /*00a8*/ 	.word	0xffffffff


	//   ....[20]....
        /*00ac*/ 	.word	0xffffffff


	//   ....[21]....
        /*00b0*/ 	.word	0xffffffff


	//   ....[22]....
        /*00b4*/ 	.word	0xffffffff


	//   ....[23]....
        /*00b8*/ 	.word	0xffffffff


	//   ....[24]....
        /*00bc*/ 	.word	0xffffffff


	//   ....[25]....
        /*00c0*/ 	.word	0xffffffff


	//   ....[26]....
        /*00c4*/ 	.word	0xffffffff


	//   ....[27]....
        /*00c8*/ 	.word	0xffffffff


	//   ....[28]....
        /*00cc*/ 	.word	0xffffffff


	//   ....[29]....
        /*00d0*/ 	.word	0xffffffff


	//   ....[30]....
        /*00d4*/ 	.word	0xffffffff


	//   ....[31]....
        /*00d8*/ 	.word	0xffffffff


	//   ....[32]....
        /*00dc*/ 	.word	0xffffffff


	//   ....[33]....
        /*00e0*/ 	.word	0xffffffff


	//   ....[34]....
        /*00e4*/ 	.word	0xffffffff


	//   ....[35]....
        /*00e8*/ 	.word	0xffffffff


	//   ....[36]....
        /*00ec*/ 	.word	0xffffffff


	//   ....[37]....
        /*00f0*/ 	.word	0xffffffff


	//   ....[38]....
        /*00f4*/ 	.word	0xffffffff


	//   ....[39]....
        /*00f8*/ 	.word	0xffffffff


	//   ....[40]....
        /*00fc*/ 	.word	0xffffffff


	//   ....[41]....
        /*0100*/ 	.word	0xffffffff


	//   ....[42]....
        /*0104*/ 	.word	0xffffffff


	//   ....[43]....
        /*0108*/ 	.word	0xffffffff


	//   ....[44]....
        /*010c*/ 	.word	0xffffffff


	//----- nvinfo : EIATTR_COOP_GROUP_INSTR_OFFSETS
	.align		4
.L_283:
        /*0110*/ 	.byte	0x04, 0x28
        /*0112*/ 	.short	(.L_285 - .L_284)


	//   ....[0]....
.L_284:
        /*0114*/ 	.word	0x00000b10


	//   ....[1]....
        /*0118*/ 	.word	0x00000b40


	//   ....[2]....
        /*011c*/ 	.word	0x00000b50


	//   ....[3]....
        /*0120*/ 	.word	0x00000c50


	//   ....[4]....
        /*0124*/ 	.word	0x00000c80


	//   ....[5]....
        /*0128*/ 	.word	0x00000cb0


	//   ....[6]....
        /*012c*/ 	.word	0x00000db0


	//   ....[7]....
        /*0130*/ 	.word	0x00000de0


	//   ....[8]....
        /*0134*/ 	.word	0x00000e10


	//   ....[9]....
        /*0138*/ 	.word	0x00000f10


	//   ....[10]....
        /*013c*/ 	.word	0x00000f40


	//   ....[11]....
        /*0140*/ 	.word	0x00000f70


	//   ....[12]....
        /*0144*/ 	.word	0x00001070


	//   ....[13]....
        /*0148*/ 	.word	0x000010b0


	//   ....[14]....
        /*014c*/ 	.word	0x000010e0


	//   ....[15]....
        /*0150*/ 	.word	0x00001c80


	//   ....[16]....
        /*0154*/ 	.word	0x00001c90


	//   ....[17]....
        /*0158*/ 	.word	0x00001ca0


	//   ....[18]....
        /*015c*/ 	.word	0x00001da0


	//   ....[19]....
        /*0160*/ 	.word	0x00001de0


	//   ....[20]....
        /*0164*/ 	.word	0x00001e00


	//   ....[21]....
        /*0168*/ 	.word	0x00001f10


	//   ....[22]....
        /*016c*/ 	.word	0x00001f50


	//   ....[23]....
        /*0170*/ 	.word	0x00001f70


	//   ....[24]....
        /*0174*/ 	.word	0x00002080


	//   ....[25]....
        /*0178*/ 	.word	0x000020c0


	//   ....[26]....
        /*017c*/ 	.word	0x000020f0


	//   ....[27]....
        /*0180*/ 	.word	0x000021f0


	//   ....[28]....
        /*0184*/ 	.word	0x00002230


	//   ....[29]....
        /*0188*/ 	.word	0x00002260


	//   ....[30]....
        /*018c*/ 	.word	0x000045f0


	//   ....[31]....
        /*0190*/ 	.word	0x00004620


	//   ....[32]....
        /*0194*/ 	.word	0x00004630


	//   ....[33]....
        /*0198*/ 	.word	0x00004730


	//   ....[34]....
        /*019c*/ 	.word	0x00004760


	//   ....[35]....
        /*01a0*/ 	.word	0x00004790


	//   ....[36]....
        /*01a4*/ 	.word	0x00004890


	//   ....[37]....
        /*01a8*/ 	.word	0x000048c0


	//   ....[38]....
        /*01ac*/ 	.word	0x000048f0


	//   ....[39]....
        /*01b0*/ 	.word	0x000049f0


	//   ....[40]....
        /*01b4*/ 	.word	0x00004a20


	//   ....[41]....
        /*01b8*/ 	.word	0x00004a50


	//   ....[42]....
        /*01bc*/ 	.word	0x00004b50


	//   ....[43]....
        /*01c0*/ 	.word	0x00004b90


	//   ....[44]....
        /*01c4*/ 	.word	0x00004bc0


	//----- nvinfo : EIATTR_VRC_CTA_INIT_COUNT
	.align		4
.L_285:
        /*01c8*/ 	.byte	0x02, 0x4a
	.zero		1
	.zero		1


	//----- nvinfo : EIATTR_EXIT_INSTR_OFFSETS
	.align		4
        /*01cc*/ 	.byte	0x04, 0x1c
        /*01ce*/ 	.short	(.L_287 - .L_286)


	//   ....[0]....
.L_286:
        /*01d0*/ 	.word	0x00000030


	//   ....[1]....
        /*01d4*/ 	.word	0x000056a0


	//   ....[2]....
        /*01d8*/ 	.word	0x00005700


	//----- nvinfo : EIATTR_MAX_THREADS
	.align		4
.L_287:
        /*01dc*/ 	.byte	0x04, 0x05
        /*01de*/ 	.short	(.L_289 - .L_288)
.L_288:
        /*01e0*/ 	.word	0x00000100
        /*01e4*/ 	.word	0x00000001
        /*01e8*/ 	.word	0x00000001


	//----- nvinfo : EIATTR_CRS_STACK_SIZE
	.align		4
.L_289:
        /*01ec*/ 	.byte	0x04, 0x1e
        /*01ee*/ 	.short	(.L_291 - .L_290)
.L_290:
        /*01f0*/ 	.word	0x00000000


	//----- nvinfo : EIATTR_CBANK_PARAM_SIZE
	.align		4
.L_291:
        /*01f4*/ 	.byte	0x03, 0x19
        /*01f6*/ 	.short	0x001d


	//----- nvinfo : EIATTR_PARAM_CBANK
	.align		4
        /*01f8*/ 	.byte	0x04, 0x0a
        /*01fa*/ 	.short	(.L_293 - .L_292)
	.align		4
.L_292:
        /*01fc*/ 	.word	index@(.nv.constant0._ZN6thrust24THRUST_300001_SM_1000_NS8cuda_cub4core6detail13_kernel_agentINS1_8__reduce11ReduceAgentINS0_12zip_iteratorIN4cuda3std3__45tupleIJPfNS0_17counting_iteratorIlNS0_11use_defaultESE_SE_EEEEEEEPNSB_IJflEEESI_iNS1_9__extrema9arg_min_fIflNSA_4lessIfEEEEEEJSH_SJ_iSO_EEEvDpT0_)
        /*0200*/ 	.short	0x0380
        /*0202*/ 	.short	0x001d


	//----- nvinfo : EIATTR_SW_WAR
	.align		4
.L_293:
        /*0204*/ 	.byte	0x04, 0x36
        /*0206*/ 	.short	(.L_295 - .L_294)
.L_294:
        /*0208*/ 	.word	0x00000008
.L_295:


//--------------------- .nv.info._Z6kernelPfyjj   --------------------------
	.section	.nv.info._Z6kernelPfyjj,"",@"SHT_CUDA_INFO"
	.sectionflags	@""
	.align	4


	//----- nvinfo : EIATTR_CUDA_API_VERSION
	.align		4
        /*0000*/ 	.byte	0x04, 0x37
        /*0002*/ 	.short	(.L_297 - .L_296)
.L_296:
        /*0004*/ 	.word	0x00000082


	//----- nvinfo : EIATTR_KPARAM_INFO
	.align		4
.L_297:
        /*0008*/ 	.byte	0x04, 0x17
        /*000a*/ 	.short	(.L_299 - .L_298)
.L_298:
        /*000c*/ 	.word	0x00000000
        /*0010*/ 	.short	0x0003
        /*0012*/ 	.short	0x0014
        /*0014*/ 	.byte	0x00, 0xf0, 0x11, 0x00


	//----- nvinfo : EIATTR_KPARAM_INFO
	.align		4
.L_299:
        /*0018*/ 	.byte	0x04, 0x17
        /*001a*/ 	.short	(.L_301 - .L_300)
.L_300:
        /*001c*/ 	.word	0x00000000
        /*0020*/ 	.short	0x0002
        /*0022*/ 	.short	0x0010
        /*0024*/ 	.byte	0x00, 0xf0, 0x11, 0x00


	//----- nvinfo : EIATTR_KPARAM_INFO
	.align		4
.L_301:
        /*0028*/ 	.byte	0x04, 0x17
        /*002a*/ 	.short	(.L_303 - .L_302)
.L_302:
        /*002c*/ 	.word	0x00000000
        /*0030*/ 	.short	0x0001
        /*0032*/ 	.short	0x0008
        /*0034*/ 	.byte	0x00, 0xf0, 0x21, 0x00


	//----- nvinfo : EIATTR_KPARAM_INFO
	.align		4
.L_303:
        /*0038*/ 	.byte	0x04, 0x17
        /*003a*/ 	.short	(.L_305 - .L_304)
.L_304:
        /*003c*/ 	.word	0x00000000
        /*0040*/ 	.short	0x0000
        /*0042*/ 	.short	0x0000
        /*0044*/ 	.byte	0x00, 0xf5, 0x21, 0x00


	//----- nvinfo : EIATTR_SPARSE_MMA_MASK
	.align		4
.L_305:
        /*0048*/ 	.byte	0x03, 0x50
        /*004a*/ 	.short	0x0000


	//----- nvinfo : EIATTR_MAXREG_COUNT
	.align		4
        /*004c*/ 	.byte	0x03, 0x1b
        /*004e*/ 	.short	0x00ff


	//----- nvinfo : EIATTR_NUM_BARRIERS
	.align		4
        /*0050*/ 	.byte	0x02, 0x4c
        /*0052*/ 	.byte	0x01
	.zero		1


	//----- nvinfo : EIATTR_MERCURY_ISA_VERSION
	.align		4
        /*0054*/ 	.byte	0x03, 0x5f
        /*0056*/ 	.short	0x0101


	//----- nvinfo : EIATTR_VRC_CTA_INIT_COUNT
	.align		4
        /*0058*/ 	.byte	0x02, 0x4a
	.zero		1
	.zero		1


	//----- nvinfo : EIATTR_EXIT_INSTR_OFFSETS
	.align		4
        /*005c*/ 	.byte	0x04, 0x1c
        /*005e*/ 	.short	(.L_307 - .L_306)


	//   ....[0]....
.L_306:
        /*0060*/ 	.word	0x00003140


	//----- nvinfo : EIATTR_CRS_STACK_SIZE
	.align		4
.L_307:
        /*0064*/ 	.byte	0x04, 0x1e
        /*0066*/ 	.short	(.L_309 - .L_308)
.L_308:
        /*0068*/ 	.word	0x00000000


	//----- nvinfo : EIATTR_CBANK_PARAM_SIZE
	.align		4
.L_309:
        /*006c*/ 	.byte	0x03, 0x19
        /*006e*/ 	.short	0x0018


	//----- nvinfo : EIATTR_PARAM_CBANK
	.align		4
        /*0070*/ 	.byte	0x04, 0x0a
        /*0072*/ 	.short	(.L_311 - .L_310)
	.align		4
.L_310:
        /*0074*/ 	.word	index@(.nv.constant0._Z6kernelPfyjj)
        /*0078*/ 	.short	0x0380
        /*007a*/ 	.short	0x0018


	//----- nvinfo : EIATTR_SW_WAR
	.align		4
.L_311:
        /*007c*/ 	.byte	0x04, 0x36
        /*007e*/ 	.short	(.L_313 - .L_312)
.L_312:
        /*0080*/ 	.word	0x00000008
.L_313:


//--------------------- .nv.callgraph             --------------------------
	.section	.nv.callgraph,"",@"SHT_CUDA_CALLGRAPH"
	.align	4
	.sectionentsize	8
	.align		4
        /*0000*/ 	.word	0x00000000
	.align		4
        /*0004*/ 	.word	0xffffffff
	.align		4
        /*0008*/ 	.word	0x00000000
	.align		4
        /*000c*/ 	.word	0xfffffffe
	.align		4
        /*0010*/ 	.word	0x00000000
	.align		4
        /*0014*/ 	.word	0xfffffffd
	.align		4
        /*0018*/ 	.word	0x00000000
	.align		4
        /*001c*/ 	.word	0xfffffffc


//--------------------- .nv.constant4             --------------------------
	.section	.nv.constant4,"a",@progbits
	.align	8
	.align		8
.nv.constant4:
        /*0000*/ 	.dword	_ZN34_INTERNAL_0b465415_4_k_cu_5116ca374cuda3std3__45__cpo5beginE
	.align		8
        /*0008*/ 	.dword	_ZN34_INTERNAL_0b465415_4_k_cu_5116ca374cuda3std3__45__cpo3endE
	.align		8
        /*0010*/ 	.dword	_ZN34_INTERNAL_0b465415_4_k_cu_5116ca374cuda3std3__45__cpo6cbeginE
	.align		8
        /*0018*/ 	.dword	_ZN34_INTERNAL_0b465415_4_k_cu_5116ca374cuda3std3__45__cpo4cendE
	.align		8
        /*0020*/ 	.dword	_ZN34_INTERNAL_0b465415_4_k_cu_5116ca374cuda3std3__45__cpo6rbeginE
	.align		8
        /*0028*/ 	.dword	_ZN34_INTERNAL_0b465415_4_k_cu_5116ca374cuda3std3__45__cpo4rendE
	.align		8
        /*0030*/ 	.dword	_ZN34_INTERNAL_0b465415_4_k_cu_5116ca374cuda3std3__45__cpo7crbeginE
	.align		8
        /*0038*/ 	.dword	_ZN34_INTERNAL_0b465415_4_k_cu_5116ca374cuda3std3__45__cpo5crendE
	.align		8
        /*0040*/ 	.dword	_ZN34_INTERNAL_0b465415_4_k_cu_5116ca374cuda3std3__436_GLOBAL__N__0b465415_4_k_cu_5116ca376ignoreE
	.align		8
        /*0048*/ 	.dword	_ZN34_INTERNAL_0b465415_4_k_cu_5116ca374cuda3std3__419piecewise_constructE
	.align		8
        /*0050*/ 	.dword	_ZN34_INTERNAL_0b465415_4_k_cu_5116ca374cuda3std3__48in_placeE
	.align		8
        /*0058*/ 	.dword	_ZN34_INTERNAL_0b465415_4_k_cu_5116ca374cuda3std3__420unreachable_sentinelE
	.align		8
        /*0060*/ 	.dword	_ZN34_INTERNAL_0b465415_4_k_cu_5116ca374cuda3std3__47nulloptE
	.align		8
        /*0068*/ 	.dword	_ZN34_INTERNAL_0b465415_4_k_cu_5116ca374cuda3std3__48unexpectE
	.align		8
        /*0070*/ 	.dword	_ZN34_INTERNAL_0b465415_4_k_cu_5116ca374cuda3std6ranges3__45__cpo4swapE
	.align		8
        /*0078*/ 	.dword	_ZN34_INTERNAL_0b465415_4_k_cu_5116ca374cuda3std6ranges3__45__cpo9iter_moveE
	.align		8
        /*0080*/ 	.dword	_ZN34_INTERNAL_0b465415_4_k_cu_5116ca374cuda3std6ranges3__45__cpo5beginE
	.align		8
        /*0088*/ 	.dword	_ZN34_INTERNAL_0b465415_4_k_cu_5116ca374cuda3std6ranges3__45__cpo3endE
	.align		8
        /*0090*/ 	.dword	_ZN34_INTERNAL_0b465415_4_k_cu_5116ca374cuda3std6ranges3__45__cpo6cbeginE
	.align		8
        /*0098*/ 	.dword	_ZN34_INTERNAL_0b465415_4_k_cu_5116ca374cuda3std6ranges3__45__cpo4cendE
	.align		8
        /*00a0*/ 	.dword	_ZN34_INTERNAL_0b465415_4_k_cu_5116ca374cuda3std6ranges3__45__cpo7advanceE
	.align		8
        /*00a8*/ 	.dword	_ZN34_INTERNAL_0b465415_4_k_cu_5116ca374cuda3std6ranges3__45__cpo9iter_swapE
	.align		8
        /*00b0*/ 	.dword	_ZN34_INTERNAL_0b465415_4_k_cu_5116ca374cuda3std6ranges3__45__cpo4nextE
	.align		8
        /*00b8*/ 	.dword	_ZN34_INTERNAL_0b465415_4_k_cu_5116ca374cuda3std6ranges3__45__cpo4prevE
	.align		8
        /*00c0*/ 	.dword	_ZN34_INTERNAL_0b465415_4_k_cu_5116ca374cuda3std6ranges3__45__cpo4dataE
	.align		8
        /*00c8*/ 	.dword	_ZN34_INTERNAL_0b465415_4_k_cu_5116ca374cuda3std6ranges3__45__cpo5cdataE
	.align		8
        /*00d0*/ 	.dword	_ZN34_INTERNAL_0b465415_4_k_cu_5116ca374cuda3std6ranges3__45__cpo4sizeE
	.align		8
        /*00d8*/ 	.dword	_ZN34_INTERNAL_0b465415_4_k_cu_5116ca374cuda3std6ranges3__45__cpo5ssizeE
	.align		8
        /*00e0*/ 	.dword	_ZN34_INTERNAL_0b465415_4_k_cu_5116ca374cuda3std6ranges3__45__cpo8distanceE
	.align		8
        /*00e8*/ 	.dword	_ZN34_INTERNAL_0b465415_4_k_cu_5116ca376thrust24THRUST_300001_SM_1000_NS8cuda_cub3parE
	.align		8
        /*00f0*/ 	.dword	_ZN34_INTERNAL_0b465415_4_k_cu_5116ca376thrust24THRUST_300001_SM_1000_NS8cuda_cub10par_nosyncE
	.align		8
        /*00f8*/ 	.dword	_ZN34_INTERNAL_0b465415_4_k_cu_5116ca376thrust24THRUST_300001_SM_1000_NS6system6detail10sequential3seqE
	.align		8
        /*0100*/ 	.dword	_ZN34_INTERNAL_0b465415_4_k_cu_5116ca376thrust24THRUST_300001_SM_1000_NS6system3cpp3parE
	.align		8
        /*0108*/ 	.dword	_ZN34_INTERNAL_0b465415_4_k_cu_5116ca376thrust24THRUST_300001_SM_1000_NS12placeholders2_1E
	.align		8
        /*0110*/ 	.dword	_ZN34_INTERNAL_0b465415_4_k_cu_5116ca376thrust24THRUST_300001_SM_1000_NS12placeholders2_2E
	.align		8
        /*0118*/ 	.dword	_ZN34_INTERNAL_0b465415_4_k_cu_5116ca376thrust24THRUST_300001_SM_1000_NS12placeholders2_3E
	.align		8
        /*0120*/ 	.dword	_ZN34_INTERNAL_0b465415_4_k_cu_5116ca376thrust24THRUST_300001_SM_1000_NS12placeholders2_4E
	.align		8
        /*0128*/ 	.dword	_ZN34_INTERNAL_0b465415_4_k_cu_5116ca376thrust24THRUST_300001_SM_1000_NS12placeholders2_5E
	.align		8
        /*0130*/ 	.dword	_ZN34_INTERNAL_0b465415_4_k_cu_5116ca376thrust24THRUST_300001_SM_1000_NS12placeholders2_6E
	.align		8
        /*0138*/ 	.dword	_ZN34_INTERNAL_0b465415_4_k_cu_5116ca376thrust24THRUST_300001_SM_1000_NS12placeholders2_7E
	.align		8
        /*0140*/ 	.dword	_ZN34_INTERNAL_0b465415_4_k_cu_5116ca376thrust24THRUST_300001_SM_1000_NS12placeholders2_8E
	.align		8
        /*0148*/ 	.dword	_ZN34_INTERNAL_0b465415_4_k_cu_5116ca376thrust24THRUST_300001_SM_1000_NS12placeholders2_9E
	.align		8
        /*0150*/ 	.dword	_ZN34_INTERNAL_0b465415_4_k_cu_5116ca376thrust24THRUST_300001_SM_1000_NS12placeholders3_10E
	.align		8
        /*0158*/ 	.dword	_ZN34_INTERNAL_0b465415_4_k_cu_5116ca376thrust24THRUST_300001_SM_1000_NS3seqE
	.align		8
        /*0160*/ 	.dword	_ZN34_INTERNAL_0b465415_4_k_cu_5116ca376thrust24THRUST_300001_SM_1000_NS6deviceE
	.align		8
        /*0168*/ 	.dword	__cudart_i2opi_f


//--------------------- .text._ZN3cub18CUB_300001_SM_10006detail11EmptyKernelIvEEvv --------------------------
	.section	.text._ZN3cub18CUB_300001_SM_10006detail11EmptyKernelIvEEvv,"ax",@progbits
	.align	128
        .global         _ZN3cub18CUB_300001_SM_10006detail11EmptyKernelIvEEvv
        .type           _ZN3cub18CUB_300001_SM_10006detail11EmptyKernelIvEEvv,@function
        .size           _ZN3cub18CUB_300001_SM_10006detail11EmptyKernelIvEEvv,(.L_x_862 - _ZN3cub18CUB_300001_SM_10006detail11EmptyKernelIvEEvv)
        .other          _ZN3cub18CUB_300001_SM_10006detail11EmptyKernelIvEEvv,@"STO_CUDA_ENTRY STV_DEFAULT"
_ZN3cub18CUB_300001_SM_10006detail11EmptyKernelIvEEvv:
.text._ZN3cub18CUB_300001_SM_10006detail11EmptyKernelIvEEvv:
[----:B------:R-:W-:Y:S01]  /*0000*/  LDC R1, c[0x0][0x37c] ;  /* 0x0000df00ff017b82 */ /* 0x000fe20000000800 */
[----:B------:R-:W-:Y:S05]  /*0010*/  EXIT ;  /* 0x000000000000794d */ /* 0x000fea0003800000 */
.L_x_0:
[----:B------:R-:W-:-:S00]  /*0020*/  BRA `(.L_x_0) ;  /* 0xfffffffc00fc7947 */ /* 0x000fc0000383ffff */
[----:B------:R-:W-:-:S00]  /*0030*/  NOP ;  /* 0x0000000000007918 */ /* 0x000fc00000000000 */
        /* <DEDUP_REMOVED lines=12> */
.L_x_862:


//--------------------- .text._ZN6thrust24THRUST_300001_SM_1000_NS8cuda_cub4core6detail13_kernel_agentINS1_8__reduce11ReduceAgentIPN4cuda3std3__45tupleIJflEEESC_SB_lNS1_9__extrema9arg_min_fIflNS9_4lessIfEEEEEEJSC_SC_iSH_EEEvDpT0_ --------------------------
	.section	.text._ZN6thrust24THRUST_300001_SM_1000_NS8cuda_cub4core6detail13_kernel_agentINS1_8__reduce11ReduceAgentIPN4cuda3std3__45tupleIJflEEESC_SB_lNS1_9__extrema9arg_min_fIflNS9_4lessIfEEEEEEJSC_SC_iSH_EEEvDpT0_,"ax",@progbits
	.align	128
        .global         _ZN6thrust24THRUST_300001_SM_1000_NS8cuda_cub4core6detail13_kernel_agentINS1_8__reduce11ReduceAgentIPN4cuda3std3__45tupleIJflEEESC_SB_lNS1_9__extrema9arg_min_fIflNS9_4lessIfEEEEEEJSC_SC_iSH_EEEvDpT0_
        .type           _ZN6thrust24THRUST_300001_SM_1000_NS8cuda_cub4core6detail13_kernel_agentINS1_8__reduce11ReduceAgentIPN4cuda3std3__45tupleIJflEEESC_SB_lNS1_9__extrema9arg_min_fIflNS9_4lessIfEEEEEEJSC_SC_iSH_EEEvDpT0_,@function
        .size           _ZN6thrust24THRUST_300001_SM_1000_NS8cuda_cub4core6detail13_kernel_agentINS1_8__reduce11ReduceAgentIPN4cuda3std3__45tupleIJflEEESC_SB_lNS1_9__extrema9arg_min_fIflNS9_4lessIfEEEEEEJSC_SC_iSH_EEEvDpT0_,(.L_x_863 - _ZN6thrust24THRUST_300001_SM_1000_NS8cuda_cub4core6detail13_kernel_agentINS1_8__reduce11ReduceAgentIPN4cuda3std3__45tupleIJflEEESC_SB_lNS1_9__extrema9arg_min_fIflNS9_4lessIfEEEEEEJSC_SC_iSH_EEEvDpT0_)
        .other          _ZN6thrust24THRUST_300001_SM_1000_NS8cuda_cub4core6detail13_kernel_agentINS1_8__reduce11ReduceAgentIPN4cuda3std3__45tupleIJflEEESC_SB_lNS1_9__extrema9arg_min_fIflNS9_4lessIfEEEEEEJSC_SC_iSH_EEEvDpT0_,@"STO_CUDA_ENTRY STV_DEFAULT"
_ZN6thrust24THRUST_300001_SM_1000_NS8cuda_cub4core6detail13_kernel_agentINS1_8__reduce11ReduceAgentIPN4cuda3std3__45tupleIJflEEESC_SB_lNS1_9__extrema9arg_min_fIflNS9_4lessIfEEEEEEJSC_SC_iSH_EEEvDpT0_:
.text._ZN6thrust24THRUST_300001_SM_1000_NS8cuda_cub4core6detail13_kernel_agentINS1_8__reduce11ReduceAgentIPN4cuda3std3__45tupleIJflEEESC_SB_lNS1_9__extrema9arg_min_fIflNS9_4lessIfEEEEEEJSC_SC_iSH_EEEvDpT0_:
[----:B------:R-:W-:Y:S01]  /*0000*/  LDC R1, c[0x0][0x37c] ;  /* 0x0000df00ff017b82 */ /* 0x000fe20000000800 */
[----:B------:R-:W0:Y:S02]  /*0010*/  LDCU UR8, c[0x0][0x390] ;  /* 0x00007200ff0877ac */ /* 0x000e240008000800 */
[----:B0-----:R-:W-:-:S13]  /*0020*/  ISETP.NE.AND P0, PT, RZ, UR8, PT ;  /* 0x00000008ff007c0c */ /* 0x001fda000bf05270 */
[----:B------:R-:W-:Y:S05]  /*0030*/  @!P0 EXIT ;  /* 0x000000000000894d */ /* 0x000fea0003800000 */
[----:B------:R-:W-:Y:S01]  /*0040*/  UISETP.GT.AND UP0, UPT, UR8, 0x4ff, UPT ;  /* 0x000004ff0800788c */ /* 0x000fe2000bf04270 */
[----:B------:R-:W-:Y:S01]  /*0050*/  BSSY.RECONVERGENT B0, `(.L_x_1) ;  /* 0x0000648000007945 */ /* 0x000fe20003800200 */
[----:B------:R-:W0:Y:S07]  /*0060*/  LDCU.64 UR10, c[0x0][0x358] ;  /* 0x00006b00ff0a77ac */ /* 0x000e2e0008000a00 */
[----:B------:R-:W-:Y:S05]  /*0070*/  BRA.U UP0, `(.L_x_2) ;  /* 0x0000002d00c87547 */ /* 0x000fea000b800000 */
[----:B------:R-:W1:Y:S01]  /*0080*/  S2R R0, SR_TID.X ;  /* 0x0000000000007919 */ /* 0x000e620000002100 */
[----:B------:R-:W2:Y:S01]  /*0090*/  LDCU UR4, c[0x0][0x390] ;  /* 0x00007200ff0477ac */ /* 0x000ea20008000800 */
[----:B------:R-:W-:Y:S01]  /*00a0*/  BSSY.RECONVERGENT B1, `(.L_x_3) ;  /* 0x000000b000017945 */ /* 0x000fe20003800200 */
[----:B------:R-:W-:Y:S01]  /*00b0*/  IMAD.MOV.U32 R5, RZ, RZ, RZ ;  /* 0x000000ffff057224 */ /* 0x000fe200078e00ff */
[----:B------:R-:W-:Y:S02]  /*00c0*/  CS2R R2, SRZ ;  /* 0x0000000000027805 */ /* 0x000fe4000001ff00 */
[----:B-1----:R-:W-:Y:S01]  /*00d0*/  ISETP.GE.AND P0, PT, R0, UR8, PT ;  /* 0x0000000800007c0c */ /* 0x002fe2000bf06270 */
[----:B------:R-:W-:-:S12]  /*00e0*/  IMAD.MOV.U32 R4, RZ, RZ, R0 ;  /* 0x000000ffff047224 */ /* 0x000fd800078e0000 */
[----:B--2---:R-:W-:Y:S05]  /*00f0*/  @P0 BRA `(.L_x_4) ;  /* 0x0000000000140947 */ /* 0x004fea0003800000 */
[----:B------:R-:W1:Y:S02]  /*0100*/  LDC.64 R6, c[0x0][0x380] ;  /* 0x0000e000ff067b82 */ /* 0x000e640000000a00 */
[----:B-1----:R-:W-:-:S05]  /*0110*/  IMAD.WIDE.U32 R6, R0, 0x10, R6 ;  /* 0x0000001000067825 */ /* 0x002fca00078e0006 */
[----:B0-----:R1:W5:Y:S04]  /*0120*/  LDG.E.CONSTANT R5, desc[UR10][R6.64] ;  /* 0x0000000a06057981 */ /* 0x001368000c1e9900 */
[----:B------:R1:W5:Y:S01]  /*0130*/  LDG.E.64.CONSTANT R2, desc[UR10][R6.64+0x8] ;  /* 0x0000080a06027981 */ /* 0x000362000c1e9b00 */
[----:B------:R-:W-:-:S07]  /*0140*/  VIADD R4, R0, 0x100 ;  /* 0x0000010000047836 */ /* 0x000fce0000000000 */
.L_x_4:
[----:B0-----:R-:W-:Y:S05]  /*0150*/  BSYNC.RECONVERGENT B1 ;  /* 0x0000000000017941 */ /* 0x001fea0003800200 */
.L_x_3:
[----:B------:R-:W-:Y:S01]  /*0160*/  ISETP.GE.AND P0, PT, R4, UR8, PT ;  /* 0x0000000804007c0c */ /* 0x000fe2000bf06270 */
[----:B------:R-:W-:-:S12]  /*0170*/  BSSY.RECONVERGENT B1, `(.L_x_5) ;  /* 0x0000082000017945 */ /* 0x000fd80003800200 */
[----:B------:R-:W-:Y:S05]  /*0180*/  @P0 BRA `(.L_x_6) ;  /* 0x0000000800000947 */ /* 0x000fea0003800000 */
[----:B-1----:R-:W-:Y:S01]  /*0190*/  LOP3.LUT R6, RZ, R4, RZ, 0x33, !PT ;  /* 0x00000004ff067212 */ /* 0x002fe200078e33ff */
[----:B------:R-:W-:Y:S04]  /*01a0*/  BSSY.RECONVERGENT B2, `(.L_x_7) ;  /* 0x0000027000027945 */ /* 0x000fe80003800200 */
[----:B------:R-:W-:-:S05]  /*01b0*/  VIADD R14, R6, UR8 ;  /* 0x00000008060e7c36 */ /* 0x000fca0008000000 */
[----:B------:R-:W-:-:S04]  /*01c0*/  LOP3.LUT R6, R14, 0x300, RZ, 0xc0, !PT ;  /* 0x000003000e067812 */ /* 0x000fc800078ec0ff */
[----:B------:R-:W-:-:S13]  /*01d0*/  ISETP.NE.AND P0, PT, R6, 0x300, PT ;  /* 0x000003000600780c */ /* 0x000fda0003f05270 */
[----:B------:R-:W-:Y:S05]  /*01e0*/  @!P0 BRA `(.L_x_8) ;  /* 0x0000000000888947 */ /* 0x000fea0003800000 */
[----:B------:R-:W0:Y:S01]  /*01f0*/  LDC.64 R6, c[0x0][0x380] ;  /* 0x0000e000ff067b82 */ /* 0x000e220000000a00 */
[----:B------:R-:W-:-:S04]  /*0200*/  LEA.HI R8, R14, 0x1, RZ, 0x18 ;  /* 0x000000010e087811 */ /* 0x000fc800078fc0ff */
[----:B------:R-:W-:-:S05]  /*0210*/  LOP3.LUT R8, R8, 0x3, RZ, 0xc0, !PT ;  /* 0x0000000308087812 */ /* 0x000fca00078ec0ff */
[----:B------:R-:W-:Y:S02]  /*0220*/  IMAD.MOV R10, RZ, RZ, -R8 ;  /* 0x000000ffff0a7224 */ /* 0x000fe400078e0a08 */
[----:B0-----:R-:W-:-:S04]  /*0230*/  IMAD.WIDE.U32 R6, R4, 0x10, R6 ;  /* 0x0000001004067825 */ /* 0x001fc800078e0006 */
[----:B------:R-:W-:-:S07]  /*0240*/  IMAD.MOV.U32 R13, RZ, RZ, R6 ;  /* 0x000000ffff0d7224 */ /* 0x000fce00078e0006 */
.L_x_11:
[----:B------:R-:W-:-:S05]  /*0250*/  IMAD.MOV.U32 R6, RZ, RZ, R13 ;  /* 0x000000ffff067224 */ /* 0x000fca00078e000d */
[----:B------:R-:W2:Y:S01]  /*0260*/  LDG.E.CONSTANT R12, desc[UR10][R6.64] ;  /* 0x0000000a060c7981 */ /* 0x000ea2000c1e9900 */
[----:B------:R-:W-:Y:S01]  /*0270*/  VIADD R10, R10, 0x1 ;  /* 0x000000010a0a7836 */ /* 0x000fe20000000000 */
[----:B------:R-:W-:Y:S01]  /*0280*/  BSSY.RECONVERGENT B3, `(.L_x_9) ;  /* 0x0000015000037945 */ /* 0x000fe20003800200 */
[----:B------:R-:W-:-:S03]  /*0290*/  IADD3 R13, P3, PT, R6, 0x1000, RZ ;  /* 0x00001000060d7810 */ /* 0x000fc60007f7e0ff */
[----:B------:R-:W-:Y:S02]  /*02a0*/  ISETP.NE.AND P2, PT, R10, RZ, PT ;  /* 0x000000ff0a00720c */ /* 0x000fe40003f45270 */
[----:B--2--5:R-:W-:-:S13]  /*02b0*/  FSETP.GEU.AND P0, PT, R5, R12, PT ;  /* 0x0000000c0500720b */ /* 0x024fda0003f0e000 */
[----:B------:R-:W-:Y:S05]  /*02c0*/  @!P0 BRA `(.L_x_10) ;  /* 0x0000000000408947 */ /* 0x000fea0003800000 */
[----:B------:R-:W2:Y:S01]  /*02d0*/  LDG.E.64.CONSTANT R8, desc[UR10][R6.64+0x8] ;  /* 0x0000080a06087981 */ /* 0x000ea2000c1e9b00 */
[----:B------:R-:W-:Y:S01]  /*02e0*/  FSETP.GEU.AND P4, PT, R12, R5, PT ;  /* 0x000000050c00720b */ /* 0x000fe20003f8e000 */
[----:B------:R-:W-:Y:S02]  /*02f0*/  IMAD.MOV.U32 R11, RZ, RZ, R2 ;  /* 0x000000ffff0b7224 */ /* 0x000fe400078e0002 */
[----:B------:R-:W-:Y:S02]  /*0300*/  IMAD.MOV.U32 R2, RZ, RZ, R5 ;  /* 0x000000ffff027224 */ /* 0x000fe400078e0005 */
[----:B------:R-:W-:-:S08]  /*0310*/  IMAD.MOV.U32 R5, RZ, RZ, R12 ;  /* 0x000000ffff057224 */ /* 0x000fd000078e000c */
[CC--:B--2---:R-:W-:Y:S02]  /*0320*/  @P4 ISETP.GE.U32.AND P1, PT, R11.reuse, R8.reuse, PT ;  /* 0x000000080b00420c */ /* 0x0c4fe40003f26070 */
[----:B------:R-:W-:Y:S02]  /*0330*/  @P4 ISETP.LT.U32.AND P0, PT, R11, R8, PT ;  /* 0x000000080b00420c */ /* 0x000fe40003f01070 */
[CC--:B------:R-:W-:Y:S02]  /*0340*/  @P4 ISETP.GE.AND.EX P1, PT, R3.reuse, R9.reuse, PT, P1 ;  /* 0x000000090300420c */ /* 0x0c0fe40003f26310 */
[----:B------:R-:W-:Y:S02]  /*0350*/  @P4 ISETP.LT.AND.EX P0, PT, R3, R9, PT, P0 ;  /* 0x000000090300420c */ /* 0x000fe40003f01300 */
[----:B------:R-:W-:Y:S01]  /*0360*/  @P4 FSEL R5, R2, R12, !P1 ;  /* 0x0000000c02054208 */ /* 0x000fe20004800000 */
[----:B------:R-:W-:Y:S01]  /*0370*/  IMAD.MOV.U32 R2, RZ, RZ, R8 ;  /* 0x000000ffff027224 */ /* 0x000fe200078e0008 */
[----:B------:R-:W-:-:S02]  /*0380*/  @P4 SEL R11, R11, R8, P0 ;  /* 0x000000080b0b4207 */ /* 0x000fc40000000000 */
[----:B------:R-:W-:Y:S01]  /*0390*/  @P4 SEL R12, R3, R9, P0 ;  /* 0x00000009030c4207 */ /* 0x000fe20000000000 */
[----:B------:R-:W-:Y:S02]  /*03a0*/  IMAD.MOV.U32 R3, RZ, RZ, R9 ;  /* 0x000000ffff037224 */ /* 0x000fe400078e0009 */
[----:B------:R-:W-:Y:S02]  /*03b0*/  @P4 IMAD.MOV.U32 R2, RZ, RZ, R11 ;  /* 0x000000ffff024224 */ /* 0x000fe400078e000b */
[----:B------:R-:W-:-:S07]  /*03c0*/  @P4 IMAD.MOV.U32 R3, RZ, RZ, R12 ;  /* 0x000000ffff034224 */ /* 0x000fce00078e000c */
.L_x_10:
[----:B------:R-:W-:Y:S05]  /*03d0*/  BSYNC.RECONVERGENT B3 ;  /* 0x0000000000037941 */ /* 0x000fea0003800200 */
.L_x_9:
[----:B------:R-:W-:Y:S02]  /*03e0*/  IMAD.X R7, RZ, RZ, R7, P3 ;  /* 0x000000ffff077224 */ /* 0x000fe400018e0607 */
[----:B------:R-:W-:Y:S01]  /*03f0*/  VIADD R4, R4, 0x100 ;  /* 0x0000010004047836 */ /* 0x000fe20000000000 */
[----:B------:R-:W-:Y:S06]  /*0400*/  @P2 BRA `(.L_x_11) ;  /* 0xfffffffc00902947 */ /* 0x000fec000383ffff */
.L_x_8:
[----:B------:R-:W-:Y:S05]  /*0410*/  BSYNC.RECONVERGENT B2 ;  /* 0x0000000000027941 */ /* 0x000fea0003800200 */
.L_x_7:
[----:B------:R-:W0:Y:S01]  /*0420*/  LDC.64 R6, c[0x0][0x380] ;  /* 0x0000e000ff067b82 */ /* 0x000e220000000a00 */
[----:B------:R-:W-:-:S13]  /*0430*/  ISETP.GE.U32.AND P0, PT, R14, 0x300, PT ;  /* 0x000003000e00780c */ /* 0x000fda0003f06070 */
[----:B------:R-:W-:Y:S05]  /*0440*/  @!P0 BRA `(.L_x_6) ;  /* 0x0000000400508947 */ /* 0x000fea0003800000 */
.L_x_20:
[----:B0-----:R-:W-:-:S05]  /*0450*/  IMAD.WIDE R8, R4, 0x10, R6 ;  /* 0x0000001004087825 */ /* 0x001fca00078e0206 */
[----:B------:R-:W2:Y:S04]  /*0460*/  LDG.E.CONSTANT R14, desc[UR10][R8.64] ;  /* 0x0000000a080e7981 */ /* 0x000ea8000c1e9900 */
[----:B-----5:R0:W5:Y:S04]  /*0470*/  LDG.E.CONSTANT R16, desc[UR10][R8.64+0x1000] ;  /* 0x0010000a08107981 */ /* 0x020168000c1e9900 */
[----:B------:R0:W5:Y:S04]  /*0480*/  LDG.E.CONSTANT R18, desc[UR10][R8.64+0x2000] ;  /* 0x0020000a08127981 */ /* 0x000168000c1e9900 */
[----:B------:R0:W5:Y:S01]  /*0490*/  LDG.E.CONSTANT R10, desc[UR10][R8.64+0x3000] ;  /* 0x0030000a080a7981 */ /* 0x000162000c1e9900 */
[----:B------:R-:W-:Y:S01]  /*04a0*/  BSSY.RECONVERGENT B2, `(.L_x_12) ;  /* 0x0000012000027945 */ /* 0x000fe20003800200 */
[----:B------:R-:W-:-:S02]  /*04b0*/  IMAD.MOV.U32 R15, RZ, RZ, R2 ;  /* 0x000000ffff0f7224 */ /* 0x000fc400078e0002 */
[----:B------:R-:W-:Y:S02]  /*04c0*/  IMAD.MOV.U32 R21, RZ, RZ, R3 ;  /* 0x000000ffff157224 */ /* 0x000fe400078e0003 */
[----:B------:R-:W-:Y:S01]  /*04d0*/  IMAD.MOV.U32 R11, RZ, RZ, R5 ;  /* 0x000000ffff0b7224 */ /* 0x000fe200078e0005 */
[----:B--2---:R-:W-:-:S13]  /*04e0*/  FSETP.GEU.AND P0, PT, R5, R14, PT ;  /* 0x0000000e0500720b */ /* 0x004fda0003f0e000 */
[----:B0-----:R-:W-:Y:S05]  /*04f0*/  @!P0 BRA `(.L_x_13) ;  /* 0x0000000000308947 */ /* 0x001fea0003800000 */
[----:B------:R-:W2:Y:S01]  /*0500*/  LDG.E.64.CONSTANT R12, desc[UR10][R8.64+0x8] ;  /* 0x0000080a080c7981 */ /* 0x000ea2000c1e9b00 */
[----:B------:R-:W-:Y:S01]  /*0510*/  FSETP.GEU.AND P2, PT, R14, R5, PT ;  /* 0x000000050e00720b */ /* 0x000fe20003f4e000 */
[----:B------:R-:W-:-:S12]  /*0520*/  IMAD.MOV.U32 R11, RZ, RZ, R14 ;  /* 0x000000ffff0b7224 */ /* 0x000fd800078e000e */
[CC--:B--2---:R-:W-:Y:S01]  /*0530*/  @P2 ISETP.GE.U32.AND P0, PT, R2.reuse, R12.reuse, PT ;  /* 0x0000000c0200220c */ /* 0x0c4fe20003f06070 */
[----:B------:R-:W-:Y:S01]  /*0540*/  IMAD.MOV.U32 R15, RZ, RZ, R12 ;  /* 0x000000ffff0f7224 */ /* 0x000fe200078e000c */
[C---:B------:R-:W-:Y:S01]  /*0550*/  @P2 ISETP.LT.U32.AND P1, PT, R2.reuse, R12, PT ;  /* 0x0000000c0200220c */ /* 0x040fe20003f21070 */
[----:B------:R-:W-:Y:S01]  /*0560*/  IMAD.MOV.U32 R21, RZ, RZ, R13 ;  /* 0x000000ffff157224 */ /* 0x000fe200078e000d */
[CC--:B------:R-:W-:Y:S02]  /*0570*/  @P2 ISETP.GE.AND.EX P0, PT, R3.reuse, R13.reuse, PT, P0 ;  /* 0x0000000d0300220c */ /* 0x0c0fe40003f06300 */
[----:B------:R-:W-:Y:S02]  /*0580*/  @P2 ISETP.LT.AND.EX P1, PT, R3, R13, PT, P1 ;  /* 0x0000000d0300220c */ /* 0x000fe40003f21310 */
[----:B------:R-:W-:Y:S02]  /*0590*/  @P2 FSEL R11, R5, R14, !P0 ;  /* 0x0000000e050b2208 */ /* 0x000fe40004000000 */
[----:B------:R-:W-:-:S02]  /*05a0*/  @P2 SEL R15, R2, R12, P1 ;  /* 0x0000000c020f2207 */ /* 0x000fc40000800000 */
[----:B------:R-:W-:-:S07]  /*05b0*/  @P2 SEL R21, R3, R13, P1 ;  /* 0x0000000d03152207 */ /* 0x000fce0000800000 */
.L_x_13:
[----:B------:R-:W-:Y:S05]  /*05c0*/  BSYNC.RECONVERGENT B2 ;  /* 0x0000000000027941 */ /* 0x000fea0003800200 */
.L_x_12:
[----:B-----5:R-:W-:Y:S01]  /*05d0*/  FSETP.GEU.AND P0, PT, R11, R16, PT ;  /* 0x000000100b00720b */ /* 0x020fe20003f0e000 */
[----:B------:R-:W-:Y:S01]  /*05e0*/  BSSY.RECONVERGENT B2, `(.L_x_14) ;  /* 0x0000011000027945 */ /* 0x000fe20003800200 */
[----:B------:R-:W-:Y:S02]  /*05f0*/  IMAD.MOV.U32 R17, RZ, RZ, R15 ;  /* 0x000000ffff117224 */ /* 0x000fe400078e000f */
[----:B------:R-:W-:Y:S02]  /*0600*/  IMAD.MOV.U32 R19, RZ, RZ, R21 ;  /* 0x000000ffff137224 */ /* 0x000fe400078e0015 */
[----:B------:R-:W-:-:S07]  /*0610*/  IMAD.MOV.U32 R5, RZ, RZ, R11 ;  /* 0x000000ffff057224 */ /* 0x000fce00078e000b */
[----:B------:R-:W-:Y:S05]  /*0620*/  @!P0 BRA `(.L_x_15) ;  /* 0x0000000000308947 */ /* 0x000fea0003800000 */
[----:B------:R-:W2:Y:S01]  /*0630*/  LDG.E.64.CONSTANT R2, desc[UR10][R8.64+0x1008] ;  /* 0x0010080a08027981 */ /* 0x000ea2000c1e9b00 */
[----:B------:R-:W-:Y:S01]  /*0640*/  FSETP.GEU.AND P2, PT, R16, R11, PT ;  /* 0x0000000b1000720b */ /* 0x000fe20003f4e000 */
[----:B------:R-:W-:-:S12]  /*0650*/  IMAD.MOV.U32 R5, RZ, RZ, R16 ;  /* 0x000000ffff057224 */ /* 0x000fd800078e0010 */
[CC--:B--2---:R-:W-:Y:S01]  /*0660*/  @P2 ISETP.GE.U32.AND P0, PT, R15.reuse, R2.reuse, PT ;  /* 0x000000020f00220c */ /* 0x0c4fe20003f06070 */
[----:B------:R-:W-:Y:S01]  /*0670*/  IMAD.MOV.U32 R17, RZ, RZ, R2 ;  /* 0x000000ffff117224 */ /* 0x000fe200078e0002 */
[----:B------:R-:W-:Y:S01]  /*0680*/  @P2 ISETP.LT.U32.AND P1, PT, R15, R2, PT ;  /* 0x000000020f00220c */ /* 0x000fe20003f21070 */
[----:B------:R-:W-:Y:S01]  /*0690*/  IMAD.MOV.U32 R19, RZ, RZ, R3 ;  /* 0x000000ffff137224 */ /* 0x000fe200078e0003 */
[CC--:B------:R-:W-:Y:S02]  /*06a0*/  @P2 ISETP.GE.AND.EX P0, PT, R21.reuse, R3.reuse, PT, P0 ;  /* 0x000000031500220c */ /* 0x0c0fe40003f06300 */
[----:B------:R-:W-:Y:S02]  /*06b0*/  @P2 ISETP.LT.AND.EX P1, PT, R21, R3, PT, P1 ;  /* 0x000000031500220c */ /* 0x000fe40003f21310 */
[----:B------:R-:W-:Y:S02]  /*06c0*/  @P2 FSEL R5, R11, R16, !P0 ;  /* 0x000000100b052208 */ /* 0x000fe40004000000 */
[----:B------:R-:W-:-:S02]  /*06d0*/  @P2 SEL R17, R15, R2, P1 ;  /* 0x000000020f112207 */ /* 0x000fc40000800000 */
[----:B------:R-:W-:-:S07]  /*06e0*/  @P2 SEL R19, R21, R3, P1 ;  /* 0x0000000315132207 */ /* 0x000fce0000800000 */
.L_x_15:
[----:B------:R-:W-:Y:S05]  /*06f0*/  BSYNC.RECONVERGENT B2 ;  /* 0x0000000000027941 */ /* 0x000fea0003800200 */
.L_x_14:
[----:B------:R-:W-:Y:S01]  /*0700*/  FSETP.GEU.AND P0, PT, R5, R18, PT ;  /* 0x000000120500720b */ /* 0x000fe20003f0e000 */
        /* <DEDUP_REMOVED lines=17> */
.L_x_17:
[----:B------:R-:W-:Y:S05]  /*0820*/  BSYNC.RECONVERGENT B2 ;  /* 0x0000000000027941 */ /* 0x000fea0003800200 */
.L_x_16:
        /* <DEDUP_REMOVED lines=9> */
[CC--:B--2---:R-:W-:Y:S02]  /*08c0*/  @P2 ISETP.GE.U32.AND P0, PT, R13.reuse, R2.reuse, PT ;  /* 0x000000020d00220c */ /* 0x0c4fe40003f06070 */
[----:B------:R-:W-:Y:S02]  /*08d0*/  @P2 ISETP.LT.U32.AND P1, PT, R13, R2, PT ;  /* 0x000000020d00220c */ /* 0x000fe40003f21070 */
[CC--:B------:R-:W-:Y:S02]  /*08e0*/  @P2 ISETP.GE.AND.EX P0, PT, R15.reuse, R3.reuse, PT, P0 ;  /* 0x000000030f00220c */ /* 0x0c0fe40003f06300 */
[----:B------:R-:W-:Y:S02]  /*08f0*/  @P2 ISETP.LT.AND.EX P1, PT, R15, R3, PT, P1 ;  /* 0x000000030f00220c */ /* 0x000fe40003f21310 */
[----:B------:R-:W-:Y:S02]  /*0900*/  @P2 FSEL R5, R11, R10, !P0 ;  /* 0x0000000a0b052208 */ /* 0x000fe40004000000 */
[----:B------:R-:W-:-:S02]  /*0910*/  @P2 SEL R10, R13, R2, P1 ;  /* 0x000000020d0a2207 */ /* 0x000fc40000800000 */
[----:B------:R-:W-:-:S03]  /*0920*/  @P2 SEL R11, R15, R3, P1 ;  /* 0x000000030f0b2207 */ /* 0x000fc60000800000 */
[----:B------:R-:W-:Y:S02]  /*0930*/  @P2 IMAD.MOV.U32 R2, RZ, RZ, R10 ;  /* 0x000000ffff022224 */ /* 0x000fe400078e000a */
[----:B------:R-:W-:-:S07]  /*0940*/  @P2 IMAD.MOV.U32 R3, RZ, RZ, R11 ;  /* 0x000000ffff032224 */ /* 0x000fce00078e000b */
.L_x_19:
[----:B------:R-:W-:Y:S05]  /*0950*/  BSYNC.RECONVERGENT B2 ;  /* 0x0000000000027941 */ /* 0x000fea0003800200 */
.L_x_18:
[----:B------:R-:W-:-:S05]  /*0960*/  VIADD R4, R4, 0x400 ;  /* 0x0000040004047836 */ /* 0x000fca0000000000 */
[----:B------:R-:W-:-:S13]  /*0970*/  ISETP.GE.AND P0, PT, R4, UR4, PT ;  /* 0x0000000404007c0c */ /* 0x000fda000bf06270 */
[----:B------:R-:W-:Y:S05]  /*0980*/  @!P0 BRA `(.L_x_20) ;  /* 0xfffffff800b08947 */ /* 0x000fea000383ffff */
.L_x_6:
[----:B------:R-:W-:Y:S05]  /*0990*/  BSYNC.RECONVERGENT B1 ;  /* 0x0000000000017941 */ /* 0x000fea0003800200 */
.L_x_5:
[----:B------:R-:W2:Y:S02]  /*09a0*/  LDCU UR4, c[0x0][0x390] ;  /* 0x00007200ff0477ac */ /* 0x000ea40008000800 */
[----:B--2---:R-:W-:-:S09]  /*09b0*/  UISETP.GE.AND UP0, UPT, UR4, 0x100, UPT ;  /* 0x000001000400788c */ /* 0x004fd2000bf06270 */
[----:B------:R-:W-:Y:S05]  /*09c0*/  BRA.U !UP0, `(.L_x_21) ;  /* 0x00000011083c7547 */ /* 0x000fea000b800000 */
[----:B------:R-:W2:Y:S01]  /*09d0*/  S2R R12, SR_LANEID ;  /* 0x00000000000c7919 */ /* 0x000ea20000000000 */
[----:B------:R-:W-:Y:S01]  /*09e0*/  BSSY.RECONVERGENT B1, `(.L_x_22) ;  /* 0x0000015000017945 */ /* 0x000fe20003800200 */
[----:B01---5:R-:W-:Y:S01]  /*09f0*/  IMAD.MOV.U32 R7, RZ, RZ, R2 ;  /* 0x000000ffff077224 */ /* 0x023fe200078e0002 */
[----:B------:R-:W0:Y:S01]  /*0a00*/  SHFL.DOWN PT, R6, R5, 0x1, 0x1f ;  /* 0x08201f0005067f89 */ /* 0x000e2200000e0000 */
[----:B------:R-:W-:Y:S02]  /*0a10*/  IMAD.MOV.U32 R8, RZ, RZ, R3 ;  /* 0x000000ffff087224 */ /* 0x000fe400078e0003 */
[----:B------:R-:W-:Y:S01]  /*0a20*/  IMAD.MOV.U32 R4, RZ, RZ, R5 ;  /* 0x000000ffff047224 */ /* 0x000fe200078e0005 */
[----:B------:R1:W3:Y:S04]  /*0a30*/  SHFL.DOWN PT, R9, R2, 0x1, 0x1f ;  /* 0x08201f0002097f89 */ /* 0x0002e800000e0000 */
[----:B------:R1:W4:Y:S01]  /*0a40*/  SHFL.DOWN PT, R11, R3, 0x1, 0x1f ;  /* 0x08201f00030b7f89 */ /* 0x00032200000e0000 */
[----:B0-----:R-:W-:-:S04]  /*0a50*/  FSETP.GEU.AND P0, PT, R5, R6, PT ;  /* 0x000000060500720b */ /* 0x001fc80003f0e000 */
[----:B--2---:R-:W-:-:S13]  /*0a60*/  ISETP.GT.OR P0, PT, R12, 0x1e, !P0 ;  /* 0x0000001e0c00780c */ /* 0x004fda0004704670 */
[----:B-1-34-:R-:W-:Y:S05]  /*0a70*/  @P0 BRA `(.L_x_23) ;  /* 0x00000000002c0947 */ /* 0x01afea0003800000 */
[----:B------:R-:W-:Y:S01]  /*0a80*/  FSETP.GT.AND P2, PT, R5, R6, PT ;  /* 0x000000060500720b */ /* 0x000fe20003f44000 */
[----:B------:R-:W-:Y:S02]  /*0a90*/  IMAD.MOV.U32 R7, RZ, RZ, R9 ;  /* 0x000000ffff077224 */ /* 0x000fe400078e0009 */
[----:B------:R-:W-:Y:S02]  /*0aa0*/  IMAD.MOV.U32 R8, RZ, RZ, R11 ;  /* 0x000000ffff087224 */ /* 0x000fe400078e000b */
[----:B------:R-:W-:-:S08]  /*0ab0*/  IMAD.MOV.U32 R4, RZ, RZ, R6 ;  /* 0x000000ffff047224 */ /* 0x000fd000078e0006 */
[CC--:B------:R-:W-:Y:S02]  /*0ac0*/  @!P2 ISETP.GE.U32.AND P0, PT, R2.reuse, R9.reuse, PT ;  /* 0x000000090200a20c */ /* 0x0c0fe40003f06070 */
[C---:B------:R-:W-:Y:S02]  /*0ad0*/  @!P2 ISETP.LT.U32.AND P1, PT, R2.reuse, R9, PT ;  /* 0x000000090200a20c */ /* 0x040fe40003f21070 */
[CC--:B------:R-:W-:Y:S02]  /*0ae0*/  @!P2 ISETP.GE.AND.EX P0, PT, R3.reuse, R11.reuse, PT, P0 ;  /* 0x0000000b0300a20c */ /* 0x0c0fe40003f06300 */
[----:B------:R-:W-:Y:S02]  /*0af0*/  @!P2 ISETP.LT.AND.EX P1, PT, R3, R11, PT, P1 ;  /* 0x0000000b0300a20c */ /* 0x000fe40003f21310 */
[----:B------:R-:W-:Y:S02]  /*0b00*/  @!P2 FSEL R4, R5, R6, !P0 ;  /* 0x000000060504a208 */ /* 0x000fe40004000000 */
[----:B------:R-:W-:-:S02]  /*0b10*/  @!P2 SEL R7, R2, R9, P1 ;  /* 0x000000090207a207 */ /* 0x000fc40000800000 */
[----:B------:R-:W-:-:S07]  /*0b20*/  @!P2 SEL R8, R3, R11, P1 ;  /* 0x0000000b0308a207 */ /* 0x000fce0000800000 */
.L_x_23:
[----:B------:R-:W-:Y:S05]  /*0b30*/  BSYNC.RECONVERGENT B1 ;  /* 0x0000000000017941 */ /* 0x000fea0003800200 */
.L_x_22:
[----:B------:R-:W0:Y:S01]  /*0b40*/  SHFL.DOWN PT, R3, R4, 0x2, 0x1f ;  /* 0x08401f0004037f89 */ /* 0x000e2200000e0000 */
[----:B------:R-:W-:Y:S01]  /*0b50*/  BSSY.RECONVERGENT B1, `(.L_x_24) ;  /* 0x0000014000017945 */ /* 0x000fe20003800200 */
[----:B------:R-:W-:Y:S02]  /*0b60*/  IMAD.MOV.U32 R5, RZ, RZ, R7 ;  /* 0x000000ffff057224 */ /* 0x000fe400078e0007 */
[----:B------:R1:W2:Y:S01]  /*0b70*/  SHFL.DOWN PT, R10, R7, 0x2, 0x1f ;  /* 0x08401f00070a7f89 */ /* 0x0002a200000e0000 */
[----:B------:R-:W-:Y:S02]  /*0b80*/  IMAD.MOV.U32 R6, RZ, RZ, R8 ;  /* 0x000000ffff067224 */ /* 0x000fe400078e0008 */
[----:B------:R-:W-:Y:S01]  /*0b90*/  IMAD.MOV.U32 R2, RZ, RZ, R4 ;  /* 0x000000ffff027224 */ /* 0x000fe200078e0004 */
[----:B------:R1:W3:Y:S01]  /*0ba0*/  SHFL.DOWN PT, R9, R8, 0x2, 0x1f ;  /* 0x08401f0008097f89 */ /* 0x0002e200000e0000 */
[----:B0-----:R-:W-:-:S04]  /*0bb0*/  FSETP.GEU.AND P0, PT, R4, R3, PT ;  /* 0x000000030400720b */ /* 0x001fc80003f0e000 */
[----:B------:R-:W-:-:S13]  /*0bc0*/  ISETP.GT.OR P0, PT, R12, 0x1d, !P0 ;  /* 0x0000001d0c00780c */ /* 0x000fda0004704670 */
[----:B-123--:R-:W-:Y:S05]  /*0bd0*/  @P0 BRA `(.L_x_25) ;  /* 0x00000000002c0947 */ /* 0x00efea0003800000 */
[----:B------:R-:W-:Y:S01]  /*0be0*/  FSETP.GT.AND P2, PT, R4, R3, PT ;  /* 0x000000030400720b */ /* 0x000fe20003f44000 */
[----:B------:R-:W-:Y:S02]  /*0bf0*/  IMAD.MOV.U32 R5, RZ, RZ, R10 ;  /* 0x000000ffff057224 */ /* 0x000fe400078e000a */
[----:B------:R-:W-:Y:S02]  /*0c00*/  IMAD.MOV.U32 R6, RZ, RZ, R9 ;  /* 0x000000ffff067224 */ /* 0x000fe400078e0009 */
[----:B------:R-:W-:-:S08]  /*0c10*/  IMAD.MOV.U32 R2, RZ, RZ, R3 ;  /* 0x000000ffff027224 */ /* 0x000fd000078e0003 */
[CC--:B------:R-:W-:Y:S02]  /*0c20*/  @!P2 ISETP.GE.U32.AND P0, PT, R7.reuse, R10.reuse, PT ;  /* 0x0000000a0700a20c */ /* 0x0c0fe40003f06070 */
[CC--:B------:R-:W-:Y:S02]  /*0c30*/  @!P2 ISETP.LT.U32.AND P1, PT, R7.reuse, R10.reuse, PT ;  /* 0x0000000a0700a20c */ /* 0x0c0fe40003f21070 */
[CC--:B------:R-:W-:Y:S02]  /*0c40*/  @!P2 ISETP.GE.AND.EX P0, PT, R8.reuse, R9.reuse, PT, P0 ;  /* 0x000000090800a20c */ /* 0x0c0fe40003f06300 */
[----:B------:R-:W-:Y:S02]  /*0c50*/  @!P2 ISETP.LT.AND.EX P1, PT, R8, R9, PT, P1 ;  /* 0x000000090800a20c */ /* 0x000fe40003f21310 */
[----:B------:R-:W-:Y:S02]  /*0c60*/  @!P2 FSEL R2, R4, R3, !P0 ;  /* 0x000000030402a208 */ /* 0x000fe40004000000 */
[----:B------:R-:W-:-:S02]  /*0c70*/  @!P2 SEL R5, R7, R10, P1 ;  /* 0x0000000a0705a207 */ /* 0x000fc40000800000 */
[----:B------:R-:W-:-:S07]  /*0c80*/  @!P2 SEL R6, R8, R9, P1 ;  /* 0x000000090806a207 */ /* 0x000fce0000800000 */
.L_x_25:
[----:B------:R-:W-:Y:S05]  /*0c90*/  BSYNC.RECONVERGENT B1 ;  /* 0x0000000000017941 */ /* 0x000fea0003800200 */
.L_x_24:
        /* <DEDUP_REMOVED lines=21> */
.L_x_27:
[----:B------:R-:W-:Y:S05]  /*0df0*/  BSYNC.RECONVERGENT B1 ;  /* 0x0000000000017941 */ /* 0x000fea0003800200 */
.L_x_26:
        /* <DEDUP_REMOVED lines=15> */
[----:B------:R-:W-:Y:S02]  /*0ef0*/  @!P2 ISETP.LT.U32.AND P1, PT, R4, R9, PT ;  /* 0x000000090400a20c */ /* 0x000fe40003f21070 */
[CC--:B------:R-:W-:Y:S02]  /*0f00*/  @!P2 ISETP.GE.AND.EX P0, PT, R8.reuse, R11.reuse, PT, P0 ;  /* 0x0000000b0800a20c */ /* 0x0c0fe40003f06300 */
[----:B------:R-:W-:Y:S02]  /*0f10*/  @!P2 ISETP.LT.AND.EX P1, PT, R8, R11, PT, P1 ;  /* 0x0000000b0800a20c */ /* 0x000fe40003f21310 */
[----:B------:R-:W-:Y:S02]  /*0f20*/  @!P2 FSEL R5, R3, R2, !P0 ;  /* 0x000000020305a208 */ /* 0x000fe40004000000 */
[----:B------:R-:W-:-:S02]  /*0f30*/  @!P2 SEL R6, R4, R9, P1 ;  /* 0x000000090406a207 */ /* 0x000fc40000800000 */
[----:B------:R-:W-:-:S07]  /*0f40*/  @!P2 SEL R7, R8, R11, P1 ;  /* 0x0000000b0807a207 */ /* 0x000fce0000800000 */
.L_x_29:
[----:B------:R-:W-:Y:S05]  /*0f50*/  BSYNC.RECONVERGENT B1 ;  /* 0x0000000000017941 */ /* 0x000fea0003800200 */
.L_x_28:
[----:B------:R-:W0:Y:S01]  /*0f60*/  SHFL.DOWN PT, R8, R5, 0x10, 0x1f ;  /* 0x0a001f0005087f89 */ /* 0x000e2200000e0000 */
[----:B------:R-:W-:Y:S01]  /*0f70*/  BSSY.RECONVERGENT B1, `(.L_x_30) ;  /* 0x0000015000017945 */ /* 0x000fe20003800200 */
[----:B------:R-:W-:Y:S01]  /*0f80*/  ISETP.NE.AND P2, PT, R12, RZ, PT ;  /* 0x000000ff0c00720c */ /* 0x000fe20003f45270 */
[----:B------:R-:W-:Y:S01]  /*0f90*/  IMAD.MOV.U32 R3, RZ, RZ, R6 ;  /* 0x000000ffff037224 */ /* 0x000fe200078e0006 */
        /* <DEDUP_REMOVED lines=18> */
.L_x_31:
[----:B------:R-:W-:Y:S05]  /*10c0*/  BSYNC.RECONVERGENT B1 ;  /* 0x0000000000017941 */ /* 0x000fea0003800200 */
.L_x_30:
[----:B------:R-:W-:Y:S04]  /*10d0*/  BSSY.RECONVERGENT B1, `(.L_x_32) ;  /* 0x000000c000017945 */ /* 0x000fe80003800200 */
[----:B------:R-:W-:Y:S05]  /*10e0*/  @P2 BRA `(.L_x_33) ;  /* 0x0000000000282947 */ /* 0x000fea0003800000 */
[----:B------:R-:W0:Y:S01]  /*10f0*/  S2R R7, SR_CgaCtaId ;  /* 0x0000000000077919 */ /* 0x000e220000008800 */
[----:B------:R-:W-:Y:S02]  /*1100*/  MOV R6, 0x400 ;  /* 0x0000040000067802 */ /* 0x000fe40000000f00 */
[----:B------:R-:W-:-:S04]  /*1110*/  SHF.R.U32.HI R5, RZ, 0x1, R0 ;  /* 0x00000001ff057819 */ /* 0x000fc80000011600 */
[----:B------:R-:W-:Y:S02]  /*1120*/  LOP3.LUT R5, R5, 0x1f0, RZ, 0xc0, !PT ;  /* 0x000001f005057812 */ /* 0x000fe400078ec0ff */
[----:B0-----:R-:W-:Y:S01]  /*1130*/  LEA R6, R7, R6, 0x18 ;  /* 0x0000000607067211 */ /* 0x001fe200078ec0ff */
[----:B------:R-:W-:-:S04]  /*1140*/  IMAD.MOV.U32 R7, RZ, RZ, R4 ;  /* 0x000000ffff077224 */ /* 0x000fc800078e0004 */
[----:B------:R-:W-:Y:S02]  /*1150*/  IMAD.IADD R5, R5, 0x1, R6 ;  /* 0x0000000105057824 */ /* 0x000fe400078e0206 */
[----:B------:R-:W-:-:S03]  /*1160*/  IMAD.MOV.U32 R6, RZ, RZ, R3 ;  /* 0x000000ffff067224 */ /* 0x000fc600078e0003 */
[----:B------:R0:W-:Y:S04]  /*1170*/  STS [R5+0x8], R2 ;  /* 0x0000080205007388 */ /* 0x0001e80000000800 */
[----:B------:R0:W-:Y:S02]  /*1180*/  STS.64 [R5+0x10], R6 ;  /* 0x0000100605007388 */ /* 0x0001e40000000a00 */
.L_x_33:
[----:B------:R-:W-:Y:S05]  /*1190*/  BSYNC.RECONVERGENT B1 ;  /* 0x0000000000017941 */ /* 0x000fea0003800200 */
.L_x_32:
[----:B------:R-:W-:Y:S01]  /*11a0*/  BAR.SYNC.DEFER_BLOCKING 0x0 ;  /* 0x0000000000007b1d */ /* 0x000fe20000010000 */
[----:B------:R-:W-:-:S13]  /*11b0*/  ISETP.NE.AND P1, PT, R0, RZ, PT ;  /* 0x000000ff0000720c */ /* 0x000fda0003f25270 */
[----:B------:R-:W-:Y:S05]  /*11c0*/  @P1 BRA `(.L_x_34) ;  /* 0x0000005000c01947 */ /* 0x000fea0003800000 */
[----:B0-----:R-:W0:Y:S01]  /*11d0*/  S2R R5, SR_CgaCtaId ;  /* 0x0000000000057919 */ /* 0x001e220000008800 */
[----:B------:R-:W-:Y:S01]  /*11e0*/  MOV R8, 0x400 ;  /* 0x0000040000087802 */ /* 0x000fe20000000f00 */
[----:B------:R-:W-:Y:S01]  /*11f0*/  BSSY.RECONVERGENT B1, `(.L_x_35) ;  /* 0x000001a000017945 */ /* 0x000fe20003800200 */
[----:B------:R-:W-:Y:S02]  /*1200*/  IMAD.MOV.U32 R12, RZ, RZ, R2 ;  /* 0x000000ffff0c7224 */ /* 0x000fe400078e0002 */
[----:B------:R-:W-:Y:S02]  /*1210*/  IMAD.MOV.U32 R6, RZ, RZ, R3 ;  /* 0x000000ffff067224 */ /* 0x000fe400078e0003 */
[----:B------:R-:W-:Y:S01]  /*1220*/  IMAD.MOV.U32 R7, RZ, RZ, R4 ;  /* 0x000000ffff077224 */ /* 0x000fe200078e0004 */
[----:B0-----:R-:W-:-:S05]  /*1230*/  LEA R8, R5, R8, 0x18 ;  /* 0x0000000805087211 */ /* 0x001fca00078ec0ff */
[----:B------:R-:W0:Y:S04]  /*1240*/  LDS R11, [R8+0x18] ;  /* 0x00001800080b7984 */ /* 0x000e280000000800 */
[----:B------:R1:W2:Y:S04]  /*1250*/  LDS R13, [R8+0x28] ;  /* 0x00002800080d7984 */ /* 0x0002a80000000800 */
[----:B------:R1:W3:Y:S04]  /*1260*/  LDS R15, [R8+0x38] ;  /* 0x00003800080f7984 */ /* 0x0002e80000000800 */
[----:B------:R1:W4:Y:S04]  /*1270*/  LDS R10, [R8+0x48] ;  /* 0x00004800080a7984 */ /* 0x0003280000000800 */
[----:B------:R1:W1:Y:S04]  /*1280*/  LDS R9, [R8+0x58] ;  /* 0x0000580008097984 */ /* 0x0002680000000800 */
[----:B------:R0:W1:Y:S04]  /*1290*/  LDS R5, [R8+0x68] ;  /* 0x0000680008057984 */ /* 0x0000680000000800 */
[----:B------:R0:W1:Y:S02]  /*12a0*/  LDS R0, [R8+0x78] ;  /* 0x0000780008007984 */ /* 0x0000640000000800 */
[----:B0-----:R-:W-:-:S13]  /*12b0*/  FSETP.GEU.AND P0, PT, R2, R11, PT ;  /* 0x0000000b0200720b */ /* 0x001fda0003f0e000 */
[----:B--234-:R-:W-:Y:S05]  /*12c0*/  @!P0 BRA `(.L_x_36) ;  /* 0x0000000000308947 */ /* 0x01cfea0003800000 */
[----:B------:R-:W0:Y:S01]  /*12d0*/  LDS.64 R6, [R8+0x20] ;  /* 0x0000200008067984 */ /* 0x000e220000000a00 */
[----:B------:R-:W-:Y:S01]  /*12e0*/  FSETP.GEU.AND P3, PT, R11, R2, PT ;  /* 0x000000020b00720b */ /* 0x000fe20003f6e000 */
[----:B------:R-:W-:-:S12]  /*12f0*/  IMAD.MOV.U32 R12, RZ, RZ, R11 ;  /* 0x000000ffff0c7224 */ /* 0x000fd800078e000b */
[CC--:B0-----:R-:W-:Y:S02]  /*1300*/  @P3 ISETP.LT.U32.AND P2, PT, R3.reuse, R6.reuse, PT ;  /* 0x000000060300320c */ /* 0x0c1fe40003f41070 */
[CC--:B------:R-:W-:Y:S02]  /*1310*/  @P3 ISETP.GE.U32.AND P0, PT, R3.reuse, R6.reuse, PT ;  /* 0x000000060300320c */ /* 0x0c0fe40003f06070 */
[CC--:B------:R-:W-:Y:S02]  /*1320*/  @P3 ISETP.LT.AND.EX P2, PT, R4.reuse, R7.reuse, PT, P2 ;  /* 0x000000070400320c */ /* 0x0c0fe40003f41320 */
[CC--:B------:R-:W-:Y:S02]  /*1330*/  @P3 ISETP.GE.AND.EX P0, PT, R4.reuse, R7.reuse, PT, P0 ;  /* 0x000000070400320c */ /* 0x0c0fe40003f06300 */
[----:B------:R-:W-:Y:S02]  /*1340*/  @P3 SEL R3, R3, R6, P2 ;  /* 0x0000000603033207 */ /* 0x000fe40001000000 */
[----:B------:R-:W-:-:S02]  /*1350*/  @P3 SEL R4, R4, R7, P2 ;  /* 0x0000000704043207 */ /* 0x000fc40001000000 */
[----:B------:R-:W-:Y:S01]  /*1360*/  @P3 FSEL R12, R2, R11, !P0 ;  /* 0x0000000b020c3208 */ /* 0x000fe20004000000 */
[----:B------:R-:W-:Y:S02]  /*1370*/  @P3 IMAD.MOV.U32 R6, RZ, RZ, R3 ;  /* 0x000000ffff063224 */ /* 0x000fe400078e0003 */
[----:B------:R-:W-:-:S07]  /*1380*/  @P3 IMAD.MOV.U32 R7, RZ, RZ, R4 ;  /* 0x000000ffff073224 */ /* 0x000fce00078e0004 */
.L_x_36:
[----:B------:R-:W-:Y:S05]  /*1390*/  BSYNC.RECONVERGENT B1 ;  /* 0x0000000000017941 */ /* 0x000fea0003800200 */
.L_x_35:
[----:B------:R-:W-:Y:S01]  /*13a0*/  FSETP.GEU.AND P0, PT, R12, R13, PT ;  /* 0x0000000d0c00720b */ /* 0x000fe20003f0e000 */
[----:B------:R-:W-:Y:S01]  /*13b0*/  BSSY.RECONVERGENT B1, `(.L_x_37) ;  /* 0x0000011000017945 */ /* 0x000fe20003800200 */
[----:B------:R-:W-:Y:S02]  /*13c0*/  IMAD.MOV.U32 R17, RZ, RZ, R6 ;  /* 0x000000ffff117224 */ /* 0x000fe400078e0006 */
[----:B------:R-:W-:Y:S02]  /*13d0*/  IMAD.MOV.U32 R14, RZ, RZ, R7 ;  /* 0x000000ffff0e7224 */ /* 0x000fe400078e0007 */
[----:B------:R-:W-:-:S07]  /*13e0*/  IMAD.MOV.U32 R2, RZ, RZ, R12 ;  /* 0x000000ffff027224 */ /* 0x000fce00078e000c */
[----:B------:R-:W-:Y:S05]  /*13f0*/  @!P0 BRA `(.L_x_38) ;  /* 0x0000000000308947 */ /* 0x000fea0003800000 */
[----:B------:R-:W0:Y:S01]  /*1400*/  LDS.64 R18, [R8+0x30] ;  /* 0x0000300008127984 */ /* 0x000e220000000a00 */
[----:B------:R-:W-:Y:S01]  /*1410*/  FSETP.GEU.AND P3, PT, R13, R12, PT ;  /* 0x0000000c0d00720b */ /* 0x000fe20003f6e000 */
[----:B------:R-:W-:-:S12]  /*1420*/  IMAD.MOV.U32 R2, RZ, RZ, R13 ;  /* 0x000000ffff027224 */ /* 0x000fd800078e000d */
[CC--:B0-----:R-:W-:Y:S01]  /*1430*/  @P3 ISETP.GE.U32.AND P0, PT, R6.reuse, R18.reuse, PT ;  /* 0x000000120600320c */ /* 0x0c1fe20003f06070 */
[----:B------:R-:W-:Y:S01]  /*1440*/  IMAD.MOV.U32 R17, RZ, RZ, R18 ;  /* 0x000000ffff117224 */ /* 0x000fe200078e0012 */
[-C--:B------:R-:W-:Y:S01]  /*1450*/  @P3 ISETP.LT.U32.AND P2, PT, R6, R18.reuse, PT ;  /* 0x000000120600320c */ /* 0x080fe20003f41070 */
[----:B------:R-:W-:Y:S01]  /*1460*/  IMAD.MOV.U32 R14, RZ, RZ, R19 ;  /* 0x000000ffff0e7224 */ /* 0x000fe200078e0013 */
[CC--:B------:R-:W-:Y:S02]  /*1470*/  @P3 ISETP.GE.AND.EX P0, PT, R7.reuse, R19.reuse, PT, P0 ;  /* 0x000000130700320c */ /* 0x0c0fe40003f06300 */
[----:B------:R-:W-:Y:S02]  /*1480*/  @P3 ISETP.LT.AND.EX P2, PT, R7, R19, PT, P2 ;  /* 0x000000130700320c */ /* 0x000fe40003f41320 */
[----:B------:R-:W-:Y:S02]  /*1490*/  @P3 FSEL R2, R12, R13, !P0 ;  /* 0x0000000d0c023208 */ /* 0x000fe40004000000 */
[----:B------:R-:W-:-:S02]  /*14a0*/  @P3 SEL R17, R6, R18, P2 ;  /* 0x0000001206113207 */ /* 0x000fc40001000000 */
[----:B------:R-:W-:-:S07]  /*14b0*/  @P3 SEL R14, R7, R19, P2 ;  /* 0x00000013070e3207 */ /* 0x000fce0001000000 */
.L_x_38:
[----:B------:R-:W-:Y:S05]  /*14c0*/  BSYNC.RECONVERGENT B1 ;  /* 0x0000000000017941 */ /* 0x000fea0003800200 */
.L_x_37:
        /* <DEDUP_REMOVED lines=11> */
[CC--:B------:R-:W-:Y:S01]  /*1580*/  @P3 ISETP.LT.U32.AND P2, PT, R17.reuse, R6.reuse, PT ;  /* 0x000000061100320c */ /* 0x0c0fe20003f41070 */
[----:B------:R-:W-:Y:S01]  /*1590*/  IMAD.MOV.U32 R4, RZ, RZ, R7 ;  /* 0x000000ffff047224 */ /* 0x000fe200078e0007 */
[CC--:B------:R-:W-:Y:S02]  /*15a0*/  @P3 ISETP.GE.AND.EX P0, PT, R14.reuse, R7.reuse, PT, P0 ;  /* 0x000000070e00320c */ /* 0x0c0fe40003f06300 */
[----:B------:R-:W-:Y:S02]  /*15b0*/  @P3 ISETP.LT.AND.EX P2, PT, R14, R7, PT, P2 ;  /* 0x000000070e00320c */ /* 0x000fe40003f41320 */
[----:B------:R-:W-:Y:S02]  /*15c0*/  @P3 FSEL R3, R2, R15, !P0 ;  /* 0x0000000f02033208 */ /* 0x000fe40004000000 */
[----:B------:R-:W-:-:S02]  /*15d0*/  @P3 SEL R11, R17, R6, P2 ;  /* 0x00000006110b3207 */ /* 0x000fc40001000000 */
[----:B------:R-:W-:-:S07]  /*15e0*/  @P3 SEL R4, R14, R7, P2 ;  /* 0x000000070e043207 */ /* 0x000fce0001000000 */
.L_x_40:
[----:B------:R-:W-:Y:S05]  /*15f0*/  BSYNC.RECONVERGENT B1 ;  /* 0x0000000000017941 */ /* 0x000fea0003800200 */
.L_x_39:
        /* <DEDUP_REMOVED lines=18> */
.L_x_42:
[----:B------:R-:W-:Y:S05]  /*1720*/  BSYNC.RECONVERGENT B1 ;  /* 0x0000000000017941 */ /* 0x000fea0003800200 */
.L_x_41:
[----:B-1----:R-:W-:Y:S01]  /*1730*/  FSETP.GEU.AND P0, PT, R2, R9, PT ;  /* 0x000000090200720b */ /* 0x002fe20003f0e000 */
        /* <DEDUP_REMOVED lines=17> */
.L_x_44:
[----:B------:R-:W-:Y:S05]  /*1850*/  BSYNC.RECONVERGENT B1 ;  /* 0x0000000000017941 */ /* 0x000fea0003800200 */
.L_x_43:
        /* <DEDUP_REMOVED lines=18> */
.L_x_46:
[----:B------:R-:W-:Y:S05]  /*1980*/  BSYNC.RECONVERGENT B1 ;  /* 0x0000000000017941 */ /* 0x000fea0003800200 */
.L_x_45:
[----:B------:R-:W-:Y:S01]  /*1990*/  FSETP.GEU.AND P0, PT, R7, R0, PT ;  /* 0x000000000700720b */ /* 0x000fe20003f0e000 */
[----:B------:R-:W-:Y:S02]  /*19a0*/  IMAD.MOV.U32 R2, RZ, RZ, R7 ;  /* 0x000000ffff027224 */ /* 0x000fe400078e0007 */
[----:B------:R-:W-:Y:S02]  /*19b0*/  IMAD.MOV.U32 R3, RZ, RZ, R9 ;  /* 0x000000ffff037224 */ /* 0x000fe400078e0009 */
[----:B------:R-:W-:-:S08]  /*19c0*/  IMAD.MOV.U32 R4, RZ, RZ, R6 ;  /* 0x000000ffff047224 */ /* 0x000fd000078e0006 */
[----:B------:R-:W-:Y:S05]  /*19d0*/  @!P0 BRA `(.L_x_34) ;  /* 0x0000004800bc8947 */ /* 0x000fea0003800000 */
[----:B------:R-:W0:Y:S01]  /*19e0*/  LDS.64 R10, [R8+0x80] ;  /* 0x00008000080a7984 */ /* 0x000e220000000a00 */
[----:B------:R-:W-:Y:S01]  /*19f0*/  FSETP.GEU.AND P0, PT, R0, R7, PT ;  /* 0x000000070000720b */ /* 0x000fe20003f0e000 */
[----:B------:R-:W-:Y:S02]  /*1a00*/  IMAD.MOV.U32 R2, RZ, RZ, R0 ;  /* 0x000000ffff027224 */ /* 0x000fe400078e0000 */
[----:B0-----:R-:W-:Y:S02]  /*1a10*/  IMAD.MOV.U32 R3, RZ, RZ, R10 ;  /* 0x000000ffff037224 */ /* 0x001fe400078e000a */
[----:B------:R-:W-:-:S08]  /*1a20*/  IMAD.MOV.U32 R4, RZ, RZ, R11 ;  /* 0x000000ffff047224 */ /* 0x000fd000078e000b */
[----:B------:R-:W-:Y:S05]  /*1a30*/  @!P0 BRA `(.L_x_34) ;  /* 0x0000004800a48947 */ /* 0x000fea0003800000 */
[CC--:B------:R-:W-:Y:S02]  /*1a40*/  ISETP.GE.U32.AND P0, PT, R9.reuse, R10.reuse, PT ;  /* 0x0000000a0900720c */ /* 0x0c0fe40003f06070 */
[----:B------:R-:W-:Y:S02]  /*1a50*/  ISETP.LT.U32.AND P2, PT, R9, R10, PT ;  /* 0x0000000a0900720c */ /* 0x000fe40003f41070 */
[CC--:B------:R-:W-:Y:S02]  /*1a60*/  ISETP.GE.AND.EX P0, PT, R6.reuse, R11.reuse, PT, P0 ;  /* 0x0000000b0600720c */ /* 0x0c0fe40003f06300 */
[----:B------:R-:W-:Y:S02]  /*1a70*/  ISETP.LT.AND.EX P2, PT, R6, R11, PT, P2 ;  /* 0x0000000b0600720c */ /* 0x000fe40003f41320 */
[----:B------:R-:W-:Y:S02]  /*1a80*/  FSEL R2, R7, R0, !P0 ;  /* 0x0000000007027208 */ /* 0x000fe40004000000 */
[----:B------:R-:W-:-:S02]  /*1a90*/  SEL R3, R9, R10, P2 ;  /* 0x0000000a09037207 */ /* 0x000fc40001000000 */
[----:B------:R-:W-:Y:S01]  /*1aa0*/  SEL R4, R6, R11, P2 ;  /* 0x0000000b06047207 */ /* 0x000fe20001000000 */
[----:B------:R-:W-:Y:S06]  /*1ab0*/  BRA `(.L_x_34) ;  /* 0x0000004800847947 */ /* 0x000fec0003800000 */
.L_x_21:
[----:B------:R-:W-:Y:S01]  /*1ac0*/  LOP3.LUT R4, R0, 0x3e0, RZ, 0xc0, !PT ;  /* 0x000003e000047812 */ /* 0x000fe200078ec0ff */
[----:B------:R-:W-:Y:S01]  /*1ad0*/  BSSY.RECONVERGENT B1, `(.L_x_47) ;  /* 0x000001b000017945 */ /* 0x000fe20003800200 */
[----:B-----5:R-:W-:Y:S02]  /*1ae0*/  IMAD.MOV.U32 R12, RZ, RZ, R2 ;  /* 0x000000ffff0c7224 */ /* 0x020fe400078e0002 */
[----:B------:R-:W-:Y:S02]  /*1af0*/  IMAD.MOV.U32 R14, RZ, RZ, R3 ;  /* 0x000000ffff0e7224 */ /* 0x000fe400078e0003 */
[----:B01----:R-:W-:Y:S01]  /*1b00*/  VIADD R6, R4, 0x20 ;  /* 0x0000002004067836 */ /* 0x003fe20000000000 */
[----:B------:R-:W-:-:S04]  /*1b10*/  LOP3.LUT R4, RZ, R4, RZ, 0x33, !PT ;  /* 0x00000004ff047212 */ /* 0x000fc800078e33ff */
[----:B------:R-:W-:Y:S01]  /*1b20*/  ISETP.GT.AND P0, PT, R6, UR4, PT ;  /* 0x0000000406007c0c */ /* 0x000fe2000bf04270 */
[----:B------:R-:W-:Y:S02]  /*1b30*/  VIADD R4, R4, UR4 ;  /* 0x0000000404047c36 */ /* 0x000fe40008000000 */
[----:B------:R-:W-:-:S03]  /*1b40*/  IMAD.MOV.U32 R6, RZ, RZ, R5 ;  /* 0x000000ffff067224 */ /* 0x000fc600078e0005 */
[----:B------:R-:W-:Y:S02]  /*1b50*/  SEL R7, R4, 0x1f, P0 ;  /* 0x0000001f04077807 */ /* 0x000fe40000000000 */
[----:B------:R-:W0:Y:S03]  /*1b60*/  S2R R4, SR_LANEID ;  /* 0x0000000000047919 */ /* 0x000e260000000000 */
[----:B------:R-:W1:Y:S04]  /*1b70*/  SHFL.DOWN PT, R8, R5, 0x1, R7 ;  /* 0x0820000005087989 */ /* 0x000e6800000e0007 */
[----:B------:R2:W3:Y:S04]  /*1b80*/  SHFL.DOWN PT, R9, R2, 0x1, R7 ;  /* 0x0820000002097989 */ /* 0x0004e800000e0007 */
[----:B------:R2:W4:Y:S01]  /*1b90*/  SHFL.DOWN PT, R11, R3, 0x1, R7 ;  /* 0x08200000030b7989 */ /* 0x00052200000e0007 */
[----:B-1----:R-:W-:-:S04]  /*1ba0*/  FSETP.GEU.AND P0, PT, R5, R8, PT ;  /* 0x000000080500720b */ /* 0x002fc80003f0e000 */
[----:B0-----:R-:W-:-:S13]  /*1bb0*/  ISETP.GE.OR P0, PT, R4, R7, !P0 ;  /* 0x000000070400720c */ /* 0x001fda0004706670 */
[----:B--234-:R-:W-:Y:S05]  /*1bc0*/  @P0 BRA `(.L_x_48) ;  /* 0x00000000002c0947 */ /* 0x01cfea0003800000 */
        /* <DEDUP_REMOVED lines=11> */
.L_x_48:
[----:B------:R-:W-:Y:S05]  /*1c80*/  BSYNC.RECONVERGENT B1 ;  /* 0x0000000000017941 */ /* 0x000fea0003800200 */
.L_x_47:
[----:B------:R-:W0:Y:S01]  /*1c90*/  SHFL.DOWN PT, R3, R6, 0x2, R7 ;  /* 0x0840000006037989 */ /* 0x000e2200000e0007 */
[----:B------:R-:W-:Y:S01]  /*1ca0*/  VIADD R2, R4, 0x2 ;  /* 0x0000000204027836 */ /* 0x000fe20000000000 */
[----:B------:R-:W-:Y:S01]  /*1cb0*/  BSSY.RECONVERGENT B1, `(.L_x_49) ;  /* 0x0000014000017945 */ /* 0x000fe20003800200 */
[----:B------:R-:W-:Y:S01]  /*1cc0*/  IMAD.MOV.U32 R8, RZ, RZ, R12 ;  /* 0x000000ffff087224 */ /* 0x000fe200078e000c */
[----:B------:R1:W2:Y:S01]  /*1cd0*/  SHFL.DOWN PT, R5, R12, 0x2, R7 ;  /* 0x084000000c057989 */ /* 0x0002a200000e0007 */
[----:B------:R-:W-:-:S03]  /*1ce0*/  IMAD.MOV.U32 R10, RZ, RZ, R14 ;  /* 0x000000ffff0a7224 */ /* 0x000fc600078e000e */
[----:B------:R1:W3:Y:S01]  /*1cf0*/  SHFL.DOWN PT, R9, R14, 0x2, R7 ;  /* 0x084000000e097989 */ /* 0x0002e200000e0007 */
[----:B0-----:R-:W-:-:S04]  /*1d00*/  FSETP.GEU.AND P0, PT, R6, R3, PT ;  /* 0x000000030600720b */ /* 0x001fc80003f0e000 */
[----:B------:R-:W-:Y:S01]  /*1d10*/  ISETP.GT.OR P0, PT, R2, R7, !P0 ;  /* 0x000000070200720c */ /* 0x000fe20004704670 */
[----:B------:R-:W-:-:S12]  /*1d20*/  IMAD.MOV.U32 R2, RZ, RZ, R6 ;  /* 0x000000ffff027224 */ /* 0x000fd800078e0006 */
        /* <DEDUP_REMOVED lines=12> */
.L_x_50:
[----:B------:R-:W-:Y:S05]  /*1df0*/  BSYNC.RECONVERGENT B1 ;  /* 0x0000000000017941 */ /* 0x000fea0003800200 */
.L_x_49:
        /* <DEDUP_REMOVED lines=22> */
.L_x_52:
[----:B------:R-:W-:Y:S05]  /*1f60*/  BSYNC.RECONVERGENT B1 ;  /* 0x0000000000017941 */ /* 0x000fea0003800200 */
.L_x_51:
[----:B------:R-:W0:Y:S01]  /*1f70*/  SHFL.DOWN PT, R3, R6, 0x8, R7 ;  /* 0x0900000006037989 */ /* 0x000e2200000e0007 */
[----:B------:R-:W-:Y:S01]  /*1f80*/  VIADD R2, R4, 0x8 ;  /* 0x0000000804027836 */ /* 0x000fe20000000000 */
[----:B------:R-:W-:Y:S01]  /*1f90*/  BSSY.RECONVERGENT B1, `(.L_x_53) ;  /* 0x0000014000017945 */ /* 0x000fe20003800200 */
[----:B------:R-:W-:Y:S01]  /*1fa0*/  IMAD.MOV.U32 R8, RZ, RZ, R6 ;  /* 0x000000ffff087224 */ /* 0x000fe200078e0006 */
[----:B------:R1:W2:Y:S01]  /*1fb0*/  SHFL.DOWN PT, R5, R14, 0x8, R7 ;  /* 0x090000000e057989 */ /* 0x0002a200000e0007 */
[----:B------:R-:W-:Y:S02]  /*1fc0*/  IMAD.MOV.U32 R10, RZ, RZ, R14 ;  /* 0x000000ffff0a7224 */ /* 0x000fe400078e000e */
[----:B------:R-:W-:Y:S01]  /*1fd0*/  IMAD.MOV.U32 R12, RZ, RZ, R16 ;  /* 0x000000ffff0c7224 */ /* 0x000fe200078e0010 */
[----:B------:R1:W3:Y:S01]  /*1fe0*/  SHFL.DOWN PT, R9, R16, 0x8, R7 ;  /* 0x0900000010097989 */ /* 0x0002e200000e0007 */
[----:B0-----:R-:W-:-:S04]  /*1ff0*/  FSETP.GEU.AND P0, PT, R6, R3, PT ;  /* 0x000000030600720b */ /* 0x001fc80003f0e000 */
[----:B------:R-:W-:-:S13]  /*2000*/  ISETP.GT.OR P0, PT, R2, R7, !P0 ;  /* 0x000000070200720c */ /* 0x000fda0004704670 */
        /* <DEDUP_REMOVED lines=12> */
.L_x_54:
[----:B------:R-:W-:Y:S05]  /*20d0*/  BSYNC.RECONVERGENT B1 ;  /* 0x0000000000017941 */ /* 0x000fea0003800200 */
.L_x_53:
[----:B------:R-:W0:Y:S01]  /*20e0*/  SHFL.DOWN PT, R5, R8, 0x10, R7 ;  /* 0x0a00000008057989 */ /* 0x000e2200000e0007 */
[C---:B------:R-:W-:Y:S01]  /*20f0*/  VIADD R2, R4.reuse, 0x10 ;  /* 0x0000001004027836 */ /* 0x040fe20000000000 */
[----:B------:R-:W-:Y:S01]  /*2100*/  BSSY.RECONVERGENT B1, `(.L_x_55) ;  /* 0x0000015000017945 */ /* 0x000fe20003800200 */
[----:B------:R-:W-:Y:S01]  /*2110*/  ISETP.NE.AND P2, PT, R4, RZ, PT ;  /* 0x000000ff0400720c */ /* 0x000fe20003f45270 */
[----:B------:R1:W2:Y:S01]  /*2120*/  SHFL.DOWN PT, R9, R10, 0x10, R7 ;  /* 0x0a0000000a097989 */ /* 0x0002a200000e0007 */
[----:B------:R-:W-:Y:S02]  /*2130*/  IMAD.MOV.U32 R3, RZ, RZ, R10 ;  /* 0x000000ffff037224 */ /* 0x000fe400078e000a */
[----:B------:R-:W-:Y:S01]  /*2140*/  IMAD.MOV.U32 R4, RZ, RZ, R12 ;  /* 0x000000ffff047224 */ /* 0x000fe200078e000c */
        /* <DEDUP_REMOVED lines=16> */
.L_x_56:
[----:B------:R-:W-:Y:S05]  /*2250*/  BSYNC.RECONVERGENT B1 ;  /* 0x0000000000017941 */ /* 0x000fea0003800200 */
.L_x_55:
        /* <DEDUP_REMOVED lines=12> */
.L_x_58:
[----:B------:R-:W-:Y:S05]  /*2320*/  BSYNC.RECONVERGENT B1 ;  /* 0x0000000000017941 */ /* 0x000fea0003800200 */
.L_x_57:
[----:B------:R-:W-:Y:S01]  /*2330*/  BAR.SYNC.DEFER_BLOCKING 0x0 ;  /* 0x0000000000007b1d */ /* 0x000fe20000010000 */
[----:B------:R-:W-:-:S13]  /*2340*/  ISETP.NE.AND P1, PT, R0, RZ, PT ;  /* 0x000000ff0000720c */ /* 0x000fda0003f25270 */
[----:B------:R-:W-:Y:S05]  /*2350*/  @P1 BRA `(.L_x_34) ;  /* 0x00000040005c1947 */ /* 0x000fea0003800000 */
[----:B------:R-:W-:Y:S01]  /*2360*/  UISETP.GE.AND UP0, UPT, UR4, 0x21, UPT ;  /* 0x000000210400788c */ /* 0x000fe2000bf06270 */
[----:B------:R-:W-:Y:S02]  /*2370*/  IMAD.MOV.U32 R0, RZ, RZ, R2 ;  /* 0x000000ffff007224 */ /* 0x000fe400078e0002 */
[----:B0-----:R-:W-:Y:S02]  /*2380*/  IMAD.MOV.U32 R7, RZ, RZ, R3 ;  /* 0x000000ffff077224 */ /* 0x001fe400078e0003 */
[----:B------:R-:W-:-:S04]  /*2390*/  IMAD.MOV.U32 R8, RZ, RZ, R4 ;  /* 0x000000ffff087224 */ /* 0x000fc800078e0004 */
[----:B------:R-:W-:Y:S05]  /*23a0*/  BRA.U !UP0, `(.L_x_59) ;  /* 0x00000001085c7547 */ /* 0x000fea000b800000 */
[----:B------:R-:W0:Y:S01]  /*23b0*/  S2R R5, SR_CgaCtaId ;  /* 0x0000000000057919 */ /* 0x000e220000008800 */
[----:B------:R-:W-:Y:S01]  /*23c0*/  MOV R0, 0x400 ;  /* 0x0000040000007802 */ /* 0x000fe20000000f00 */
[----:B------:R-:W-:Y:S01]  /*23d0*/  BSSY.RECONVERGENT B1, `(.L_x_59) ;  /* 0x0000014000017945 */ /* 0x000fe20003800200 */
[----:B------:R-:W-:Y:S02]  /*23e0*/  IMAD.MOV.U32 R7, RZ, RZ, R3 ;  /* 0x000000ffff077224 */ /* 0x000fe400078e0003 */
[----:B------:R-:W-:Y:S01]  /*23f0*/  IMAD.MOV.U32 R8, RZ, RZ, R4 ;  /* 0x000000ffff087224 */ /* 0x000fe200078e0004 */
[----:B0-----:R-:W-:Y:S01]  /*2400*/  LEA R6, R5, R0, 0x18 ;  /* 0x0000000005067211 */ /* 0x001fe200078ec0ff */
[----:B------:R-:W-:-:S04]  /*2410*/  IMAD.MOV.U32 R0, RZ, RZ, R2 ;  /* 0x000000ffff007224 */ /* 0x000fc800078e0002 */
[----:B------:R-:W0:Y:S02]  /*2420*/  LDS R5, [R6+0x18] ;  /* 0x0000180006057984 */ /* 0x000e240000000800 */
[----:B0-----:R-:W-:-:S13]  /*2430*/  FSETP.GEU.AND P0, PT, R2, R5, PT ;  /* 0x000000050200720b */ /* 0x001fda0003f0e000 */
        /* <DEDUP_REMOVED lines=13> */
.L_x_60:
[----:B------:R-:W-:Y:S05]  /*2510*/  BSYNC.RECONVERGENT B1 ;  /* 0x0000000000017941 */ /* 0x000fea0003800200 */
.L_x_59:
[----:B------:R-:W-:Y:S01]  /*2520*/  UISETP.GE.AND UP0, UPT, UR4, 0x41, UPT ;  /* 0x000000410400788c */ /* 0x000fe2000bf06270 */
[----:B------:R-:W-:Y:S02]  /*2530*/  IMAD.MOV.U32 R2, RZ, RZ, R0 ;  /* 0x000000ffff027224 */ /* 0x000fe400078e0000 */
[----:B------:R-:W-:Y:S02]  /*2540*/  IMAD.MOV.U32 R5, RZ, RZ, R7 ;  /* 0x000000ffff057224 */ /* 0x000fe400078e0007 */
        /* <DEDUP_REMOVED lines=24> */
.L_x_62:
[----:B------:R-:W-:Y:S05]  /*26d0*/  BSYNC.RECONVERGENT B1 ;  /* 0x0000000000017941 */ /* 0x000fea0003800200 */
.L_x_61:
        /* <DEDUP_REMOVED lines=27> */
.L_x_64:
[----:B------:R-:W-:Y:S05]  /*2890*/  BSYNC.RECONVERGENT B1 ;  /* 0x0000000000017941 */ /* 0x000fea0003800200 */
.L_x_63:
        /* <DEDUP_REMOVED lines=27> */
.L_x_66:
[----:B------:R-:W-:Y:S05]  /*2a50*/  BSYNC.RECONVERGENT B1 ;  /* 0x0000000000017941 */ /* 0x000fea0003800200 */
.L_x_65:
        /* <DEDUP_REMOVED lines=27> */
.L_x_68:
[----:B------:R-:W-:Y:S05]  /*2c10*/  BSYNC.RECONVERGENT B1 ;  /* 0x0000000000017941 */ /* 0x000fea0003800200 */
.L_x_67:
        /* <DEDUP_REMOVED lines=9> */
[----:B------:R-:W-:Y:S02]  /*2cb0*/  IMAD.MOV.U32 R7, RZ, RZ, R9 ;  /* 0x000000ffff077224 */ /* 0x000fe400078e0009 */
[----:B------:R-:W-:Y:S01]  /*2cc0*/  IMAD.MOV.U32 R6, RZ, RZ, R4 ;  /* 0x000000ffff067224 */ /* 0x000fe200078e0004 */
[----:B0-----:R-:W-:-:S05]  /*2cd0*/  LEA R2, R3, R2, 0x18 ;  /* 0x0000000203027211 */ /* 0x001fca00078ec0ff */
        /* <DEDUP_REMOVED lines=15> */
.L_x_70:
[----:B------:R-:W-:Y:S05]  /*2dd0*/  BSYNC.RECONVERGENT B1 ;  /* 0x0000000000017941 */ /* 0x000fea0003800200 */
.L_x_69:
[----:B------:R-:W-:Y:S01]  /*2de0*/  UISETP.GE.AND UP0, UPT, UR4, 0xe1, UPT ;  /* 0x000000e10400788c */ /* 0x000fe2000bf06270 */
[----:B------:R-:W-:Y:S02]  /*2df0*/  IMAD.MOV.U32 R2, RZ, RZ, R5 ;  /* 0x000000ffff027224 */ /* 0x000fe400078e0005 */
[----:B------:R-:W-:Y:S02]  /*2e00*/  IMAD.MOV.U32 R3, RZ, RZ, R7 ;  /* 0x000000ffff037224 */ /* 0x000fe400078e0007 */
[----:B------:R-:W-:-:S04]  /*2e10*/  IMAD.MOV.U32 R4, RZ, RZ, R6 ;  /* 0x000000ffff047224 */ /* 0x000fc800078e0006 */
[----:B------:R-:W-:Y:S05]  /*2e20*/  BRA.U !UP0, `(.L_x_34) ;  /* 0x0000003508a87547 */ /* 0x000fea000b800000 */
[----:B------:R-:W0:Y:S01]  /*2e30*/  S2R R3, SR_CgaCtaId ;  /* 0x0000000000037919 */ /* 0x000e220000008800 */
[----:B------:R-:W-:Y:S01]  /*2e40*/  MOV R0, 0x400 ;  /* 0x0000040000007802 */ /* 0x000fe20000000f00 */
        /* <DEDUP_REMOVED lines=21> */
.L_x_2:
[----:B------:R-:W1:Y:S01]  /*2fa0*/  S2R R0, SR_TID.X ;  /* 0x0000000000007919 */ /* 0x000e620000002100 */
[----:B------:R-:W1:Y:S02]  /*2fb0*/  LDC.64 R2, c[0x0][0x380] ;  /* 0x0000e000ff027b82 */ /* 0x000e640000000a00 */
[----:B-1----:R-:W-:-:S05]  /*2fc0*/  IMAD.WIDE.U32 R12, R0, 0x10, R2 ;  /* 0x00000010000c7825 */ /* 0x002fca00078e0002 */
[----:B0-----:R-:W2:Y:S04]  /*2fd0*/  LDG.E.CONSTANT R21, desc[UR10][R12.64] ;  /* 0x0000000a0c157981 */ /* 0x001ea8000c1e9900 */
[----:B------:R-:W3:Y:S04]  /*2fe0*/  LDG.E.CONSTANT R10, desc[UR10][R12.64+0x1000] ;  /* 0x0010000a0c0a7981 */ /* 0x000ee8000c1e9900 */
[----:B------:R-:W4:Y:S04]  /*2ff0*/  LDG.E.64.CONSTANT R14, desc[UR10][R12.64+0x8] ;  /* 0x0000080a0c0e7981 */ /* 0x000f28000c1e9b00 */
[----:B------:R0:W5:Y:S04]  /*3000*/  LDG.E.CONSTANT R16, desc[UR10][R12.64+0x2000] ;  /* 0x0020000a0c107981 */ /* 0x000168000c1e9900 */
[----:B------:R0:W5:Y:S04]  /*3010*/  LDG.E.CONSTANT R17, desc[UR10][R12.64+0x3000] ;  /* 0x0030000a0c117981 */ /* 0x000168000c1e9900 */
[----:B------:R0:W5:Y:S04]  /*3020*/  LDG.E.CONSTANT R11, desc[UR10][R12.64+0x4000] ;  /* 0x0040000a0c0b7981 */ /* 0x000168000c1e9900 */
[----:B------:R0:W5:Y:S04]  /*3030*/  LDG.E.64.CONSTANT R6, desc[UR10][R12.64+0x2008] ;  /* 0x0020080a0c067981 */ /* 0x000168000c1e9b00 */
[----:B------:R0:W5:Y:S04]  /*3040*/  LDG.E.64.CONSTANT R4, desc[UR10][R12.64+0x3008] ;  /* 0x0030080a0c047981 */ /* 0x000168000c1e9b00 */
[----:B------:R0:W5:Y:S01]  /*3050*/  LDG.E.64.CONSTANT R2, desc[UR10][R12.64+0x4008] ;  /* 0x0040080a0c027981 */ /* 0x000162000c1e9b00 */
[----:B------:R-:W-:Y:S01]  /*3060*/  BSSY.RECONVERGENT B1, `(.L_x_71) ;  /* 0x0000012000017945 */ /* 0x000fe20003800200 */
[----:B--2---:R-:W-:Y:S01]  /*3070*/  IMAD.MOV.U32 R19, RZ, RZ, R21 ;  /* 0x000000ffff137224 */ /* 0x004fe200078e0015 */
[----:B---3--:R-:W-:Y:S01]  /*3080*/  FSETP.GEU.AND P0, PT, R21, R10, PT ;  /* 0x0000000a1500720b */ /* 0x008fe20003f0e000 */
[----:B----4-:R-:W-:-:S02]  /*3090*/  IMAD.MOV.U32 R8, RZ, RZ, R14 ;  /* 0x000000ffff087224 */ /* 0x010fc400078e000e */
[----:B------:R-:W-:-:S10]  /*30a0*/  IMAD.MOV.U32 R9, RZ, RZ, R15 ;  /* 0x000000ffff097224 */ /* 0x000fd400078e000f */
[----:B0-----:R-:W-:Y:S05]  /*30b0*/  @!P0 BRA `(.L_x_72) ;  /* 0x0000000000308947 */ /* 0x001fea0003800000 */
[----:B------:R-:W2:Y:S01]  /*30c0*/  LDG.E.64.CONSTANT R8, desc[UR10][R12.64+0x1008] ;  /* 0x0010080a0c087981 */ /* 0x000ea2000c1e9b00 */
[----:B------:R-:W-:Y:S01]  /*30d0*/  FSETP.GEU.AND P2, PT, R10, R21, PT ;  /* 0x000000150a00720b */ /* 0x000fe20003f4e000 */
[----:B------:R-:W-:-:S12]  /*30e0*/  IMAD.MOV.U32 R19, RZ, RZ, R10 ;  /* 0x000000ffff137224 */ /* 0x000fd800078e000a */
[CC--:B--2---:R-:W-:Y:S02]  /*30f0*/  @P2 ISETP.GE.U32.AND P0, PT, R14.reuse, R8.reuse, PT ;  /* 0x000000080e00220c */ /* 0x0c4fe40003f06070 */
[C---:B------:R-:W-:Y:S02]  /*3100*/  @P2 ISETP.LT.U32.AND P1, PT, R14.reuse, R8, PT ;  /* 0x000000080e00220c */ /* 0x040fe40003f21070 */
[CC--:B------:R-:W-:Y:S02]  /*3110*/  @P2 ISETP.GE.AND.EX P0, PT, R15.reuse, R9.reuse, PT, P0 ;  /* 0x000000090f00220c */ /* 0x0c0fe40003f06300 */
[----:B------:R-:W-:Y:S02]  /*3120*/  @P2 ISETP.LT.AND.EX P1, PT, R15, R9, PT, P1 ;  /* 0x000000090f00220c */ /* 0x000fe40003f21310 */
[----:B------:R-:W-:Y:S02]  /*3130*/  @P2 FSEL R19, R21, R10, !P0 ;  /* 0x0000000a15132208 */ /* 0x000fe40004000000 */
[----:B------:R-:W-:-:S02]  /*3140*/  @P2 SEL R10, R14, R8, P1 ;  /* 0x000000080e0a2207 */ /* 0x000fc40000800000 */
[----:B------:R-:W-:-:S03]  /*3150*/  @P2 SEL R15, R15, R9, P1 ;  /* 0x000000090f0f2207 */ /* 0x000fc60000800000 */
[----:B------:R-:W-:Y:S02]  /*3160*/  @P2 IMAD.MOV.U32 R8, RZ, RZ, R10 ;  /* 0x000000ffff082224 */ /* 0x000fe400078e000a */
[----:B------:R-:W-:-:S07]  /*3170*/  @P2 IMAD.MOV.U32 R9, RZ, RZ, R15 ;  /* 0x000000ffff092224 */ /* 0x000fce00078e000f */
.L_x_72:
[----:B------:R-:W-:Y:S05]  /*3180*/  BSYNC.RECONVERGENT B1 ;  /* 0x0000000000017941 */ /* 0x000fea0003800200 */
.L_x_71:
[----:B-----5:R-:W-:Y:S01]  /*3190*/  FSETP.GEU.AND P0, PT, R19, R16, PT ;  /* 0x000000101300720b */ /* 0x020fe20003f0e000 */
[----:B------:R-:W-:Y:S01]  /*31a0*/  BSSY.RECONVERGENT B1, `(.L_x_73) ;  /* 0x0000010000017945 */ /* 0x000fe20003800200 */
[----:B------:R-:W-:Y:S02]  /*31b0*/  IMAD.MOV.U32 R10, RZ, RZ, R19 ;  /* 0x000000ffff0a7224 */ /* 0x000fe400078e0013 */
[----:B------:R-:W-:Y:S02]  /*31c0*/  IMAD.MOV.U32 R13, RZ, RZ, R8 ;  /* 0x000000ffff0d7224 */ /* 0x000fe400078e0008 */
[----:B------:R-:W-:-:S07]  /*31d0*/  IMAD.MOV.U32 R14, RZ, RZ, R9 ;  /* 0x000000ffff0e7224 */ /* 0x000fce00078e0009 */
[----:B------:R-:W-:Y:S05]  /*31e0*/  @!P0 BRA `(.L_x_74) ;  /* 0x00000000002c8947 */ /* 0x000fea0003800000 */
[----:B------:R-:W-:Y:S01]  /*31f0*/  FSETP.GEU.AND P2, PT, R16, R19, PT ;  /* 0x000000131000720b */ /* 0x000fe20003f4e000 */
[----:B------:R-:W-:Y:S02]  /*3200*/  IMAD.MOV.U32 R13, RZ, RZ, R6 ;  /* 0x000000ffff0d7224 */ /* 0x000fe400078e0006 */
[----:B------:R-:W-:Y:S02]  /*3210*/  IMAD.MOV.U32 R14, RZ, RZ, R7 ;  /* 0x000000ffff0e7224 */ /* 0x000fe400078e0007 */
[----:B------:R-:W-:-:S08]  /*3220*/  IMAD.MOV.U32 R10, RZ, RZ, R16 ;  /* 0x000000ffff0a7224 */ /* 0x000fd000078e0010 */
[CC--:B------:R-:W-:Y:S02]  /*3230*/  @P2 ISETP.GE.U32.AND P0, PT, R8.reuse, R6.reuse, PT ;  /* 0x000000060800220c */ /* 0x0c0fe40003f06070 */
[C---:B------:R-:W-:Y:S02]  /*3240*/  @P2 ISETP.LT.U32.AND P1, PT, R8.reuse, R6, PT ;  /* 0x000000060800220c */ /* 0x040fe40003f21070 */
[CC--:B------:R-:W-:Y:S02]  /*3250*/  @P2 ISETP.GE.AND.EX P0, PT, R9.reuse, R7.reuse, PT, P0 ;  /* 0x000000070900220c */ /* 0x0c0fe40003f06300 */
[----:B------:R-:W-:Y:S02]  /*3260*/  @P2 ISETP.LT.AND.EX P1, PT, R9, R7, PT, P1 ;  /* 0x000000070900220c */ /* 0x000fe40003f21310 */
[----:B------:R-:W-:Y:S02]  /*3270*/  @P2 FSEL R10, R19, R16, !P0 ;  /* 0x00000010130a2208 */ /* 0x000fe40004000000 */
[----:B------:R-:W-:-:S02]  /*3280*/  @P2 SEL R13, R8, R6, P1 ;  /* 0x00000006080d2207 */ /* 0x000fc40000800000 */
[----:B------:R-:W-:-:S07]  /*3290*/  @P2 SEL R14, R9, R7, P1 ;  /* 0x00000007090e2207 */ /* 0x000fce0000800000 */
.L_x_74:
[----:B------:R-:W-:Y:S05]  /*32a0*/  BSYNC.RECONVERGENT B1 ;  /* 0x0000000000017941 */ /* 0x000fea0003800200 */
.L_x_73:
[----:B------:R-:W-:Y:S01]  /*32b0*/  FSETP.GEU.AND P0, PT, R10, R17, PT ;  /* 0x000000110a00720b */ /* 0x000fe20003f0e000 */
        /* <DEDUP_REMOVED lines=10> */
[CC--:B------:R-:W-:Y:S02]  /*3360*/  @P2 ISETP.LT.U32.AND P1, PT, R13.reuse, R4.reuse, PT ;  /* 0x000000040d00220c */ /* 0x0c0fe40003f21070 */
[CC--:B------:R-:W-:Y:S02]  /*3370*/  @P2 ISETP.GE.AND.EX P0, PT, R14.reuse, R5.reuse, PT, P0 ;  /* 0x000000050e00220c */ /* 0x0c0fe40003f06300 */
[----:B------:R-:W-:Y:S02]  /*3380*/  @P2 ISETP.LT.AND.EX P1, PT, R14, R5, PT, P1 ;  /* 0x000000050e00220c */ /* 0x000fe40003f21310 */
[----:B------:R-:W-:Y:S02]  /*3390*/  @P2 FSEL R6, R10, R17, !P0 ;  /* 0x000000110a062208 */ /* 0x000fe40004000000 */
[----:B------:R-:W-:-:S02]  /*33a0*/  @P2 SEL R7, R13, R4, P1 ;  /* 0x000000040d072207 */ /* 0x000fc40000800000 */
[----:B------:R-:W-:-:S07]  /*33b0*/  @P2 SEL R12, R14, R5, P1 ;  /* 0x000000050e0c2207 */ /* 0x000fce0000800000 */
.L_x_76:
[----:B------:R-:W-:Y:S05]  /*33c0*/  BSYNC.RECONVERGENT B1 ;  /* 0x0000000000017941 */ /* 0x000fea0003800200 */
.L_x_75:
        /* <DEDUP_REMOVED lines=17> */
.L_x_78:
[----:B------:R-:W-:Y:S05]  /*34e0*/  BSYNC.RECONVERGENT B1 ;  /* 0x0000000000017941 */ /* 0x000fea0003800200 */
.L_x_77:
[----:B------:R-:W-:Y:S01]  /*34f0*/  UISETP.GE.U32.AND UP0, UPT, UR8, 0xa00, UPT ;  /* 0x00000a000800788c */ /* 0x000fe2000bf06070 */
[----:B------:R-:W-:Y:S02]  /*3500*/  IMAD.MOV.U32 R5, RZ, RZ, 0x500 ;  /* 0x00000500ff057424 */ /* 0x000fe400078e00ff */
[----:B------:R-:W-:-:S06]  /*3510*/  IMAD.MOV.U32 R4, RZ, RZ, RZ ;  /* 0x000000ffff047224 */ /* 0x000fcc00078e00ff */
[----:B------:R-:W-:Y:S05]  /*3520*/  BRA.U !UP0, `(.L_x_79) ;  /* 0x0000001508647547 */ /* 0x000fea000b800000 */
[----:B------:R-:W-:Y:S01]  /*3530*/  UIADD3 UR9, UP0, UPT, UR8, -0xa00, URZ ;  /* 0xfffff60008097890 */ /* 0x000fe2000ff1e0ff */
[----:B------:R-:W-:Y:S02]  /*3540*/  IMAD.MOV.U32 R5, RZ, RZ, 0x500 ;  /* 0x00000500ff057424 */ /* 0x000fe400078e00ff */
[----:B------:R-:W-:Y:S01]  /*3550*/  IMAD.MOV.U32 R4, RZ, RZ, RZ ;  /* 0x000000ffff047224 */ /* 0x000fe200078e00ff */
[----:B------:R-:W-:Y:S02]  /*3560*/  ULEA.HI.X.SX32 UR8, UR8, 0xffffffff, 0x1, UP0 ;  /* 0xffffffff08087891 */ /* 0x000fe400080f0eff */
[----:B------:R-:W-:Y:S02]  /*3570*/  UIMAD.WIDE.U32 UR12, UR9, -0x33333333, URZ ;  /* 0xcccccccd090c78a5 */ /* 0x000fe4000f8e00ff */
[----:B------:R-:W-:-:S04]  /*3580*/  UIMAD.WIDE.U32 UR4, UR8, -0x33333333, URZ ;  /* 0xcccccccd080478a5 */ /* 0x000fc8000f8e00ff */
[----:B------:R-:W-:-:S04]  /*3590*/  UIMAD.WIDE.U32 UR4, UP0, UR9, -0x33333334, UR4 ;  /* 0xcccccccc090478a5 */ /* 0x000fc8000f800004 */
[----:B------:R-:W-:Y:S02]  /*35a0*/  UIADD3.X UR7, UPT, UPT, URZ, URZ, URZ, UP0, !UPT ;  /* 0x000000ffff077290 */ /* 0x000fe400087fe4ff */
[----:B------:R-:W-:Y:S01]  /*35b0*/  UIADD3 URZ, UP0, UPT, UR13, UR4, URZ ;  /* 0x000000040dff7290 */ /* 0x000fe2000ff1e0ff */
[----:B------:R-:W-:-:S03]  /*35c0*/  UMOV UR6, UR5 ;  /* 0x0000000500067c82 */ /* 0x000fc60008000000 */
[----:B------:R-:W-:Y:S02]  /*35d0*/  UIMAD.WIDE.U32.X UR4, UR8, -0x33333334, UR6, UP0 ;  /* 0xcccccccc080478a5 */ /* 0x000fe400080e0406 */
[----:B------:R-:W-:Y:S02]  /*35e0*/  UISETP.GE.U32.AND UP0, UPT, UR9, 0x500, UPT ;  /* 0x000005000900788c */ /* 0x000fe4000bf06070 */
[----:B------:R-:W-:Y:S02]  /*35f0*/  USHF.R.U64 UR6, UR4, 0xa, UR5 ;  /* 0x0000000a04067899 */ /* 0x000fe40008001205 */
[----:B------:R-:W-:-:S09]  /*3600*/  UISETP.GE.U32.AND.EX UP0, UPT, UR8, URZ, UPT, UP0 ;  /* 0x000000ff0800728c */ /* 0x000fd2000bf06100 */
[----:B------:R-:W-:Y:S05]  /*3610*/  BRA.U !UP0, `(.L_x_80) ;  /* 0x0000000d08707547 */ /* 0x000fea000b800000 */
[----:B------:R-:W0:Y:S01]  /*3620*/  LDCU.64 UR8, c[0x0][0x380] ;  /* 0x00007000ff0877ac */ /* 0x000e220008000a00 */
[----:B------:R-:W-:Y:S02]  /*3630*/  IMAD.MOV.U32 R5, RZ, RZ, 0x500 ;  /* 0x00000500ff057424 */ /* 0x000fe400078e00ff */
[----:B------:R-:W-:Y:S01]  /*3640*/  IMAD.MOV.U32 R4, RZ, RZ, RZ ;  /* 0x000000ffff047224 */ /* 0x000fe200078e00ff */
[----:B------:R-:W-:-:S04]  /*3650*/  UIADD3 UR4, UP0, UPT, UR6, 0x1, URZ ;  /* 0x0000000106047890 */ /* 0x000fc8000ff1e0ff */
[----:B------:R-:W-:Y:S02]  /*3660*/  ULEA.HI.X UR5, UR5, URZ, URZ, 0x16, UP0 ;  /* 0x000000ff05057291 */ /* 0x000fe400080fb4ff */
[----:B------:R-:W-:Y:S02]  /*3670*/  ULOP3.LUT UR4, UR4, 0xfffffffe, URZ, 0xc0, !UPT ;  /* 0xfffffffe04047892 */ /* 0x000fe4000f8ec0ff */
[----:B------:R-:W-:Y:S01]  /*3680*/  ULOP3.LUT UR5, UR5, 0x7fffff, URZ, 0xc0, !UPT ;  /* 0x007fffff05057892 */ /* 0x000fe2000f8ec0ff */
[----:B0-----:R-:W-:-:S04]  /*3690*/  LEA R2, P0, R0, UR8, 0x4 ;  /* 0x0000000800027c11 */ /* 0x001fc8000f8020ff */
[----:B------:R-:W-:Y:S02]  /*36a0*/  IADD3 R2, P1, PT, R2, 0xe008, RZ ;  /* 0x0000e00802027810 */ /* 0x000fe40007f3e0ff */
[----:B------:R-:W-:-:S05]  /*36b0*/  LEA.HI.X R3, R0, UR9, RZ, 0x4, P0 ;  /* 0x0000000900037c11 */ /* 0x000fca00080f24ff */
[----:B------:R-:W-:-:S07]  /*36c0*/  IMAD.X R3, RZ, RZ, R3, P1 ;  /* 0x000000ffff037224 */ /* 0x000fce00008e0603 */
.L_x_101:
[----:B------:R-:W2:Y:S04]  /*36d0*/  LDG.E.CONSTANT R15, desc[UR10][R2.64+-0x9008] ;  /* 0xff6ff80a020f7981 */ /* 0x000ea8000c1e9900 */
[----:B------:R0:W5:Y:S04]  /*36e0*/  LDG.E.CONSTANT R23, desc[UR10][R2.64+-0x8008] ;  /* 0xff7ff80a02177981 */ /* 0x000168000c1e9900 */
[----:B------:R0:W5:Y:S04]  /*36f0*/  LDG.E.CONSTANT R11, desc[UR10][R2.64+-0x7008] ;  /* 0xff8ff80a020b7981 */ /* 0x000168000c1e9900 */
[----:B------:R0:W5:Y:S04]  /*3700*/  LDG.E.CONSTANT R7, desc[UR10][R2.64+-0x6008] ;  /* 0xff9ff80a02077981 */ /* 0x000168000c1e9900 */
[----:B------:R0:W5:Y:S04]  /*3710*/  LDG.E.CONSTANT R6, desc[UR10][R2.64+-0x5008] ;  /* 0xffaff80a02067981 */ /* 0x000168000c1e9900 */
[----:B------:R0:W5:Y:S04]  /*3720*/  LDG.E.CONSTANT R16, desc[UR10][R2.64+-0x4008] ;  /* 0xffbff80a02107981 */ /* 0x000168000c1e9900 */
[----:B------:R0:W5:Y:S01]  /*3730*/  LDG.E.CONSTANT R17, desc[UR10][R2.64+-0x3008] ;  /* 0xffcff80a02117981 */ /* 0x000162000c1e9900 */
[----:B------:R-:W-:Y:S01]  /*3740*/  UIADD3 UR4, UP0, UPT, UR4, -0x2, URZ ;  /* 0xfffffffe04047890 */ /* 0x000fe2000ff1e0ff */
[----:B------:R-:W-:Y:S01]  /*3750*/  BSSY.RECONVERGENT B1, `(.L_x_81) ;  /* 0x0000015000017945 */ /* 0x000fe20003800200 */
[----:B------:R-:W-:-:S02]  /*3760*/  IMAD.MOV.U32 R14, RZ, RZ, R10 ;  /* 0x000000ffff0e7224 */ /* 0x000fc400078e000a */
[----:B------:R-:W-:Y:S01]  /*3770*/  UIADD3.X UR5, UPT, UPT, UR5, -0x1, URZ, UP0, !UPT ;  /* 0xffffffff05057890 */ /* 0x000fe200087fe4ff */
[----:B------:R-:W-:Y:S01]  /*3780*/  IMAD.MOV.U32 R19, RZ, RZ, R8 ;  /* 0x000000ffff137224 */ /* 0x000fe200078e0008 */
[----:B------:R-:W-:Y:S01]  /*3790*/  UISETP.NE.U32.AND UP0, UPT, UR4, URZ, UPT ;  /* 0x000000ff0400728c */ /* 0x000fe2000bf05070 */
[----:B------:R-:W-:-:S03]  /*37a0*/  IMAD.MOV.U32 R21, RZ, RZ, R9 ;  /* 0x000000ffff157224 */ /* 0x000fc600078e0009 */
[----:B------:R-:W-:Y:S01]  /*37b0*/  UISETP.NE.AND.EX UP0, UPT, UR5, URZ, UPT, UP0 ;  /* 0x000000ff0500728c */ /* 0x000fe2000bf05300 */
[----:B--2---:R-:W-:-:S13]  /*37c0*/  FSETP.GEU.AND P0, PT, R10, R15, PT ;  /* 0x0000000f0a00720b */ /* 0x004fda0003f0e000 */
[----:B0-----:R-:W-:Y:S05]  /*37d0*/  @!P0 BRA `(.L_x_82) ;  /* 0x0000000000308947 */ /* 0x001fea0003800000 */
[----:B------:R-:W2:Y:S01]  /*37e0*/  LDG.E.64.CONSTANT R12, desc[UR10][R2.64+-0x9000] ;  /* 0xff70000a020c7981 */ /* 0x000ea2000c1e9b00 */
[----:B------:R-:W-:Y:S01]  /*37f0*/  FSETP.GEU.AND P2, PT, R15, R10, PT ;  /* 0x0000000a0f00720b */ /* 0x000fe20003f4e000 */
[----:B------:R-:W-:-:S12]  /*3800*/  IMAD.MOV.U32 R14, RZ, RZ, R15 ;  /* 0x000000ffff0e7224 */ /* 0x000fd800078e000f */
[CC--:B--2---:R-:W-:Y:S01]  /*3810*/  @P2 ISETP.GE.U32.AND P0, PT, R8.reuse, R12.reuse, PT ;  /* 0x0000000c0800220c */ /* 0x0c4fe20003f06070 */
        /* <DEDUP_REMOVED lines=8> */
.L_x_82:
[----:B------:R-:W-:Y:S05]  /*38a0*/  BSYNC.RECONVERGENT B1 ;  /* 0x0000000000017941 */ /* 0x000fea0003800200 */
.L_x_81:
[----:B------:R0:W5:Y:S02]  /*38b0*/  LDG.E.64.CONSTANT R8, desc[UR10][R2.64+-0x8000] ;  /* 0xff80000a02087981 */ /* 0x000164000c1e9b00 */
[----:B-----5:R-:W-:Y:S01]  /*38c0*/  FSETP.GEU.AND P0, PT, R14, R23, PT ;  /* 0x000000170e00720b */ /* 0x020fe20003f0e000 */
[----:B------:R-:W-:Y:S01]  /*38d0*/  BSSY.RECONVERGENT B1, `(.L_x_83) ;  /* 0x0000010000017945 */ /* 0x000fe20003800200 */
[----:B------:R-:W-:Y:S02]  /*38e0*/  IMAD.MOV.U32 R10, RZ, RZ, R14 ;  /* 0x000000ffff0a7224 */ /* 0x000fe400078e000e */
[----:B------:R-:W-:Y:S02]  /*38f0*/  IMAD.MOV.U32 R13, RZ, RZ, R19 ;  /* 0x000000ffff0d7224 */ /* 0x000fe400078e0013 */
[----:B------:R-:W-:-:S07]  /*3900*/  IMAD.MOV.U32 R15, RZ, RZ, R21 ;  /* 0x000000ffff0f7224 */ /* 0x000fce00078e0015 */
[----:B0-----:R-:W-:Y:S05]  /*3910*/  @!P0 BRA `(.L_x_84) ;  /* 0x00000000002c8947 */ /* 0x001fea0003800000 */
[----:B------:R-:W-:Y:S01]  /*3920*/  FSETP.GEU.AND P2, PT, R23, R14, PT ;  /* 0x0000000e1700720b */ /* 0x000fe20003f4e000 */
[----:B------:R-:W-:Y:S02]  /*3930*/  IMAD.MOV.U32 R13, RZ, RZ, R8 ;  /* 0x000000ffff0d7224 */ /* 0x000fe400078e0008 */
[----:B------:R-:W-:Y:S02]  /*3940*/  IMAD.MOV.U32 R15, RZ, RZ, R9 ;  /* 0x000000ffff0f7224 */ /* 0x000fe400078e0009 */
[----:B------:R-:W-:-:S08]  /*3950*/  IMAD.MOV.U32 R10, RZ, RZ, R23 ;  /* 0x000000ffff0a7224 */ /* 0x000fd000078e0017 */
[CC--:B------:R-:W-:Y:S02]  /*3960*/  @P2 ISETP.GE.U32.AND P0, PT, R19.reuse, R8.reuse, PT ;  /* 0x000000081300220c */ /* 0x0c0fe40003f06070 */
[-C--:B------:R-:W-:Y:S02]  /*3970*/  @P2 ISETP.LT.U32.AND P1, PT, R19, R8.reuse, PT ;  /* 0x000000081300220c */ /* 0x080fe40003f21070 */
[CC--:B------:R-:W-:Y:S02]  /*3980*/  @P2 ISETP.GE.AND.EX P0, PT, R21.reuse, R9.reuse, PT, P0 ;  /* 0x000000091500220c */ /* 0x0c0fe40003f06300 */
[----:B------:R-:W-:Y:S02]  /*3990*/  @P2 ISETP.LT.AND.EX P1, PT, R21, R9, PT, P1 ;  /* 0x000000091500220c */ /* 0x000fe40003f21310 */
[----:B------:R-:W-:Y:S02]  /*39a0*/  @P2 FSEL R10, R14, R23, !P0 ;  /* 0x000000170e0a2208 */ /* 0x000fe40004000000 */
[----:B------:R-:W-:-:S02]  /*39b0*/  @P2 SEL R13, R19, R8, P1 ;  /* 0x00000008130d2207 */ /* 0x000fc40000800000 */
[----:B------:R-:W-:-:S07]  /*39c0*/  @P2 SEL R15, R21, R9, P1 ;  /* 0x00000009150f2207 */ /* 0x000fce0000800000 */
.L_x_84:
[----:B------:R-:W-:Y:S05]  /*39d0*/  BSYNC.RECONVERGENT B1 ;  /* 0x0000000000017941 */ /* 0x000fea0003800200 */
.L_x_83:
[----:B------:R0:W5:Y:S01]  /*39e0*/  LDG.E.64.CONSTANT R8, desc[UR10][R2.64+-0x7000] ;  /* 0xff90000a02087981 */ /* 0x000162000c1e9b00 */
[----:B------:R-:W-:Y:S01]  /*39f0*/  FSETP.GEU.AND P0, PT, R10, R11, PT ;  /* 0x0000000b0a00720b */ /* 0x000fe20003f0e000 */
[----:B------:R-:W-:Y:S01]  /*3a00*/  BSSY.RECONVERGENT B1, `(.L_x_85) ;  /* 0x0000010000017945 */ /* 0x000fe20003800200 */
[----:B------:R-:W-:Y:S02]  /*3a10*/  IMAD.MOV.U32 R12, RZ, RZ, R10 ;  /* 0x000000ffff0c7224 */ /* 0x000fe400078e000a */
[----:B------:R-:W-:Y:S02]  /*3a20*/  IMAD.MOV.U32 R19, RZ, RZ, R13 ;  /* 0x000000ffff137224 */ /* 0x000fe400078e000d */
[----:B------:R-:W-:-:S07]  /*3a30*/  IMAD.MOV.U32 R21, RZ, RZ, R15 ;  /* 0x000000ffff157224 */ /* 0x000fce00078e000f */
[----:B0-----:R-:W-:Y:S05]  /*3a40*/  @!P0 BRA `(.L_x_86) ;  /* 0x00000000002c8947 */ /* 0x001fea0003800000 */
[----:B------:R-:W-:Y:S01]  /*3a50*/  FSETP.GEU.AND P2, PT, R11, R10, PT ;  /* 0x0000000a0b00720b */ /* 0x000fe20003f4e000 */
[----:B-----5:R-:W-:Y:S02]  /*3a60*/  IMAD.MOV.U32 R19, RZ, RZ, R8 ;  /* 0x000000ffff137224 */ /* 0x020fe400078e0008 */
        /* <DEDUP_REMOVED lines=9> */
.L_x_86:
[----:B------:R-:W-:Y:S05]  /*3b00*/  BSYNC.RECONVERGENT B1 ;  /* 0x0000000000017941 */ /* 0x000fea0003800200 */
.L_x_85:
[----:B-----5:R0:W5:Y:S01]  /*3b10*/  LDG.E.64.CONSTANT R8, desc[UR10][R2.64+-0x6000] ;  /* 0xffa0000a02087981 */ /* 0x020162000c1e9b00 */
        /* <DEDUP_REMOVED lines=17> */
.L_x_88:
[----:B------:R-:W-:Y:S05]  /*3c30*/  BSYNC.RECONVERGENT B1 ;  /* 0x0000000000017941 */ /* 0x000fea0003800200 */
.L_x_87:
        /* <DEDUP_REMOVED lines=12> */
[----:B------:R-:W-:Y:S02]  /*3d00*/  @P2 ISETP.LT.U32.AND P1, PT, R13, R8, PT ;  /* 0x000000080d00220c */ /* 0x000fe40003f21070 */
[CC--:B------:R-:W-:Y:S02]  /*3d10*/  @P2 ISETP.GE.AND.EX P0, PT, R15.reuse, R9.reuse, PT, P0 ;  /* 0x000000090f00220c */ /* 0x0c0fe40003f06300 */
[----:B------:R-:W-:Y:S02]  /*3d20*/  @P2 ISETP.LT.AND.EX P1, PT, R15, R9, PT, P1 ;  /* 0x000000090f00220c */ /* 0x000fe40003f21310 */
[----:B------:R-:W-:Y:S02]  /*3d30*/  @P2 FSEL R25, R11, R6, !P0 ;  /* 0x000000060b192208 */ /* 0x000fe40004000000 */
[----:B------:R-:W-:-:S02]  /*3d40*/  @P2 SEL R23, R13, R8, P1 ;  /* 0x000000080d172207 */ /* 0x000fc40000800000 */
[----:B------:R-:W-:-:S07]  /*3d50*/  @P2 SEL R21, R15, R9, P1 ;  /* 0x000000090f152207 */ /* 0x000fce0000800000 */
.L_x_90:
[----:B------:R-:W-:Y:S05]  /*3d60*/  BSYNC.RECONVERGENT B1 ;  /* 0x0000000000017941 */ /* 0x000fea0003800200 */
.L_x_89:
[----:B------:R0:W5:Y:S04]  /*3d70*/  LDG.E.CONSTANT R20, desc[UR10][R2.64+-0x2008] ;  /* 0xffdff80a02147981 */ /* 0x000168000c1e9900 */
[----:B------:R0:W5:Y:S04]  /*3d80*/  LDG.E.CONSTANT R19, desc[UR10][R2.64+-0x1008] ;  /* 0xffeff80a02137981 */ /* 0x000168000c1e9900 */
[----:B------:R0:W5:Y:S04]  /*3d90*/  LDG.E.CONSTANT R18, desc[UR10][R2.64+-0x8] ;  /* 0xfffff80a02127981 */ /* 0x000168000c1e9900 */
[----:B-----5:R0:W5:Y:S04]  /*3da0*/  LDG.E.64.CONSTANT R8, desc[UR10][R2.64+-0x3000] ;  /* 0xffd0000a02087981 */ /* 0x020168000c1e9b00 */
[----:B------:R0:W5:Y:S04]  /*3db0*/  LDG.E.64.CONSTANT R10, desc[UR10][R2.64+-0x2000] ;  /* 0xffe0000a020a7981 */ /* 0x000168000c1e9b00 */
[----:B------:R0:W5:Y:S04]  /*3dc0*/  LDG.E.64.CONSTANT R12, desc[UR10][R2.64+-0x1000] ;  /* 0xfff0000a020c7981 */ /* 0x000168000c1e9b00 */
[----:B------:R0:W5:Y:S01]  /*3dd0*/  LDG.E.64.CONSTANT R6, desc[UR10][R2.64] ;  /* 0x0000000a02067981 */ /* 0x000162000c1e9b00 */
[----:B------:R-:W-:Y:S01]  /*3de0*/  FSETP.GEU.AND P0, PT, R25, R16, PT ;  /* 0x000000101900720b */ /* 0x000fe20003f0e000 */
[----:B------:R-:W-:Y:S01]  /*3df0*/  BSSY.RECONVERGENT B1, `(.L_x_91) ;  /* 0x0000011000017945 */ /* 0x000fe20003800200 */
[----:B------:R-:W-:-:S02]  /*3e00*/  IMAD.MOV.U32 R14, RZ, RZ, R25 ;  /* 0x000000ffff0e7224 */ /* 0x000fc400078e0019 */
[----:B------:R-:W-:Y:S02]  /*3e10*/  IMAD.MOV.U32 R27, RZ, RZ, R23 ;  /* 0x000000ffff1b7224 */ /* 0x000fe400078e0017 */
[----:B------:R-:W-:-:S07]  /*3e20*/  IMAD.MOV.U32 R29, RZ, RZ, R21 ;  /* 0x000000ffff1d7224 */ /* 0x000fce00078e0015 */
[----:B0-----:R-:W-:Y:S05]  /*3e30*/  @!P0 BRA `(.L_x_92) ;  /* 0x0000000000308947 */ /* 0x001fea0003800000 */
[----:B------:R-:W2:Y:S01]  /*3e40*/  LDG.E.64.CONSTANT R14, desc[UR10][R2.64+-0x4000] ;  /* 0xffc0000a020e7981 */ /* 0x000ea2000c1e9b00 */
[----:B------:R-:W-:-:S13]  /*3e50*/  FSETP.GEU.AND P2, PT, R16, R25, PT ;  /* 0x000000191000720b */ /* 0x000fda0003f4e000 */
[CC--:B--2---:R-:W-:Y:S01]  /*3e60*/  @P2 ISETP.LT.U32.AND P1, PT, R23.reuse, R14.reuse, PT ;  /* 0x0000000e1700220c */ /* 0x0c4fe20003f21070 */
[----:B------:R-:W-:Y:S01]  /*3e70*/  IMAD.MOV.U32 R27, RZ, RZ, R14 ;  /* 0x000000ffff1b7224 */ /* 0x000fe200078e000e */
[-C--:B------:R-:W-:Y:S01]  /*3e80*/  @P2 ISETP.GE.U32.AND P0, PT, R23, R14.reuse, PT ;  /* 0x0000000e1700220c */ /* 0x080fe20003f06070 */
[----:B------:R-:W-:Y:S01]  /*3e90*/  IMAD.MOV.U32 R29, RZ, RZ, R15 ;  /* 0x000000ffff1d7224 */ /* 0x000fe200078e000f */
[CC--:B------:R-:W-:Y:S02]  /*3ea0*/  @P2 ISETP.LT.AND.EX P1, PT, R21.reuse, R15.reuse, PT, P1 ;  /* 0x0000000f1500220c */ /* 0x0c0fe40003f21310 */
[-C--:B------:R-:W-:Y:S02]  /*3eb0*/  @P2 ISETP.GE.AND.EX P0, PT, R21, R15.reuse, PT, P0 ;  /* 0x0000000f1500220c */ /* 0x080fe40003f06300 */
[----:B------:R-:W-:Y:S01]  /*3ec0*/  @P2 SEL R27, R23, R14, P1 ;  /* 0x0000000e171b2207 */ /* 0x000fe20000800000 */
[----:B------:R-:W-:Y:S01]  /*3ed0*/  IMAD.MOV.U32 R14, RZ, RZ, R16 ;  /* 0x000000ffff0e7224 */ /* 0x000fe200078e0010 */
[----:B------:R-:W-:-:S02]  /*3ee0*/  @P2 SEL R29, R21, R15, P1 ;  /* 0x0000000f151d2207 */ /* 0x000fc40000800000 */
[----:B------:R-:W-:-:S07]  /*3ef0*/  @P2 FSEL R14, R25, R16, !P0 ;  /* 0x00000010190e2208 */ /* 0x000fce0004000000 */
.L_x_92:
[----:B------:R-:W-:Y:S05]  /*3f00*/  BSYNC.RECONVERGENT B1 ;  /* 0x0000000000017941 */ /* 0x000fea0003800200 */
.L_x_91:
[----:B------:R-:W-:Y:S01]  /*3f10*/  FSETP.GEU.AND P0, PT, R14, R17, PT ;  /* 0x000000110e00720b */ /* 0x000fe20003f0e000 */
[----:B------:R-:W-:Y:S01]  /*3f20*/  BSSY.RECONVERGENT B1, `(.L_x_93) ;  /* 0x0000010000017945 */ /* 0x000fe20003800200 */
[----:B------:R-:W-:Y:S02]  /*3f30*/  IMAD.MOV.U32 R15, RZ, RZ, R14 ;  /* 0x000000ffff0f7224 */ /* 0x000fe400078e000e */
[----:B------:R-:W-:Y:S02]  /*3f40*/  IMAD.MOV.U32 R23, RZ, RZ, R27 ;  /* 0x000000ffff177224 */ /* 0x000fe400078e001b */
[----:B------:R-:W-:-:S07]  /*3f50*/  IMAD.MOV.U32 R25, RZ, RZ, R29 ;  /* 0x000000ffff197224 */ /* 0x000fce00078e001d */
[----:B------:R-:W-:Y:S05]  /*3f60*/  @!P0 BRA `(.L_x_94) ;  /* 0x00000000002c8947 */ /* 0x000fea0003800000 */
        /* <DEDUP_REMOVED lines=11> */
.L_x_94:
[----:B------:R-:W-:Y:S05]  /*4020*/  BSYNC.RECONVERGENT B1 ;  /* 0x0000000000017941 */ /* 0x000fea0003800200 */
.L_x_93:
[----:B------:R-:W-:Y:S01]  /*4030*/  FSETP.GEU.AND P0, PT, R15, R20, PT ;  /* 0x000000140f00720b */ /* 0x000fe20003f0e000 */
[----:B------:R-:W-:Y:S01]  /*4040*/  BSSY.RECONVERGENT B1, `(.L_x_95) ;  /* 0x0000010000017945 */ /* 0x000fe20003800200 */
[----:B-----5:R-:W-:Y:S02]  /*4050*/  IMAD.MOV.U32 R8, RZ, RZ, R15 ;  /* 0x000000ffff087224 */ /* 0x020fe400078e000f */
        /* <DEDUP_REMOVED lines=14> */
.L_x_96:
[----:B------:R-:W-:Y:S05]  /*4140*/  BSYNC.RECONVERGENT B1 ;  /* 0x0000000000017941 */ /* 0x000fea0003800200 */
.L_x_95:
        /* <DEDUP_REMOVED lines=17> */
.L_x_98:
[----:B------:R-:W-:Y:S05]  /*4260*/  BSYNC.RECONVERGENT B1 ;  /* 0x0000000000017941 */ /* 0x000fea0003800200 */
.L_x_97:
        /* <DEDUP_REMOVED lines=17> */
.L_x_100:
[----:B------:R-:W-:Y:S05]  /*4380*/  BSYNC.RECONVERGENT B1 ;  /* 0x0000000000017941 */ /* 0x000fea0003800200 */
.L_x_99:
[----:B------:R-:W-:Y:S02]  /*4390*/  IADD3 R5, P0, PT, R5, 0xa00, RZ ;  /* 0x00000a0005057810 */ /* 0x000fe40007f1e0ff */
[----:B------:R-:W-:-:S03]  /*43a0*/  IADD3 R2, P1, PT, R2, 0xa000, RZ ;  /* 0x0000a00002027810 */ /* 0x000fc60007f3e0ff */
[----:B------:R-:W-:Y:S02]  /*43b0*/  IMAD.X R4, RZ, RZ, R4, P0 ;  /* 0x000000ffff047224 */ /* 0x000fe400000e0604 */
[----:B------:R-:W-:Y:S01]  /*43c0*/  IMAD.X R3, RZ, RZ, R3, P1 ;  /* 0x000000ffff037224 */ /* 0x000fe200008e0603 */
[----:B------:R-:W-:Y:S07]  /*43d0*/  BRA.U UP0, `(.L_x_101) ;  /* 0xfffffff100bc7547 */ /* 0x000fee000b83ffff */
.L_x_80:
[----:B------:R-:W-:-:S04]  /*43e0*/  ULOP3.LUT UR4, UR6, 0x1, URZ, 0xc0, !UPT ;  /* 0x0000000106047892 */ /* 0x000fc8000f8ec0ff */
[----:B------:R-:W-:-:S04]  /*43f0*/  UISETP.NE.U32.AND UP0, UPT, UR4, 0x1, UPT ;  /* 0x000000010400788c */ /* 0x000fc8000bf05070 */
[----:B------:R-:W-:-:S09]  /*4400*/  UISETP.NE.U32.AND.EX UP0, UPT, URZ, URZ, UPT, UP0 ;  /* 0x000000ffff00728c */ /* 0x000fd2000bf05100 */
[----:B------:R-:W-:Y:S05]  /*4410*/  BRA.U !UP0, `(.L_x_79) ;  /* 0x0000000508a87547 */ /* 0x000fea000b800000 */
[----:B------:R-:W0:Y:S02]  /*4420*/  LDC.64 R2, c[0x0][0x380] ;  /* 0x0000e000ff027b82 */ /* 0x000e240000000a00 */
[----:B0-----:R-:W-:-:S03]  /*4430*/  IMAD.WIDE.U32 R2, R0, 0x10, R2 ;  /* 0x0000001000027825 */ /* 0x001fc600078e0002 */
[----:B------:R-:W-:-:S04]  /*4440*/  LEA R16, P0, R5, R2, 0x4 ;  /* 0x0000000205107211 */ /* 0x000fc800078020ff */
[----:B------:R-:W-:-:S05]  /*4450*/  LEA.HI.X R17, R5, R3, R4, 0x4, P0 ;  /* 0x0000000305117211 */ /* 0x000fca00000f2404 */
[----:B------:R-:W2:Y:S04]  /*4460*/  LDG.E.CONSTANT R23, desc[UR10][R16.64] ;  /* 0x0000000a10177981 */ /* 0x000ea8000c1e9900 */
[----:B------:R0:W5:Y:S04]  /*4470*/  LDG.E.CONSTANT R27, desc[UR10][R16.64+0x1000] ;  /* 0x0010000a101b7981 */ /* 0x000168000c1e9900 */
[----:B------:R0:W5:Y:S04]  /*4480*/  LDG.E.CONSTANT R19, desc[UR10][R16.64+0x2000] ;  /* 0x0020000a10137981 */ /* 0x000168000c1e9900 */
[----:B------:R0:W5:Y:S04]  /*4490*/  LDG.E.CONSTANT R18, desc[UR10][R16.64+0x3000] ;  /* 0x0030000a10127981 */ /* 0x000168000c1e9900 */
[----:B------:R0:W5:Y:S04]  /*44a0*/  LDG.E.CONSTANT R11, desc[UR10][R16.64+0x4000] ;  /* 0x0040000a100b7981 */ /* 0x000168000c1e9900 */
[----:B------:R0:W5:Y:S04]  /*44b0*/  LDG.E.64.CONSTANT R2, desc[UR10][R16.64+0x1008] ;  /* 0x0010080a10027981 */ /* 0x000168000c1e9b00 */
[----:B------:R0:W5:Y:S04]  /*44c0*/  LDG.E.64.CONSTANT R6, desc[UR10][R16.64+0x2008] ;  /* 0x0020080a10067981 */ /* 0x000168000c1e9b00 */
[----:B------:R0:W5:Y:S04]  /*44d0*/  LDG.E.64.CONSTANT R12, desc[UR10][R16.64+0x3008] ;  /* 0x0030080a100c7981 */ /* 0x000168000c1e9b00 */
[----:B------:R0:W5:Y:S01]  /*44e0*/  LDG.E.64.CONSTANT R14, desc[UR10][R16.64+0x4008] ;  /* 0x0040080a100e7981 */ /* 0x000162000c1e9b00 */
        /* <DEDUP_REMOVED lines=18> */
.L_x_103:
[----:B------:R-:W-:Y:S05]  /*4610*/  BSYNC.RECONVERGENT B1 ;  /* 0x0000000000017941 */ /* 0x000fea0003800200 */
.L_x_102:
        /* <DEDUP_REMOVED lines=17> */
.L_x_105:
[----:B------:R-:W-:Y:S05]  /*4730*/  BSYNC.RECONVERGENT B1 ;  /* 0x0000000000017941 */ /* 0x000fea0003800200 */
.L_x_104:
        /* <DEDUP_REMOVED lines=17> */
.L_x_107:
[----:B------:R-:W-:Y:S05]  /*4850*/  BSYNC.RECONVERGENT B1 ;  /* 0x0000000000017941 */ /* 0x000fea0003800200 */
.L_x_106:
        /* <DEDUP_REMOVED lines=17> */
.L_x_109:
[----:B------:R-:W-:Y:S05]  /*4970*/  BSYNC.RECONVERGENT B1 ;  /* 0x0000000000017941 */ /* 0x000fea0003800200 */
.L_x_108:
[----:B------:R-:W-:Y:S01]  /*4980*/  FSETP.GEU.AND P0, PT, R2, R11, PT ;  /* 0x0000000b0200720b */ /* 0x000fe20003f0e000 */
[----:B------:R-:W-:Y:S01]  /*4990*/  BSSY.RECONVERGENT B1, `(.L_x_110) ;  /* 0x0000011000017945 */ /* 0x000fe20003800200 */
[----:B------:R-:W-:Y:S01]  /*49a0*/  IADD3 R5, P2, PT, R5, 0x500, RZ ;  /* 0x0000050005057810 */ /* 0x000fe20007f5e0ff */
[----:B------:R-:W-:Y:S02]  /*49b0*/  IMAD.MOV.U32 R10, RZ, RZ, R2 ;  /* 0x000000ffff0a7224 */ /* 0x000fe400078e0002 */
[----:B------:R-:W-:Y:S02]  /*49c0*/  IMAD.MOV.U32 R8, RZ, RZ, R7 ;  /* 0x000000ffff087224 */ /* 0x000fe400078e0007 */
[----:B------:R-:W-:-:S06]  /*49d0*/  IMAD.MOV.U32 R9, RZ, RZ, R17 ;  /* 0x000000ffff097224 */ /* 0x000fcc00078e0011 */
        /* <DEDUP_REMOVED lines=12> */
.L_x_111:
[----:B------:R-:W-:Y:S05]  /*4aa0*/  BSYNC.RECONVERGENT B1 ;  /* 0x0000000000017941 */ /* 0x000fea0003800200 */
.L_x_110:
[----:B------:R-:W-:-:S07]  /*4ab0*/  IMAD.X R4, RZ, RZ, R4, P2 ;  /* 0x000000ffff047224 */ /* 0x000fce00010e0604 */
.L_x_79:
[----:B------:R-:W0:Y:S02]  /*4ac0*/  LDCU UR4, c[0x0][0x390] ;  /* 0x00007200ff0477ac */ /* 0x000e240008000800 */
[----:B0-----:R-:W-:Y:S02]  /*4ad0*/  USHF.R.S32.HI UR5, URZ, 0x1f, UR4 ;  /* 0x0000001fff057899 */ /* 0x001fe40008011404 */
[----:B------:R-:W-:-:S04]  /*4ae0*/  ISETP.GE.U32.AND P0, PT, R5, UR4, PT ;  /* 0x0000000405007c0c */ /* 0x000fc8000bf06070 */
[----:B------:R-:W-:-:S13]  /*4af0*/  ISETP.GE.AND.EX P0, PT, R4, UR5, PT, P0 ;  /* 0x0000000504007c0c */ /* 0x000fda000bf06300 */
[----:B------:R-:W-:Y:S05]  /*4b00*/  @P0 BRA `(.L_x_112) ;  /* 0x00000008003c0947 */ /* 0x000fea0003800000 */
[----:B------:R-:W-:Y:S01]  /*4b10*/  IADD3 R3, PT, PT, -R5, UR4, RZ ;  /* 0x0000000405037c10 */ /* 0x000fe2000fffe1ff */
[----:B------:R-:W-:Y:S03]  /*4b20*/  BSSY.RECONVERGENT B1, `(.L_x_112) ;  /* 0x000008d000017945 */ /* 0x000fe60003800200 */
[----:B------:R-:W-:-:S13]  /*4b30*/  ISETP.GE.AND P0, PT, R0, R3, PT ;  /* 0x000000030000720c */ /* 0x000fda0003f06270 */
[----:B------:R-:W-:Y:S05]  /*4b40*/  @P0 BRA `(.L_x_113) ;  /* 0x0000000800280947 */ /* 0x000fea0003800000 */
[----:B------:R-:W-:Y:S01]  /*4b50*/  LOP3.LUT R2, RZ, R0, RZ, 0x33, !PT ;  /* 0x00000000ff027212 */ /* 0x000fe200078e33ff */
[----:B------:R-:W-:Y:S03]  /*4b60*/  BSSY.RECONVERGENT B2, `(.L_x_114) ;  /* 0x000002a000027945 */ /* 0x000fe60003800200 */
[----:B------:R-:W-:-:S04]  /*4b70*/  IADD3 R18, PT, PT, -R5, UR4, R2 ;  /* 0x0000000405127c10 */ /* 0x000fc8000fffe102 */
[----:B------:R-:W-:-:S04]  /*4b80*/  LOP3.LUT R2, R18, 0x300, RZ, 0xc0, !PT ;  /* 0x0000030012027812 */ /* 0x000fc800078ec0ff */
[----:B------:R-:W-:Y:S01]  /*4b90*/  ISETP.NE.AND P0, PT, R2, 0x300, PT ;  /* 0x000003000200780c */ /* 0x000fe20003f05270 */
[----:B------:R-:W-:-:S12]  /*4ba0*/  IMAD.MOV.U32 R2, RZ, RZ, R0 ;  /* 0x000000ffff027224 */ /* 0x000fd800078e0000 */
[----:B------:R-:W-:Y:S05]  /*4bb0*/  @!P0 BRA `(.L_x_115) ;  /* 0x0000000000908947 */ /* 0x000fea0003800000 */
[----:B------:R-:W0:Y:S01]  /*4bc0*/  LDCU.64 UR6, c[0x0][0x380] ;  /* 0x00007000ff0677ac */ /* 0x000e220008000a00 */
[----:B------:R-:W-:Y:S02]  /*4bd0*/  IADD3 R7, P0, PT, R0, R5, RZ ;  /* 0x0000000500077210 */ /* 0x000fe40007f1e0ff */
[----:B------:R-:W-:-:S03]  /*4be0*/  LEA.HI R2, R18, 0x1, RZ, 0x18 ;  /* 0x0000000112027811 */ /* 0x000fc600078fc0ff */
[----:B------:R-:W-:Y:S01]  /*4bf0*/  IMAD.X R12, RZ, RZ, R4, P0 ;  /* 0x000000ffff0c7224 */ /* 0x000fe200000e0604 */
[----:B------:R-:W-:Y:S01]  /*4c00*/  LOP3.LUT R6, R2, 0x3, RZ, 0xc0, !PT ;  /* 0x0000000302067812 */ /* 0x000fe200078ec0ff */
[----:B------:R-:W-:-:S04]  /*4c10*/  IMAD.MOV.U32 R2, RZ, RZ, R0 ;  /* 0x000000ffff027224 */ /* 0x000fc800078e0000 */
[----:B------:R-:W-:Y:S01]  /*4c20*/  IMAD.MOV R11, RZ, RZ, -R6 ;  /* 0x000000ffff0b7224 */ /* 0x000fe200078e0a06 */
[----:B0-----:R-:W-:-:S04]  /*4c30*/  LEA R16, P1, R7, UR6, 0x4 ;  /* 0x0000000607107c11 */ /* 0x001fc8000f8220ff */
[----:B------:R-:W-:-:S09]  /*4c40*/  LEA.HI.X R7, R7, UR7, R12, 0x4, P1 ;  /* 0x0000000707077c11 */ /* 0x000fd200088f240c */
.L_x_118:
[----:B------:R-:W-:-:S05]  /*4c50*/  IMAD.MOV.U32 R6, RZ, RZ, R16 ;  /* 0x000000ffff067224 */ /* 0x000fca00078e0010 */
[----:B------:R-:W2:Y:S01]  /*4c60*/  LDG.E.CONSTANT R19, desc[UR10][R6.64] ;  /* 0x0000000a06137981 */ /* 0x000ea2000c1e9900 */
[----:B------:R-:W-:Y:S01]  /*4c70*/  VIADD R11, R11, 0x1 ;  /* 0x000000010b0b7836 */ /* 0x000fe20000000000 */
[----:B------:R-:W-:Y:S01]  /*4c80*/  BSSY.RECONVERGENT B3, `(.L_x_116) ;  /* 0x0000014000037945 */ /* 0x000fe20003800200 */
[----:B------:R-:W-:-:S03]  /*4c90*/  IADD3 R16, P3, PT, R6, 0x1000, RZ ;  /* 0x0000100006107810 */ /* 0x000fc60007f7e0ff */
[----:B------:R-:W-:Y:S02]  /*4ca0*/  ISETP.NE.AND P2, PT, R11, RZ, PT ;  /* 0x000000ff0b00720c */ /* 0x000fe40003f45270 */
[----:B--2---:R-:W-:-:S13]  /*4cb0*/  FSETP.GEU.AND P0, PT, R10, R19, PT ;  /* 0x000000130a00720b */ /* 0x004fda0003f0e000 */
[----:B------:R-:W-:Y:S05]  /*4cc0*/  @!P0 BRA `(.L_x_117) ;  /* 0x00000000003c8947 */ /* 0x000fea0003800000 */
[----:B------:R-:W2:Y:S01]  /*4cd0*/  LDG.E.64.CONSTANT R12, desc[UR10][R6.64+0x8] ;  /* 0x0000080a060c7981 */ /* 0x000ea2000c1e9b00 */
[----:B------:R-:W-:Y:S01]  /*4ce0*/  FSETP.GEU.AND P4, PT, R19, R10, PT ;  /* 0x0000000a1300720b */ /* 0x000fe20003f8e000 */
[----:B------:R-:W-:Y:S02]  /*4cf0*/  IMAD.MOV.U32 R15, RZ, RZ, R8 ;  /* 0x000000ffff0f7224 */ /* 0x000fe400078e0008 */
[----:B------:R-:W-:Y:S02]  /*4d00*/  IMAD.MOV.U32 R17, RZ, RZ, R9 ;  /* 0x000000ffff117224 */ /* 0x000fe400078e0009 */
[----:B------:R-:W-:Y:S02]  /*4d10*/  IMAD.MOV.U32 R14, RZ, RZ, R10 ;  /* 0x000000ffff0e7224 */ /* 0x000fe400078e000a */
[----:B------:R-:W-:-:S06]  /*4d20*/  IMAD.MOV.U32 R10, RZ, RZ, R19 ;  /* 0x000000ffff0a7224 */ /* 0x000fcc00078e0013 */
        /* <DEDUP_REMOVED lines=9> */
.L_x_117:
[----:B------:R-:W-:Y:S05]  /*4dc0*/  BSYNC.RECONVERGENT B3 ;  /* 0x0000000000037941 */ /* 0x000fea0003800200 */
.L_x_116:
[----:B------:R-:W-:Y:S02]  /*4dd0*/  IMAD.X R7, RZ, RZ, R7, P3 ;  /* 0x000000ffff077224 */ /* 0x000fe400018e0607 */
[----:B------:R-:W-:Y:S01]  /*4de0*/  VIADD R2, R2, 0x100 ;  /* 0x0000010002027836 */ /* 0x000fe20000000000 */
[----:B------:R-:W-:Y:S06]  /*4df0*/  @P2 BRA `(.L_x_118) ;  /* 0xfffffffc00942947 */ /* 0x000fec000383ffff */
.L_x_115:
[----:B------:R-:W-:Y:S05]  /*4e00*/  BSYNC.RECONVERGENT B2 ;  /* 0x0000000000027941 */ /* 0x000fea0003800200 */
.L_x_114:
[----:B------:R-:W-:-:S13]  /*4e10*/  ISETP.GE.U32.AND P0, PT, R18, 0x300, PT ;  /* 0x000003001200780c */ /* 0x000fda0003f06070 */
[----:B------:R-:W-:Y:S05]  /*4e20*/  @!P0 BRA `(.L_x_113) ;  /* 0x0000000400708947 */ /* 0x000fea0003800000 */
[----:B------:R-:W0:Y:S01]  /*4e30*/  LDCU.64 UR6, c[0x0][0x380] ;  /* 0x00007000ff0677ac */ /* 0x000e220008000a00 */
[----:B------:R-:W-:-:S05]  /*4e40*/  IADD3 R6, P0, PT, R2, R5, RZ ;  /* 0x0000000502067210 */ /* 0x000fca0007f1e0ff */
[----:B------:R-:W-:Y:S01]  /*4e50*/  IMAD.X R7, RZ, RZ, R4, P0 ;  /* 0x000000ffff077224 */ /* 0x000fe200000e0604 */
[----:B0-----:R-:W-:-:S04]  /*4e60*/  LEA R5, P1, R6, UR6, 0x4 ;  /* 0x0000000606057c11 */ /* 0x001fc8000f8220ff */
[----:B------:R-:W-:Y:S02]  /*4e70*/  IADD3 R4, P0, PT, R5, 0x3008, RZ ;  /* 0x0000300805047810 */ /* 0x000fe40007f1e0ff */
[----:B------:R-:W-:-:S05]  /*4e80*/  LEA.HI.X R5, R6, UR7, R7, 0x4, P1 ;  /* 0x0000000706057c11 */ /* 0x000fca00088f2407 */
[----:B------:R-:W-:-:S07]  /*4e90*/  IMAD.X R5, RZ, RZ, R5, P0 ;  /* 0x000000ffff057224 */ /* 0x000fce00000e0605 */
.L_x_127:
[----:B------:R-:W2:Y:S04]  /*4ea0*/  LDG.E.CONSTANT R17, desc[UR10][R4.64+-0x3008] ;  /* 0xffcff80a04117981 */ /* 0x000ea8000c1e9900 */
[----:B------:R0:W5:Y:S04]  /*4eb0*/  LDG.E.CONSTANT R12, desc[UR10][R4.64+-0x2008] ;  /* 0xffdff80a040c7981 */ /* 0x000168000c1e9900 */
        /* <DEDUP_REMOVED lines=20> */
.L_x_120:
[----:B------:R-:W-:Y:S05]  /*5000*/  BSYNC.RECONVERGENT B2 ;  /* 0x0000000000027941 */ /* 0x000fea0003800200 */
.L_x_119:
        /* <DEDUP_REMOVED lines=18> */
.L_x_122:
[----:B------:R-:W-:Y:S05]  /*5130*/  BSYNC.RECONVERGENT B2 ;  /* 0x0000000000027941 */ /* 0x000fea0003800200 */
.L_x_121:
        /* <DEDUP_REMOVED lines=18> */
.L_x_124:
[----:B------:R-:W-:Y:S05]  /*5260*/  BSYNC.RECONVERGENT B2 ;  /* 0x0000000000027941 */ /* 0x000fea0003800200 */
.L_x_123:
        /* <DEDUP_REMOVED lines=18> */
.L_x_126:
[----:B------:R-:W-:Y:S05]  /*5390*/  BSYNC.RECONVERGENT B2 ;  /* 0x0000000000027941 */ /* 0x000fea0003800200 */
.L_x_125:
[----:B------:R-:W-:Y:S01]  /*53a0*/  VIADD R2, R2, 0x400 ;  /* 0x0000040002027836 */ /* 0x000fe20000000000 */
[----:B------:R-:W-:-:S04]  /*53b0*/  IADD3 R4, P1, PT, R4, 0x4000, RZ ;  /* 0x0000400004047810 */ /* 0x000fc80007f3e0ff */
[----:B------:R-:W-:Y:S01]  /*53c0*/  ISETP.GE.AND P0, PT, R2, R3, PT ;  /* 0x000000030200720c */ /* 0x000fe20003f06270 */
[----:B------:R-:W-:-:S12]  /*53d0*/  IMAD.X R5, RZ, RZ, R5, P1 ;  /* 0x000000ffff057224 */ /* 0x000fd800008e0605 */
[----:B------:R-:W-:Y:S05]  /*53e0*/  @!P0 BRA `(.L_x_127) ;  /* 0xfffffff800ac8947 */ /* 0x000fea000383ffff */
.L_x_113:
[----:B------:R-:W-:Y:S05]  /*53f0*/  BSYNC.RECONVERGENT B1 ;  /* 0x0000000000017941 */ /* 0x000fea0003800200 */
.L_x_112:
[----:B------:R-:W0:Y:S01]  /*5400*/  S2R R13, SR_LANEID ;  /* 0x00000000000d7919 */ /* 0x000e220000000000 */
[----:B------:R-:W-:Y:S01]  /*5410*/  BSSY.RECONVERGENT B1, `(.L_x_128) ;  /* 0x0000015000017945 */ /* 0x000fe20003800200 */
[----:B------:R-:W-:Y:S01]  /*5420*/  IMAD.MOV.U32 R2, RZ, RZ, R10 ;  /* 0x000000ffff027224 */ /* 0x000fe200078e000a */
[----:B------:R-:W1:Y:S01]  /*5430*/  SHFL.DOWN PT, R3, R10, 0x1, 0x1f ;  /* 0x08201f000a037f89 */ /* 0x000e6200000e0000 */
[----:B------:R-:W-:Y:S02]  /*5440*/  IMAD.MOV.U32 R4, RZ, RZ, R8 ;  /* 0x000000ffff047224 */ /* 0x000fe400078e0008 */
[----:B------:R-:W-:Y:S01]  /*5450*/  IMAD.MOV.U32 R7, RZ, RZ, R9 ;  /* 0x000000ffff077224 */ /* 0x000fe200078e0009 */
[----:B------:R2:W3:Y:S04]  /*5460*/  SHFL.DOWN PT, R5, R8, 0x1, 0x1f ;  /* 0x08201f0008057f89 */ /* 0x0004e800000e0000 */
[----:B------:R2:W4:Y:S01]  /*5470*/  SHFL.DOWN PT, R6, R9, 0x1, 0x1f ;  /* 0x08201f0009067f89 */ /* 0x00052200000e0000 */
[----:B-1----:R-:W-:-:S04]  /*5480*/  FSETP.GEU.AND P0, PT, R10, R3, PT ;  /* 0x000000030a00720b */ /* 0x002fc80003f0e000 */
[----:B0-----:R-:W-:-:S13]  /*5490*/  ISETP.GT.OR P0, PT, R13, 0x1e, !P0 ;  /* 0x0000001e0d00780c */ /* 0x001fda0004704670 */
[----:B--234-:R-:W-:Y:S05]  /*54a0*/  @P0 BRA `(.L_x_129) ;  /* 0x00000000002c0947 */ /* 0x01cfea0003800000 */
        /* <DEDUP_REMOVED lines=11> */
.L_x_129:
[----:B------:R-:W-:Y:S05]  /*5560*/  BSYNC.RECONVERGENT B1 ;  /* 0x0000000000017941 */ /* 0x000fea0003800200 */
.L_x_128:
        /* <DEDUP_REMOVED lines=21> */
.L_x_131:
[----:B------:R-:W-:Y:S05]  /*56c0*/  BSYNC.RECONVERGENT B1 ;  /* 0x0000000000017941 */ /* 0x000fea0003800200 */
.L_x_130:
        /* <DEDUP_REMOVED lines=21> */
.L_x_133:
[----:B------:R-:W-:Y:S05]  /*5820*/  BSYNC.RECONVERGENT B1 ;  /* 0x0000000000017941 */ /* 0x000fea0003800200 */
.L_x_132:
        /* <DEDUP_REMOVED lines=21> */
.L_x_135:
[----:B------:R-:W-:Y:S05]  /*5980*/  BSYNC.RECONVERGENT B1 ;  /* 0x0000000000017941 */ /* 0x000fea0003800200 */
.L_x_134:
        /* <DEDUP_REMOVED lines=22> */
.L_x_137:
[----:B------:R-:W-:Y:S05]  /*5af0*/  BSYNC.RECONVERGENT B1 ;  /* 0x0000000000017941 */ /* 0x000fea0003800200 */
.L_x_136:
        /* <DEDUP_REMOVED lines=12> */
.L_x_139:
[----:B------:R-:W-:Y:S05]  /*5bc0*/  BSYNC.RECONVERGENT B1 ;  /* 0x0000000000017941 */ /* 0x000fea0003800200 */
.L_x_138:
        /* <DEDUP_REMOVED lines=31> */
.L_x_141:
[----:B------:R-:W-:Y:S05]  /*5dc0*/  BSYNC.RECONVERGENT B1 ;  /* 0x0000000000017941 */ /* 0x000fea0003800200 */
.L_x_140:
        /* <DEDUP_REMOVED lines=18> */
.L_x_143:
[----:B------:R-:W-:Y:S05]  /*5ef0*/  BSYNC.RECONVERGENT B1 ;  /* 0x0000000000017941 */ /* 0x000fea0003800200 */
.L_x_142:
        /* <DEDUP_REMOVED lines=18> */
.L_x_145:
[----:B------:R-:W-:Y:S05]  /*6020*/  BSYNC.RECONVERGENT B1 ;  /* 0x0000000000017941 */ /* 0x000fea0003800200 */
.L_x_144:
        /* <DEDUP_REMOVED lines=18> */
.L_x_147:
[----:B------:R-:W-:Y:S05]  /*6150*/  BSYNC.RECONVERGENT B1 ;  /* 0x0000000000017941 */ /* 0x000fea0003800200 */
.L_x_146:
        /* <DEDUP_REMOVED lines=18> */
.L_x_149:
[----:B------:R-:W-:Y:S05]  /*6280*/  BSYNC.RECONVERGENT B1 ;  /* 0x0000000000017941 */ /* 0x000fea0003800200 */
.L_x_148:
        /* <DEDUP_REMOVED lines=18> */
.L_x_151:
[----:B------:R-:W-:Y:S05]  /*63b0*/  BSYNC.RECONVERGENT B1 ;  /* 0x0000000000017941 */ /* 0x000fea0003800200 */
.L_x_150:
[----:B------:R-:W-:Y:S01]  /*63c0*/  FSETP.GEU.AND P0, PT, R7, R0, PT ;  /* 0x000000000700720b */ /* 0x000fe20003f0e000 */
[----:B------:R-:W-:Y:S02]  /*63d0*/  IMAD.MOV.U32 R2, RZ, RZ, R7 ;  /* 0x000000ffff027224 */ /* 0x000fe400078e0007 */
[----:B------:R-:W-:Y:S02]  /*63e0*/  IMAD.MOV.U32 R3, RZ, RZ, R9 ;  /* 0x000000ffff037224 */ /* 0x000fe400078e0009 */
[----:B------:R-:W-:-:S08]  /*63f0*/  IMAD.MOV.U32 R4, RZ, RZ, R8 ;  /* 0x000000ffff047224 */ /* 0x000fd000078e0008 */
        /* <DEDUP_REMOVED lines=13> */
.L_x_34:
[----:B------:R-:W-:Y:S05]  /*64d0*/  BSYNC.RECONVERGENT B0 ;  /* 0x0000000000007941 */ /* 0x000fea0003800200 */
.L_x_1:
[----:B------:R-:W-:Y:S05]  /*64e0*/  @P1 EXIT ;  /* 0x000000000000194d */ /* 0x000fea0003800000 */
[----:B0-----:R-:W0:Y:S01]  /*64f0*/  LDC.64 R6, c[0x0][0x388] ;  /* 0x0000e200ff067b82 */ /* 0x001e220000000a00 */
[----:B------:R-:W-:Y:S02]  /*6500*/  IMAD.MOV.U32 R5, RZ, RZ, R4 ;  /* 0x000000ffff057224 */ /* 0x000fe400078e0004 */
[----:B------:R-:W-:-:S05]  /*6510*/  IMAD.MOV.U32 R4, RZ, RZ, R3 ;  /* 0x000000ffff047224 */ /* 0x000fca00078e0003 */
[----:B0-----:R-:W-:Y:S04]  /*6520*/  STG.E.64 desc[UR10][R6.64+0x8], R4 ;  /* 0x0000080406007986 */ /* 0x001fe8000c101b0a */
[----:B------:R-:W-:Y:S01]  /*6530*/  STG.E desc[UR10][R6.64], R2 ;  /* 0x0000000206007986 */ /* 0x000fe2000c10190a */
[----:B------:R-:W-:Y:S05]  /*6540*/  EXIT ;  /* 0x000000000000794d */ /* 0x000fea0003800000 */
.L_x_152:
        /* <DEDUP_REMOVED lines=11> */
.L_x_863:


//--------------------- .text._ZN6thrust24THRUST_300001_SM_1000_NS8cuda_cub4core6detail13_kernel_agentINS1_8__reduce10DrainAgentIlEEJN3cub18CUB_300001_SM_10009GridQueueIyEElEEEvDpT0_ --------------------------
	.section	.text._ZN6thrust24THRUST_300001_SM_1000_NS8cuda_cub4core6detail13_kernel_agentINS1_8__reduce10DrainAgentIlEEJN3cub18CUB_300001_SM_10009GridQueueIyEElEEEvDpT0_,"ax",@progbits
	.align	128
        .global         _ZN6thrust24THRUST_300001_SM_1000_NS8cuda_cub4core6detail13_kernel_agentINS1_8__reduce10DrainAgentIlEEJN3cub18CUB_300001_SM_10009GridQueueIyEElEEEvDpT0_
        .type           _ZN6thrust24THRUST_300001_SM_1000_NS8cuda_cub4core6detail13_kernel_agentINS1_8__reduce10DrainAgentIlEEJN3cub18CUB_300001_SM_10009GridQueueIyEElEEEvDpT0_,@function
        .size           _ZN6thrust24THRUST_300001_SM_1000_NS8cuda_cub4core6detail13_kernel_agentINS1_8__reduce10DrainAgentIlEEJN3cub18CUB_300001_SM_10009GridQueueIyEElEEEvDpT0_,(.L_x_864 - _ZN6thrust24THRUST_300001_SM_1000_NS8cuda_cub4core6detail13_kernel_agentINS1_8__reduce10DrainAgentIlEEJN3cub18CUB_300001_SM_10009GridQueueIyEElEEEvDpT0_)
        .other          _ZN6thrust24THRUST_300001_SM_1000_NS8cuda_cub4core6detail13_kernel_agentINS1_8__reduce10DrainAgentIlEEJN3cub18CUB_300001_SM_10009GridQueueIyEElEEEvDpT0_,@"STO_CUDA_ENTRY STV_DEFAULT"
_ZN6thrust24THRUST_300001_SM_1000_NS8cuda_cub4core6detail13_kernel_agentINS1_8__reduce10DrainAgentIlEEJN3cub18CUB_300001_SM_10009GridQueueIyEElEEEvDpT0_:
.text._ZN6thrust24THRUST_300001_SM_1000_NS8cuda_cub4core6detail13_kernel_agentINS1_8__reduce10DrainAgentIlEEJN3cub18CUB_300001_SM_10009GridQueueIyEElEEEvDpT0_:
[----:B------:R-:W-:Y:S08]  /*0000*/  LDC R1, c[0x0][0x37c] ;  /* 0x0000df00ff017b82 */ /* 0x000ff00000000800 */
[----:B------:R-:W0:Y:S01]  /*0010*/  LDC.64 R2, c[0x0][0x380] ;  /* 0x0000e000ff027b82 */ /* 0x000e220000000a00 */
[----:B------:R-:W0:Y:S07]  /*0020*/  LDCU.64 UR4, c[0x0][0x358] ;  /* 0x00006b00ff0477ac */ /* 0x000e2e0008000a00 */
[----:B------:R-:W1:Y:S01]  /*0030*/  LDC.64 R4, c[0x0][0x388] ;  /* 0x0000e200ff047b82 */ /* 0x000e620000000a00 */
[----:B0-----:R-:W-:Y:S04]  /*0040*/  STG.E.64 desc[UR4][R2.64+0x8], RZ ;  /* 0x000008ff02007986 */ /* 0x001fe8000c101b04 */
[----:B-1----:R-:W-:Y:S01]  /*0050*/  STG.E.64 desc[UR4][R2.64], R4 ;  /* 0x0000000402007986 */ /* 0x002fe2000c101b04 */
[----:B------:R-:W-:Y:S05]  /*0060*/  EXIT ;  /* 0x000000000000794d */ /* 0x000fea0003800000 */
.L_x_153:
        /* <DEDUP_REMOVED lines=9> */
.L_x_864:


//--------------------- .text._ZN6thrust24THRUST_300001_SM_1000_NS8cuda_cub4core6detail13_kernel_agentINS1_8__reduce11ReduceAgentINS0_12zip_iteratorIN4cuda3std3__45tupleIJPfNS0_17counting_iteratorIlNS0_11use_defaultESE_SE_EEEEEEEPNSB_IJflEEESI_lNS1_9__extrema9arg_min_fIflNSA_4lessIfEEEEEEJSH_SJ_lN3cub18CUB_300001_SM_100013GridEvenShareIlEENSR_9GridQueueIyEESO_EEEvDpT0_ --------------------------
	.section	.text._ZN6thrust24THRUST_300001_SM_1000_NS8cuda_cub4core6detail13_kernel_agentINS1_8__reduce11ReduceAgentINS0_12zip_iteratorIN4cuda3std3__45tupleIJPfNS0_17counting_iteratorIlNS0_11use_defaultESE_SE_EEEEEEEPNSB_IJflEEESI_lNS1_9__extrema9arg_min_fIflNSA_4lessIfEEEEEEJSH_SJ_lN3cub18CUB_300001_SM_100013GridEvenShareIlEENSR_9GridQueueIyEESO_EEEvDpT0_,"ax",@progbits
	.align	128
        .global         _ZN6thrust24THRUST_300001_SM_1000_NS8cuda_cub4core6detail13_kernel_agentINS1_8__reduce11ReduceAgentINS0_12zip_iteratorIN4cuda3std3__45tupleIJPfNS0_17counting_iteratorIlNS0_11use_defaultESE_SE_EEEEEEEPNSB_IJflEEESI_lNS1_9__extrema9arg_min_fIflNSA_4lessIfEEEEEEJSH_SJ_lN3cub18CUB_300001_SM_100013GridEvenShareIlEENSR_9GridQueueIyEESO_EEEvDpT0_
        .type           _ZN6thrust24THRUST_300001_SM_1000_NS8cuda_cub4core6detail13_kernel_agentINS1_8__reduce11ReduceAgentINS0_12zip_iteratorIN4cuda3std3__45tupleIJPfNS0_17counting_iteratorIlNS0_11use_defaultESE_SE_EEEEEEEPNSB_IJflEEESI_lNS1_9__extrema9arg_min_fIflNSA_4lessIfEEEEEEJSH_SJ_lN3cub18CUB_300001_SM_100013GridEvenShareIlEENSR_9GridQueueIyEESO_EEEvDpT0_,@function
        .size           _ZN6thrust24THRUST_300001_SM_1000_NS8cuda_cub4core6detail13_kernel_agentINS1_8__reduce11ReduceAgentINS0_12zip_iteratorIN4cuda3std3__45tupleIJPfNS0_17counting_iteratorIlNS0_11use_defaultESE_SE_EEEEEEEPNSB_IJflEEESI_lNS1_9__extrema9arg_min_fIflNSA_4lessIfEEEEEEJSH_SJ_lN3cub18CUB_300001_SM_100013GridEvenShareIlEENSR_9GridQueueIyEESO_EEEvDpT0_,(.L_x_865 - _ZN6thrust24THRUST_300001_SM_1000_NS8cuda_cub4core6detail13_kernel_agentINS1_8__reduce11ReduceAgentINS0_12zip_iteratorIN4cuda3std3__45tupleIJPfNS0_17counting_iteratorIlNS0_11use_defaultESE_SE_EEEEEEEPNSB_IJflEEESI_lNS1_9__extrema9arg_min_fIflNSA_4lessIfEEEEEEJSH_SJ_lN3cub18CUB_300001_SM_100013GridEvenShareIlEENSR_9GridQueueIyEESO_EEEvDpT0_)
        .other          _ZN6thrust24THRUST_300001_SM_1000_NS8cuda_cub4core6detail13_kernel_agentINS1_8__reduce11ReduceAgentINS0_12zip_iteratorIN4cuda3std3__45tupleIJPfNS0_17counting_iteratorIlNS0_11use_defaultESE_SE_EEEEEEEPNSB_IJflEEESI_lNS1_9__extrema9arg_min_fIflNSA_4lessIfEEEEEEJSH_SJ_lN3cub18CUB_300001_SM_100013GridEvenShareIlEENSR_9GridQueueIyEESO_EEEvDpT0_,@"STO_CUDA_ENTRY STV_DEFAULT"
_ZN6thrust24THRUST_300001_SM_1000_NS8cuda_cub4core6detail13_kernel_agentINS1_8__reduce11ReduceAgentINS0_12zip_iteratorIN4cuda3std3__45tupleIJPfNS0_17counting_iteratorIlNS0_11use_defaultESE_SE_EEEEEEEPNSB_IJflEEESI_lNS1_9__extrema9arg_min_fIflNSA_4lessIfEEEEEEJSH_SJ_lN3cub18CUB_300001_SM_100013GridEvenShareIlEENSR_9GridQueueIyEESO_EEEvDpT0_:
.text._ZN6thrust24THRUST_300001_SM_1000_NS8cuda_cub4core6detail13_kernel_agentINS1_8__reduce11ReduceAgentINS0_12zip_iteratorIN4cuda3std3__45tupleIJPfNS0_17counting_iteratorIlNS0_11use_defaultESE_SE_EEEEEEEPNSB_IJflEEESI_lNS1_9__extrema9arg_min_fIflNSA_4lessIfEEEEEEJSH_SJ_lN3cub18CUB_300001_SM_100013GridEvenShareIlEENSR_9GridQueueIyEESO_EEEvDpT0_:
[----:B------:R-:W-:Y:S01]  /*0000*/  LDC R1, c[0x0][0x37c] ;  /* 0x0000df00ff017b82 */ /* 0x000fe20000000800 */
[----:B------:R-:W0:Y:S01]  /*0010*/  S2R R0, SR_CTAID.X ;  /* 0x0000000000007919 */ /* 0x000e220000002500 */
[----:B------:R-:W1:Y:S01]  /*0020*/  LDCU.64 UR4, c[0x0][0x398] ;  /* 0x00007300ff0477ac */ /* 0x000e620008000a00 */
[----:B------:R-:W-:Y:S01]  /*0030*/  BSSY.RECONVERGENT B0, `(.L_x_154) ;  /* 0x00005a6000007945 */ /* 0x000fe20003800200 */
[----:B------:R-:W2:Y:S01]  /*0040*/  LDCU UR6, c[0x0][0x370] ;  /* 0x00006e00ff0677ac */ /* 0x000ea20008000800 */
[----:B------:R-:W3:Y:S01]  /*0050*/  LDCU.64 UR10, c[0x0][0x358] ;  /* 0x00006b00ff0a77ac */ /* 0x000ee20008000a00 */
[----:B-1----:R-:W-:Y:S02]  /*0060*/  IMAD.U32 R15, RZ, RZ, UR4 ;  /* 0x00000004ff0f7e24 */ /* 0x002fe4000f8e00ff */
[----:B------:R-:W-:Y:S01]  /*0070*/  IMAD.U32 R12, RZ, RZ, UR5 ;  /* 0x00000005ff0c7e24 */ /* 0x000fe2000f8e00ff */
[----:B--2---:R-:W-:Y:S01]  /*0080*/  UIMAD UR6, UR6, 0x500, URZ ;  /* 0x00000500060678a4 */ /* 0x004fe2000f8e02ff */
[----:B0-----:R-:W-:-:S05]  /*0090*/  IMAD R7, R0, 0x500, RZ ;  /* 0x0000050000077824 */ /* 0x001fca00078e02ff */
[----:B------:R-:W-:-:S04]  /*00a0*/  IADD3 R2, P1, PT, R7, 0x500, RZ ;  /* 0x0000050007027810 */ /* 0x000fc80007f3e0ff */
[----:B------:R-:W-:Y:S01]  /*00b0*/  ISETP.GT.U32.AND P0, PT, R2, R15, PT ;  /* 0x0000000f0200720c */ /* 0x000fe20003f04070 */
[----:B------:R-:W-:-:S05]  /*00c0*/  IMAD.X R3, RZ, RZ, RZ, P1 ;  /* 0x000000ffff037224 */ /* 0x000fca00008e06ff */
[----:B------:R-:W-:-:S13]  /*00d0*/  ISETP.GT.AND.EX P0, PT, R3, R12, PT, P0 ;  /* 0x0000000c0300720c */ /* 0x000fda0003f04300 */
[----:B---3--:R-:W-:Y:S05]  /*00e0*/  @!P0 BRA `(.L_x_155) ;  /* 0x0000003000288947 */ /* 0x008fea0003800000 */
[----:B------:R-:W0:Y:S01]  /*00f0*/  S2R R6, SR_TID.X ;  /* 0x0000000000067919 */ /* 0x000e220000002100 */
[----:B------:R-:W-:Y:S01]  /*0100*/  IMAD.IADD R9, R15, 0x1, -R7 ;  /* 0x000000010f097824 */ /* 0x000fe200078e0a07 */
[----:B------:R-:W-:Y:S01]  /*0110*/  BSSY.RECONVERGENT B1, `(.L_x_156) ;  /* 0x000000f000017945 */ /* 0x000fe20003800200 */
[----:B------:R-:W-:Y:S01]  /*0120*/  IMAD.MOV.U32 R8, RZ, RZ, RZ ;  /* 0x000000ffff087224 */ /* 0x000fe200078e00ff */
[----:B------:R-:W-:Y:S02]  /*0130*/  CS2R R10, SRZ ;  /* 0x00000000000a7805 */ /* 0x000fe4000001ff00 */
[----:B0-----:R-:W-:Y:S01]  /*0140*/  ISETP.GE.AND P0, PT, R6, R9, PT ;  /* 0x000000090600720c */ /* 0x001fe20003f06270 */
[----:B------:R-:W-:-:S12]  /*0150*/  IMAD.MOV.U32 R12, RZ, RZ, R6 ;  /* 0x000000ffff0c7224 */ /* 0x000fd800078e0006 */
[----:B------:R-:W-:Y:S05]  /*0160*/  @P0 BRA `(.L_x_157) ;  /* 0x0000000000240947 */ /* 0x000fea0003800000 */
[----:B------:R-:W0:Y:S01]  /*0170*/  LDCU.128 UR4, c[0x0][0x380] ;  /* 0x00007000ff0477ac */ /* 0x000e220008000c00 */
[----:B------:R-:W-:-:S05]  /*0180*/  IADD3 R10, P0, PT, R7, R6, RZ ;  /* 0x00000006070a7210 */ /* 0x000fca0007f1e0ff */
[----:B------:R-:W-:Y:S01]  /*0190*/  IMAD.X R11, RZ, RZ, RZ, P0 ;  /* 0x000000ffff0b7224 */ /* 0x000fe200000e06ff */
[----:B0-----:R-:W-:-:S04]  /*01a0*/  LEA R2, P1, R10, UR4, 0x2 ;  /* 0x000000040a027c11 */ /* 0x001fc8000f8210ff */
[----:B------:R-:W-:-:S05]  /*01b0*/  LEA.HI.X R3, R10, UR5, R11, 0x2, P1 ;  /* 0x000000050a037c11 */ /* 0x000fca00088f140b */
[----:B------:R0:W5:Y:S01]  /*01c0*/  LDG.E R8, desc[UR10][R2.64] ;  /* 0x0000000a02087981 */ /* 0x000162000c1e1900 */
[----:B------:R-:W-:Y:S01]  /*01d0*/  IADD3 R10, P0, PT, R10, UR6, RZ ;  /* 0x000000060a0a7c10 */ /* 0x000fe2000ff1e0ff */
[----:B------:R-:W-:-:S03]  /*01e0*/  VIADD R12, R6, 0x100 ;  /* 0x00000100060c7836 */ /* 0x000fc60000000000 */
[----:B------:R-:W-:-:S09]  /*01f0*/  IADD3.X R11, PT, PT, R11, UR7, RZ, P0, !PT ;  /* 0x000000070b0b7c10 */ /* 0x000fd200087fe4ff */
.L_x_157:
[----:B------:R-:W-:Y:S05]  /*0200*/  BSYNC.RECONVERGENT B1 ;  /* 0x0000000000017941 */ /* 0x000fea0003800200 */
.L_x_156:
[----:B------:R-:W-:Y:S01]  /*0210*/  ISETP.GE.AND P0, PT, R12, R9, PT ;  /* 0x000000090c00720c */ /* 0x000fe20003f06270 */
[----:B------:R-:W-:-:S12]  /*0220*/  BSSY.RECONVERGENT B1, `(.L_x_158) ;  /* 0x0000097000017945 */ /* 0x000fd80003800200 */
[----:B------:R-:W-:Y:S05]  /*0230*/  @P0 BRA `(.L_x_159) ;  /* 0x0000000800540947 */ /* 0x000fea0003800000 */
[----:B0-----:R-:W-:Y:S01]  /*0240*/  LOP3.LUT R2, RZ, R12, RZ, 0x33, !PT ;  /* 0x0000000cff027212 */ /* 0x001fe200078e33ff */
[----:B------:R-:W-:Y:S03]  /*0250*/  BSSY.RECONVERGENT B2, `(.L_x_160) ;  /* 0x000002c000027945 */ /* 0x000fe60003800200 */
[----:B------:R-:W-:-:S04]  /*0260*/  IADD3 R15, PT, PT, -R7, R15, R2 ;  /* 0x0000000f070f7210 */ /* 0x000fc80007ffe102 */
[----:B------:R-:W-:-:S04]  /*0270*/  LOP3.LUT R2, R15, 0x300, RZ, 0xc0, !PT ;  /* 0x000003000f027812 */ /* 0x000fc800078ec0ff */
[----:B------:R-:W-:-:S13]  /*0280*/  ISETP.NE.AND P0, PT, R2, 0x300, PT ;  /* 0x000003000200780c */ /* 0x000fda0003f05270 */
[----:B------:R-:W-:Y:S05]  /*0290*/  @!P0 BRA `(.L_x_161) ;  /* 0x00000000009c8947 */ /* 0x000fea0003800000 */
[----:B------:R-:W0:Y:S01]  /*02a0*/  LDCU.128 UR4, c[0x0][0x380] ;  /* 0x00007000ff0477ac */ /* 0x000e220008000c00 */
[----:B------:R-:W-:Y:S02]  /*02b0*/  IADD3 R14, P0, PT, R7, R12, RZ ;  /* 0x0000000c070e7210 */ /* 0x000fe40007f1e0ff */
[----:B------:R-:W-:-:S03]  /*02c0*/  LEA.HI R2, R15, 0x1, RZ, 0x18 ;  /* 0x000000010f027811 */ /* 0x000fc600078fc0ff */
[----:B------:R-:W-:Y:S01]  /*02d0*/  IMAD.X R3, RZ, RZ, RZ, P0 ;  /* 0x000000ffff037224 */ /* 0x000fe200000e06ff */
[----:B------:R-:W-:-:S05]  /*02e0*/  LOP3.LUT R2, R2, 0x3, RZ, 0xc0, !PT ;  /* 0x0000000302027812 */ /* 0x000fca00078ec0ff */
[----:B------:R-:W-:Y:S01]  /*02f0*/  IMAD.MOV R4, RZ, RZ, -R2 ;  /* 0x000000ffff047224 */ /* 0x000fe200078e0a02 */
[C---:B0-----:R-:W-:Y:S02]  /*0300*/  IADD3 R16, P1, PT, R14.reuse, UR6, RZ ;  /* 0x000000060e107c10 */ /* 0x041fe4000ff3e0ff */
[C---:B------:R-:W-:Y:S02]  /*0310*/  LEA R13, P2, R14.reuse, UR4, 0x2 ;  /* 0x000000040e0d7c11 */ /* 0x040fe4000f8410ff */
[----:B------:R-:W-:Y:S02]  /*0320*/  IADD3.X R18, PT, PT, R3, UR7, RZ, P1, !PT ;  /* 0x0000000703127c10 */ /* 0x000fe40008ffe4ff */
[----:B------:R-:W-:-:S09]  /*0330*/  LEA.HI.X R14, R14, UR5, R3, 0x2, P2 ;  /* 0x000000050e0e7c11 */ /* 0x000fd200090f1403 */
.L_x_164:
[----:B------:R-:W-:Y:S02]  /*0340*/  IMAD.MOV.U32 R2, RZ, RZ, R13 ;  /* 0x000000ffff027224 */ /* 0x000fe400078e000d */
[----:B------:R-:W-:-:S05]  /*0350*/  IMAD.MOV.U32 R3, RZ, RZ, R14 ;  /* 0x000000ffff037224 */ /* 0x000fca00078e000e */
[----:B------:R-:W2:Y:S01]  /*0360*/  LDG.E R17, desc[UR10][R2.64] ;  /* 0x0000000a02117981 */ /* 0x000ea2000c1e1900 */
[----:B------:R-:W-:Y:S01]  /*0370*/  VIADD R4, R4, 0x1 ;  /* 0x0000000104047836 */ /* 0x000fe20000000000 */
[----:B------:R-:W-:Y:S01]  /*0380*/  BSSY.RECONVERGENT B3, `(.L_x_162) ;  /* 0x0000013000037945 */ /* 0x000fe20003800200 */
[----:B------:R-:W-:-:S03]  /*0390*/  IADD3 R13, P3, PT, R13, 0x400, RZ ;  /* 0x000004000d0d7810 */ /* 0x000fc60007f7e0ff */
[----:B------:R-:W-:Y:S02]  /*03a0*/  ISETP.NE.AND P2, PT, R4, RZ, PT ;  /* 0x000000ff0400720c */ /* 0x000fe40003f45270 */
[----:B--2--5:R-:W-:-:S13]  /*03b0*/  FSETP.GEU.AND P0, PT, R8, R17, PT ;  /* 0x000000110800720b */ /* 0x024fda0003f0e000 */
[----:B------:R-:W-:Y:S05]  /*03c0*/  @!P0 BRA `(.L_x_163) ;  /* 0x0000000000388947 */ /* 0x000fea0003800000 */
[----:B------:R-:W-:Y:S01]  /*03d0*/  FSETP.GEU.AND P4, PT, R17, R8, PT ;  /* 0x000000081100720b */ /* 0x000fe20003f8e000 */
[----:B------:R-:W-:Y:S02]  /*03e0*/  IMAD.MOV.U32 R3, RZ, RZ, R10 ;  /* 0x000000ffff037224 */ /* 0x000fe400078e000a */
[----:B------:R-:W-:Y:S02]  /*03f0*/  IMAD.MOV.U32 R5, RZ, RZ, R11 ;  /* 0x000000ffff057224 */ /* 0x000fe400078e000b */
[----:B------:R-:W-:Y:S02]  /*0400*/  IMAD.MOV.U32 R2, RZ, RZ, R8 ;  /* 0x000000ffff027224 */ /* 0x000fe400078e0008 */
[----:B------:R-:W-:Y:S02]  /*0410*/  IMAD.MOV.U32 R8, RZ, RZ, R17 ;  /* 0x000000ffff087224 */ /* 0x000fe400078e0011 */
[----:B------:R-:W-:Y:S02]  /*0420*/  IMAD.MOV.U32 R10, RZ, RZ, R16 ;  /* 0x000000ffff0a7224 */ /* 0x000fe400078e0010 */
[----:B------:R-:W-:-:S02]  /*0430*/  IMAD.MOV.U32 R11, RZ, RZ, R18 ;  /* 0x000000ffff0b7224 */ /* 0x000fc400078e0012 */
[CC--:B------:R-:W-:Y:S02]  /*0440*/  @P4 ISETP.GE.U32.AND P0, PT, R3.reuse, R16.reuse, PT ;  /* 0x000000100300420c */ /* 0x0c0fe40003f06070 */
[----:B------:R-:W-:Y:S02]  /*0450*/  @P4 ISETP.LT.U32.AND P1, PT, R3, R16, PT ;  /* 0x000000100300420c */ /* 0x000fe40003f21070 */
[CC--:B------:R-:W-:Y:S02]  /*0460*/  @P4 ISETP.GE.AND.EX P0, PT, R5.reuse, R18.reuse, PT, P0 ;  /* 0x000000120500420c */ /* 0x0c0fe40003f06300 */
[----:B------:R-:W-:Y:S02]  /*0470*/  @P4 ISETP.LT.AND.EX P1, PT, R5, R18, PT, P1 ;  /* 0x000000120500420c */ /* 0x000fe40003f21310 */
[----:B------:R-:W-:Y:S02]  /*0480*/  @P4 FSEL R8, R2, R17, !P0 ;  /* 0x0000001102084208 */ /* 0x000fe40004000000 */
[----:B------:R-:W-:-:S02]  /*0490*/  @P4 SEL R10, R3, R16, P1 ;  /* 0x00000010030a4207 */ /* 0x000fc40000800000 */
[----:B------:R-:W-:-:S07]  /*04a0*/  @P4 SEL R11, R5, R18, P1 ;  /* 0x00000012050b4207 */ /* 0x000fce0000800000 */
.L_x_163:
[----:B------:R-:W-:Y:S05]  /*04b0*/  BSYNC.RECONVERGENT B3 ;  /* 0x0000000000037941 */ /* 0x000fea0003800200 */
.L_x_162:
[----:B------:R-:W-:Y:S01]  /*04c0*/  IADD3 R16, P0, PT, R16, 0x100, RZ ;  /* 0x0000010010107810 */ /* 0x000fe20007f1e0ff */
[----:B------:R-:W-:Y:S02]  /*04d0*/  VIADD R12, R12, 0x100 ;  /* 0x000001000c0c7836 */ /* 0x000fe40000000000 */
[----:B------:R-:W-:Y:S02]  /*04e0*/  IMAD.X R14, RZ, RZ, R14, P3 ;  /* 0x000000ffff0e7224 */ /* 0x000fe400018e060e */
[----:B------:R-:W-:Y:S01]  /*04f0*/  IMAD.X R18, RZ, RZ, R18, P0 ;  /* 0x000000ffff127224 */ /* 0x000fe200000e0612 */
[----:B------:R-:W-:Y:S07]  /*0500*/  @P2 BRA `(.L_x_164) ;  /* 0xfffffffc008c2947 */ /* 0x000fee000383ffff */
.L_x_161:
[----:B------:R-:W-:Y:S05]  /*0510*/  BSYNC.RECONVERGENT B2 ;  /* 0x0000000000027941 */ /* 0x000fea0003800200 */
.L_x_160:
[----:B------:R-:W-:-:S13]  /*0520*/  ISETP.GE.U32.AND P0, PT, R15, 0x300, PT ;  /* 0x000003000f00780c */ /* 0x000fda0003f06070 */
[----:B------:R-:W-:Y:S05]  /*0530*/  @!P0 BRA `(.L_x_159) ;  /* 0x0000000400948947 */ /* 0x000fea0003800000 */
[----:B------:R-:W0:Y:S01]  /*0540*/  LDC.64 R4, c[0x0][0x380] ;  /* 0x0000e000ff047b82 */ /* 0x000e220000000a00 */
[----:B------:R-:W-:-:S07]  /*0550*/  VIADD R12, R12, 0x200 ;  /* 0x000002000c0c7836 */ /* 0x000fce0000000000 */
[----:B------:R-:W1:Y:S02]  /*0560*/  LDC.64 R2, c[0x0][0x388] ;  /* 0x0000e200ff027b82 */ /* 0x000e640000000a00 */
.L_x_173:
[----:B------:R-:W-:-:S05]  /*0570*/  VIADD R14, R12, 0xfffffe00 ;  /* 0xfffffe000c0e7836 */ /* 0x000fca0000000000 */
[----:B------:R-:W-:-:S04]  /*0580*/  IADD3 R19, P0, PT, R7, R14, RZ ;  /* 0x0000000e07137210 */ /* 0x000fc80007f1e0ff */
[----:B------:R-:W-:Y:S02]  /*0590*/  LEA.HI.X.SX32 R22, R14, RZ, 0x1, P0 ;  /* 0x000000ff0e167211 */ /* 0x000fe400000f0eff */
[----:B0-----:R-:W-:-:S04]  /*05a0*/  LEA R16, P0, R19, R4, 0x2 ;  /* 0x0000000413107211 */ /* 0x001fc800078010ff */
[----:B------:R-:W-:-:S05]  /*05b0*/  LEA.HI.X R17, R19, R5, R22, 0x2, P0 ;  /* 0x0000000513117211 */ /* 0x000fca00000f1416 */
[----:B------:R-:W2:Y:S04]  /*05c0*/  LDG.E R25, desc[UR10][R16.64] ;  /* 0x0000000a10197981 */ /* 0x000ea8000c1e1900 */
[----:B-----5:R0:W5:Y:S04]  /*05d0*/  LDG.E R15, desc[UR10][R16.64+0x400] ;  /* 0x0004000a100f7981 */ /* 0x020168000c1e1900 */
[----:B------:R0:W5:Y:S04]  /*05e0*/  LDG.E R13, desc[UR10][R16.64+0x800] ;  /* 0x0008000a100d7981 */ /* 0x000168000c1e1900 */
[----:B------:R0:W5:Y:S01]  /*05f0*/  LDG.E R14, desc[UR10][R16.64+0xc00] ;  /* 0x000c000a100e7981 */ /* 0x000162000c1e1900 */
[----:B-1----:R-:W-:Y:S01]  /*0600*/  IADD3 R23, P1, PT, R19, R2, RZ ;  /* 0x0000000213177210 */ /* 0x002fe20007f3e0ff */
[----:B------:R-:W-:Y:S01]  /*0610*/  BSSY.RECONVERGENT B2, `(.L_x_165) ;  /* 0x0000013000027945 */ /* 0x000fe20003800200 */
[----:B------:R-:W-:-:S02]  /*0620*/  IMAD.MOV.U32 R18, RZ, RZ, R10 ;  /* 0x000000ffff127224 */ /* 0x000fc400078e000a */
[----:B------:R-:W-:Y:S02]  /*0630*/  IMAD.MOV.U32 R21, RZ, RZ, R11 ;  /* 0x000000ffff157224 */ /* 0x000fe400078e000b */
[----:B------:R-:W-:Y:S02]  /*0640*/  IMAD.MOV.U32 R20, RZ, RZ, R8 ;  /* 0x000000ffff147224 */ /* 0x000fe400078e0008 */
[----:B------:R-:W-:Y:S02]  /*0650*/  VIADD R19, R12, 0xffffff00 ;  /* 0xffffff000c137836 */ /* 0x000fe40000000000 */
[----:B------:R-:W-:Y:S01]  /*0660*/  IMAD.X R22, R22, 0x1, R3, P1 ;  /* 0x0000000116167824 */ /* 0x000fe200008e0603 */
[----:B--2---:R-:W-:-:S13]  /*0670*/  FSETP.GEU.AND P0, PT, R8, R25, PT ;  /* 0x000000190800720b */ /* 0x004fda0003f0e000 */
[----:B0-----:R-:W-:Y:S05]  /*0680*/  @!P0 BRA `(.L_x_166) ;  /* 0x00000000002c8947 */ /* 0x001fea0003800000 */
        /* <DEDUP_REMOVED lines=11> */
.L_x_166:
[----:B------:R-:W-:Y:S05]  /*0740*/  BSYNC.RECONVERGENT B2 ;  /* 0x0000000000027941 */ /* 0x000fea0003800200 */
.L_x_165:
[----:B-----5:R-:W-:Y:S01]  /*0750*/  FSETP.GEU.AND P0, PT, R20, R15, PT ;  /* 0x0000000f1400720b */ /* 0x020fe20003f0e000 */
[----:B------:R-:W-:Y:S01]  /*0760*/  BSSY.RECONVERGENT B2, `(.L_x_167) ;  /* 0x0000013000027945 */ /* 0x000fe20003800200 */
[----:B------:R-:W-:Y:S01]  /*0770*/  SHF.R.S32.HI R8, RZ, 0x1f, R19 ;  /* 0x0000001fff087819 */ /* 0x000fe20000011413 */
[----:B------:R-:W-:Y:S01]  /*0780*/  IMAD.MOV.U32 R11, RZ, RZ, R18 ;  /* 0x000000ffff0b7224 */ /* 0x000fe200078e0012 */
[----:B------:R-:W-:Y:S01]  /*0790*/  IADD3 R17, P1, P2, R19, R2, R7 ;  /* 0x0000000213117210 */ /* 0x000fe20007a3e007 */
[----:B------:R-:W-:-:S03]  /*07a0*/  IMAD.MOV.U32 R19, RZ, RZ, R21 ;  /* 0x000000ffff137224 */ /* 0x000fc600078e0015 */
[----:B------:R-:W-:Y:S01]  /*07b0*/  IADD3.X R10, PT, PT, R8, R3, RZ, P1, P2 ;  /* 0x00000003080a7210 */ /* 0x000fe20000fe44ff */
[----:B------:R-:W-:-:S04]  /*07c0*/  IMAD.MOV.U32 R8, RZ, RZ, R20 ;  /* 0x000000ffff087224 */ /* 0x000fc800078e0014 */
        /* <DEDUP_REMOVED lines=12> */
.L_x_168:
[----:B------:R-:W-:Y:S05]  /*0890*/  BSYNC.RECONVERGENT B2 ;  /* 0x0000000000027941 */ /* 0x000fea0003800200 */
.L_x_167:
[----:B------:R-:W-:Y:S01]  /*08a0*/  FSETP.GEU.AND P0, PT, R8, R13, PT ;  /* 0x0000000d0800720b */ /* 0x000fe20003f0e000 */
[C---:B------:R-:W-:Y:S01]  /*08b0*/  VIADD R10, R12.reuse, 0x100 ;  /* 0x000001000c0a7836 */ /* 0x040fe20000000000 */
[----:B------:R-:W-:Y:S01]  /*08c0*/  SHF.R.S32.HI R16, RZ, 0x1f, R12 ;  /* 0x0000001fff107819 */ /* 0x000fe2000001140c */
[----:B------:R-:W-:Y:S01]  /*08d0*/  BSSY.RECONVERGENT B2, `(.L_x_169) ;  /* 0x0000013000027945 */ /* 0x000fe20003800200 */
[----:B------:R-:W-:Y:S01]  /*08e0*/  IADD3 R20, P1, P2, R12, R2, R7 ;  /* 0x000000020c147210 */ /* 0x000fe20007a3e007 */
[----:B------:R-:W-:Y:S02]  /*08f0*/  IMAD.MOV.U32 R17, RZ, RZ, R11 ;  /* 0x000000ffff117224 */ /* 0x000fe400078e000b */
[----:B------:R-:W-:Y:S01]  /*0900*/  IMAD.MOV.U32 R18, RZ, RZ, R19 ;  /* 0x000000ffff127224 */ /* 0x000fe200078e0013 */
[----:B------:R-:W-:Y:S01]  /*0910*/  IADD3.X R22, PT, PT, R16, R3, RZ, P1, P2 ;  /* 0x0000000310167210 */ /* 0x000fe20000fe44ff */
[----:B------:R-:W-:Y:S01]  /*0920*/  IMAD.MOV.U32 R15, RZ, RZ, R8 ;  /* 0x000000ffff0f7224 */ /* 0x000fe200078e0008 */
[----:B------:R-:W-:-:S03]  /*0930*/  SHF.R.S32.HI R16, RZ, 0x1f, R10 ;  /* 0x0000001fff107819 */ /* 0x000fc6000001140a */
        /* <DEDUP_REMOVED lines=12> */
.L_x_170:
[----:B------:R-:W-:Y:S05]  /*0a00*/  BSYNC.RECONVERGENT B2 ;  /* 0x0000000000027941 */ /* 0x000fea0003800200 */
.L_x_169:
[----:B------:R-:W-:Y:S01]  /*0a10*/  FSETP.GEU.AND P0, PT, R15, R14, PT ;  /* 0x0000000e0f00720b */ /* 0x000fe20003f0e000 */
[----:B------:R-:W-:Y:S01]  /*0a20*/  BSSY.RECONVERGENT B2, `(.L_x_171) ;  /* 0x0000012000027945 */ /* 0x000fe20003800200 */
[----:B------:R-:W-:Y:S01]  /*0a30*/  IADD3 R20, P1, P2, R10, R2, R7 ;  /* 0x000000020a147210 */ /* 0x000fe20007a3e007 */
[----:B------:R-:W-:Y:S02]  /*0a40*/  IMAD.MOV.U32 R10, RZ, RZ, R17 ;  /* 0x000000ffff0a7224 */ /* 0x000fe400078e0011 */
[----:B------:R-:W-:Y:S01]  /*0a50*/  IMAD.MOV.U32 R11, RZ, RZ, R18 ;  /* 0x000000ffff0b7224 */ /* 0x000fe200078e0012 */
[----:B------:R-:W-:Y:S01]  /*0a60*/  IADD3.X R13, PT, PT, R16, R3, RZ, P1, P2 ;  /* 0x00000003100d7210 */ /* 0x000fe20000fe44ff */
[----:B------:R-:W-:-:S06]  /*0a70*/  IMAD.MOV.U32 R8, RZ, RZ, R15 ;  /* 0x000000ffff087224 */ /* 0x000fcc00078e000f */
        /* <DEDUP_REMOVED lines=12> */
.L_x_172:
[----:B------:R-:W-:Y:S05]  /*0b40*/  BSYNC.RECONVERGENT B2 ;  /* 0x0000000000027941 */ /* 0x000fea0003800200 */
.L_x_171:
[C---:B------:R-:W-:Y:S02]  /*0b50*/  VIADD R14, R12.reuse, 0x200 ;  /* 0x000002000c0e7836 */ /* 0x040fe40000000000 */
[----:B------:R-:W-:-:S03]  /*0b60*/  VIADD R12, R12, 0x400 ;  /* 0x000004000c0c7836 */ /* 0x000fc60000000000 */
[----:B------:R-:W-:-:S13]  /*0b70*/  ISETP.GE.AND P0, PT, R14, R9, PT ;  /* 0x000000090e00720c */ /* 0x000fda0003f06270 */
[----:B------:R-:W-:Y:S05]  /*0b80*/  @!P0 BRA `(.L_x_173) ;  /* 0xfffffff800788947 */ /* 0x000fea000383ffff */
.L_x_159:
[----:B------:R-:W-:Y:S05]  /*0b90*/  BSYNC.RECONVERGENT B1 ;  /* 0x0000000000017941 */ /* 0x000fea0003800200 */
.L_x_158:
[----:B------:R-:W-:-:S13]  /*0ba0*/  ISETP.GE.AND P0, PT, R9, 0x100, PT ;  /* 0x000001000900780c */ /* 0x000fda0003f06270 */
[----:B------:R-:W-:Y:S05]  /*0bb0*/  @!P0 BRA `(.L_x_174) ;  /* 0x00000010003c8947 */ /* 0x000fea0003800000 */
[----:B------:R-:W1:Y:S01]  /*0bc0*/  S2R R14, SR_LANEID ;  /* 0x00000000000e7919 */ /* 0x000e620000000000 */
[----:B------:R-:W-:Y:S01]  /*0bd0*/  BSSY.RECONVERGENT B1, `(.L_x_175) ;  /* 0x0000015000017945 */ /* 0x000fe20003800200 */
[----:B------:R-:W-:Y:S01]  /*0be0*/  IMAD.MOV.U32 R4, RZ, RZ, R10 ;  /* 0x000000ffff047224 */ /* 0x000fe200078e000a */
[----:B0----5:R-:W0:Y:S01]  /*0bf0*/  SHFL.DOWN PT, R3, R8, 0x1, 0x1f ;  /* 0x08201f0008037f89 */ /* 0x021e2200000e0000 */
[----:B------:R-:W-:Y:S02]  /*0c00*/  IMAD.MOV.U32 R9, RZ, RZ, R11 ;  /* 0x000000ffff097224 */ /* 0x000fe400078e000b */
[----:B------:R-:W-:Y:S01]  /*0c10*/  IMAD.MOV.U32 R2, RZ, RZ, R8 ;  /* 0x000000ffff027224 */ /* 0x000fe200078e0008 */
[----:B------:R2:W3:Y:S04]  /*0c20*/  SHFL.DOWN PT, R5, R10, 0x1, 0x1f ;  /* 0x08201f000a057f89 */ /* 0x0004e800000e0000 */
[----:B------:R2:W4:Y:S01]  /*0c30*/  SHFL.DOWN PT, R12, R11, 0x1, 0x1f ;  /* 0x08201f000b0c7f89 */ /* 0x00052200000e0000 */
[----:B0-----:R-:W-:-:S04]  /*0c40*/  FSETP.GEU.AND P0, PT, R8, R3, PT ;  /* 0x000000030800720b */ /* 0x001fc80003f0e000 */
[----:B-1----:R-:W-:-:S13]  /*0c50*/  ISETP.GT.OR P0, PT, R14, 0x1e, !P0 ;  /* 0x0000001e0e00780c */ /* 0x002fda0004704670 */
        /* <DEDUP_REMOVED lines=12> */
.L_x_176:
[----:B------:R-:W-:Y:S05]  /*0d20*/  BSYNC.RECONVERGENT B1 ;  /* 0x0000000000017941 */ /* 0x000fea0003800200 */
.L_x_175:
        /* <DEDUP_REMOVED lines=21> */
.L_x_178:
[----:B------:R-:W-:Y:S05]  /*0e80*/  BSYNC.RECONVERGENT B1 ;  /* 0x0000000000017941 */ /* 0x000fea0003800200 */
.L_x_177:
        /* <DEDUP_REMOVED lines=21> */
.L_x_180:
[----:B------:R-:W-:Y:S05]  /*0fe0*/  BSYNC.RECONVERGENT B1 ;  /* 0x0000000000017941 */ /* 0x000fea0003800200 */
.L_x_179:
        /* <DEDUP_REMOVED lines=21> */
.L_x_182:
[----:B------:R-:W-:Y:S05]  /*1140*/  BSYNC.RECONVERGENT B1 ;  /* 0x0000000000017941 */ /* 0x000fea0003800200 */
.L_x_181:
        /* <DEDUP_REMOVED lines=22> */
.L_x_184:
[----:B------:R-:W-:Y:S05]  /*12b0*/  BSYNC.RECONVERGENT B1 ;  /* 0x0000000000017941 */ /* 0x000fea0003800200 */
.L_x_183:
[----:B------:R-:W-:Y:S04]  /*12c0*/  BSSY.RECONVERGENT B1, `(.L_x_185) ;  /* 0x000000c000017945 */ /* 0x000fe80003800200 */
[----:B------:R-:W-:Y:S05]  /*12d0*/  @P3 BRA `(.L_x_186) ;  /* 0x0000000000283947 */ /* 0x000fea0003800000 */
[----:B------:R-:W0:Y:S01]  /*12e0*/  S2R R8, SR_CgaCtaId ;  /* 0x0000000000087919 */ /* 0x000e220000008800 */
[----:B------:R-:W-:Y:S01]  /*12f0*/  MOV R7, 0x400 ;  /* 0x0000040000077802 */ /* 0x000fe20000000f00 */
[----:B------:R-:W-:Y:S01]  /*1300*/  IMAD.MOV.U32 R9, RZ, RZ, R2 ;  /* 0x000000ffff097224 */ /* 0x000fe200078e0002 */
[----:B------:R-:W-:-:S04]  /*1310*/  SHF.R.U32.HI R5, RZ, 0x1, R6 ;  /* 0x00000001ff057819 */ /* 0x000fc80000011606 */
[----:B------:R-:W-:Y:S02]  /*1320*/  LOP3.LUT R5, R5, 0x1f0, RZ, 0xc0, !PT ;  /* 0x000001f005057812 */ /* 0x000fe400078ec0ff */
[----:B0-----:R-:W-:-:S05]  /*1330*/  LEA R8, R8, R7, 0x18 ;  /* 0x0000000708087211 */ /* 0x001fca00078ec0ff */
[----:B------:R-:W-:Y:S02]  /*1340*/  IMAD.IADD R5, R5, 0x1, R8 ;  /* 0x0000000105057824 */ /* 0x000fe400078e0208 */
[----:B------:R-:W-:-:S03]  /*1350*/  IMAD.MOV.U32 R8, RZ, RZ, R3 ;  /* 0x000000ffff087224 */ /* 0x000fc600078e0003 */
[----:B------:R0:W-:Y:S04]  /*1360*/  STS [R5+0x8], R4 ;  /* 0x0000080405007388 */ /* 0x0001e80000000800 */
[----:B------:R0:W-:Y:S02]  /*1370*/  STS.64 [R5+0x10], R8 ;  /* 0x0000100805007388 */ /* 0x0001e40000000a00 */
.L_x_186:
[----:B------:R-:W-:Y:S05]  /*1380*/  BSYNC.RECONVERGENT B1 ;  /* 0x0000000000017941 */ /* 0x000fea0003800200 */
.L_x_185:
[----:B------:R-:W-:Y:S01]  /*1390*/  BAR.SYNC.DEFER_BLOCKING 0x0 ;  /* 0x0000000000007b1d */ /* 0x000fe20000010000 */
[----:B------:R-:W-:-:S13]  /*13a0*/  ISETP.NE.AND P2, PT, R6, RZ, PT ;  /* 0x000000ff0600720c */ /* 0x000fda0003f45270 */
[----:B------:R-:W-:Y:S05]  /*13b0*/  @P2 BRA `(.L_x_187) ;  /* 0x0000004400b42947 */ /* 0x000fea0003800000 */
[----:B------:R-:W1:Y:S01]  /*13c0*/  S2R R6, SR_CgaCtaId ;  /* 0x0000000000067919 */ /* 0x000e620000008800 */
[----:B0-----:R-:W-:Y:S01]  /*13d0*/  MOV R9, 0x400 ;  /* 0x0000040000097802 */ /* 0x001fe20000000f00 */
[----:B------:R-:W-:Y:S01]  /*13e0*/  BSSY.RECONVERGENT B1, `(.L_x_188) ;  /* 0x000001a000017945 */ /* 0x000fe20003800200 */
[----:B------:R-:W-:Y:S02]  /*13f0*/  IMAD.MOV.U32 R12, RZ, RZ, R4 ;  /* 0x000000ffff0c7224 */ /* 0x000fe400078e0004 */
[----:B------:R-:W-:Y:S01]  /*1400*/  IMAD.MOV.U32 R7, RZ, RZ, R2 ;  /* 0x000000ffff077224 */ /* 0x000fe200078e0002 */
[----:B-1----:R-:W-:Y:S01]  /*1410*/  LEA R9, R6, R9, 0x18 ;  /* 0x0000000906097211 */ /* 0x002fe200078ec0ff */
[----:B------:R-:W-:-:S04]  /*1420*/  IMAD.MOV.U32 R6, RZ, RZ, R3 ;  /* 0x000000ffff067224 */ /* 0x000fc800078e0003 */
        /* <DEDUP_REMOVED lines=21> */
.L_x_189:
[----:B------:R-:W-:Y:S05]  /*1580*/  BSYNC.RECONVERGENT B1 ;  /* 0x0000000000017941 */ /* 0x000fea0003800200 */
.L_x_188:
        /* <DEDUP_REMOVED lines=18> */
.L_x_191:
[----:B------:R-:W-:Y:S05]  /*16b0*/  BSYNC.RECONVERGENT B1 ;  /* 0x0000000000017941 */ /* 0x000fea0003800200 */
.L_x_190:
        /* <DEDUP_REMOVED lines=18> */
.L_x_193:
[----:B------:R-:W-:Y:S05]  /*17e0*/  BSYNC.RECONVERGENT B1 ;  /* 0x0000000000017941 */ /* 0x000fea0003800200 */
.L_x_192:
        /* <DEDUP_REMOVED lines=18> */
.L_x_195:
[----:B------:R-:W-:Y:S05]  /*1910*/  BSYNC.RECONVERGENT B1 ;  /* 0x0000000000017941 */ /* 0x000fea0003800200 */
.L_x_194:
        /* <DEDUP_REMOVED lines=18> */
.L_x_197:
[----:B------:R-:W-:Y:S05]  /*1a40*/  BSYNC.RECONVERGENT B1 ;  /* 0x0000000000017941 */ /* 0x000fea0003800200 */
.L_x_196:
        /* <DEDUP_REMOVED lines=18> */
.L_x_199:
[----:B------:R-:W-:Y:S05]  /*1b70*/  BSYNC.RECONVERGENT B1 ;  /* 0x0000000000017941 */ /* 0x000fea0003800200 */
.L_x_198:
        /* <DEDUP_REMOVED lines=12> */
[CC--:B------:R-:W-:Y:S02]  /*1c40*/  ISETP.LT.U32.AND P1, PT, R11.reuse, R8.reuse, PT ;  /* 0x000000080b00720c */ /* 0x0c0fe40003f21070 */
[CC--:B------:R-:W-:Y:S02]  /*1c50*/  ISETP.GE.AND.EX P0, PT, R10.reuse, R9.reuse, PT, P0 ;  /* 0x000000090a00720c */ /* 0x0c0fe40003f06300 */
[----:B------:R-:W-:Y:S02]  /*1c60*/  ISETP.LT.AND.EX P1, PT, R10, R9, PT, P1 ;  /* 0x000000090a00720c */ /* 0x000fe40003f21310 */
[----:B------:R-:W-:Y:S02]  /*1c70*/  FSEL R4, R6, R5, !P0 ;  /* 0x0000000506047208 */ /* 0x000fe40004000000 */
[----:B------:R-:W-:-:S02]  /*1c80*/  SEL R3, R11, R8, P1 ;  /* 0x000000080b037207 */ /* 0x000fc40000800000 */
[----:B------:R-:W-:Y:S01]  /*1c90*/  SEL R2, R10, R9, P1 ;  /* 0x000000090a027207 */ /* 0x000fe20000800000 */
[----:B------:R-:W-:Y:S06]  /*1ca0*/  BRA `(.L_x_187) ;  /* 0x0000003c00787947 */ /* 0x000fec0003800000 */
.L_x_174:
[----:B0-----:R-:W-:Y:S01]  /*1cb0*/  LOP3.LUT R2, R6, 0x3e0, RZ, 0xc0, !PT ;  /* 0x000003e006027812 */ /* 0x001fe200078ec0ff */
[----:B------:R-:W-:Y:S01]  /*1cc0*/  BSSY.RECONVERGENT B1, `(.L_x_200) ;  /* 0x000001b000017945 */ /* 0x000fe20003800200 */
[----:B------:R-:W-:Y:S02]  /*1cd0*/  IMAD.MOV.U32 R14, RZ, RZ, R10 ;  /* 0x000000ffff0e7224 */ /* 0x000fe400078e000a */
[----:B------:R-:W-:Y:S02]  /*1ce0*/  IMAD.MOV.U32 R16, RZ, RZ, R11 ;  /* 0x000000ffff107224 */ /* 0x000fe400078e000b */
[----:B------:R-:W-:Y:S01]  /*1cf0*/  VIADD R4, R2, 0x20 ;  /* 0x0000002002047836 */ /* 0x000fe20000000000 */
[----:B------:R-:W-:-:S04]  /*1d00*/  LOP3.LUT R2, RZ, R2, RZ, 0x33, !PT ;  /* 0x00000002ff027212 */ /* 0x000fc800078e33ff */
[----:B------:R-:W-:Y:S01]  /*1d10*/  ISETP.GT.AND P0, PT, R4, R9, PT ;  /* 0x000000090400720c */ /* 0x000fe20003f04270 */
[----:B------:R-:W-:Y:S02]  /*1d20*/  IMAD.IADD R2, R9, 0x1, R2 ;  /* 0x0000000109027824 */ /* 0x000fe400078e0202 */
[----:B-----5:R-:W-:-:S03]  /*1d30*/  IMAD.MOV.U32 R4, RZ, RZ, R8 ;  /* 0x000000ffff047224 */ /* 0x020fc600078e0008 */
        /* <DEDUP_REMOVED lines=19> */
.L_x_201:
[----:B------:R-:W-:Y:S05]  /*1e70*/  BSYNC.RECONVERGENT B1 ;  /* 0x0000000000017941 */ /* 0x000fea0003800200 */
.L_x_200:
        /* <DEDUP_REMOVED lines=22> */
.L_x_203:
[----:B------:R-:W-:Y:S05]  /*1fe0*/  BSYNC.RECONVERGENT B1 ;  /* 0x0000000000017941 */ /* 0x000fea0003800200 */
.L_x_202:
        /* <DEDUP_REMOVED lines=22> */
.L_x_205:
[----:B------:R-:W-:Y:S05]  /*2150*/  BSYNC.RECONVERGENT B1 ;  /* 0x0000000000017941 */ /* 0x000fea0003800200 */
.L_x_204:
        /* <DEDUP_REMOVED lines=22> */
.L_x_207:
[----:B------:R-:W-:Y:S05]  /*22c0*/  BSYNC.RECONVERGENT B1 ;  /* 0x0000000000017941 */ /* 0x000fea0003800200 */
.L_x_206:
        /* <DEDUP_REMOVED lines=23> */
.L_x_209:
[----:B------:R-:W-:Y:S05]  /*2440*/  BSYNC.RECONVERGENT B1 ;  /* 0x0000000000017941 */ /* 0x000fea0003800200 */
.L_x_208:
[----:B------:R-:W-:Y:S04]  /*2450*/  BSSY.RECONVERGENT B1, `(.L_x_210) ;  /* 0x000000c000017945 */ /* 0x000fe80003800200 */
[----:B------:R-:W-:Y:S05]  /*2460*/  @P3 BRA `(.L_x_211) ;  /* 0x0000000000283947 */ /* 0x000fea0003800000 */
[----:B------:R-:W0:Y:S01]  /*2470*/  S2R R8, SR_CgaCtaId ;  /* 0x0000000000087919 */ /* 0x000e220000008800 */
[----:B------:R-:W-:Y:S01]  /*2480*/  MOV R7, 0x400 ;  /* 0x0000040000077802 */ /* 0x000fe20000000f00 */
[----:B------:R-:W-:Y:S01]  /*2490*/  IMAD.MOV.U32 R10, RZ, RZ, R3 ;  /* 0x000000ffff0a7224 */ /* 0x000fe200078e0003 */
[----:B------:R-:W-:Y:S01]  /*24a0*/  SHF.R.U32.HI R5, RZ, 0x1, R6 ;  /* 0x00000001ff057819 */ /* 0x000fe20000011606 */
[----:B------:R-:W-:-:S03]  /*24b0*/  IMAD.MOV.U32 R11, RZ, RZ, R2 ;  /* 0x000000ffff0b7224 */ /* 0x000fc600078e0002 */
[----:B------:R-:W-:Y:S02]  /*24c0*/  LOP3.LUT R5, R5, 0x1f0, RZ, 0xc0, !PT ;  /* 0x000001f005057812 */ /* 0x000fe400078ec0ff */
[----:B0-----:R-:W-:-:S05]  /*24d0*/  LEA R8, R8, R7, 0x18 ;  /* 0x0000000708087211 */ /* 0x001fca00078ec0ff */
[----:B------:R-:W-:-:S05]  /*24e0*/  IMAD.IADD R5, R5, 0x1, R8 ;  /* 0x0000000105057824 */ /* 0x000fca00078e0208 */
[----:B------:R0:W-:Y:S04]  /*24f0*/  STS.64 [R5+0x10], R10 ;  /* 0x0000100a05007388 */ /* 0x0001e80000000a00 */
[----:B------:R0:W-:Y:S02]  /*2500*/  STS [R5+0x8], R4 ;  /* 0x0000080405007388 */ /* 0x0001e40000000800 */
.L_x_211:
[----:B------:R-:W-:Y:S05]  /*2510*/  BSYNC.RECONVERGENT B1 ;  /* 0x0000000000017941 */ /* 0x000fea0003800200 */
.L_x_210:
[----:B------:R-:W-:Y:S01]  /*2520*/  BAR.SYNC.DEFER_BLOCKING 0x0 ;  /* 0x0000000000007b1d */ /* 0x000fe20000010000 */
[----:B------:R-:W-:-:S13]  /*2530*/  ISETP.NE.AND P2, PT, R6, RZ, PT ;  /* 0x000000ff0600720c */ /* 0x000fda0003f45270 */
[----:B------:R-:W-:Y:S05]  /*2540*/  @P2 BRA `(.L_x_187) ;  /* 0x0000003400502947 */ /* 0x000fea0003800000 */
[C---:B------:R-:W-:Y:S01]  /*2550*/  ISETP.GE.AND P0, PT, R9.reuse, 0x21, PT ;  /* 0x000000210900780c */ /* 0x040fe20003f06270 */
[----:B0-----:R-:W-:Y:S01]  /*2560*/  IMAD.MOV.U32 R5, RZ, RZ, R4 ;  /* 0x000000ffff057224 */ /* 0x001fe200078e0004 */
[C---:B------:R-:W-:Y:S01]  /*2570*/  ISETP.GE.AND P5, PT, R9.reuse, 0x41, PT ;  /* 0x000000410900780c */ /* 0x040fe20003fa6270 */
[----:B------:R-:W-:Y:S01]  /*2580*/  IMAD.MOV.U32 R11, RZ, RZ, R3 ;  /* 0x000000ffff0b7224 */ /* 0x000fe200078e0003 */
[C---:B------:R-:W-:Y:S01]  /*2590*/  ISETP.GE.AND P4, PT, R9.reuse, 0x61, PT ;  /* 0x000000610900780c */ /* 0x040fe20003f86270 */
[----:B------:R-:W-:Y:S01]  /*25a0*/  IMAD.MOV.U32 R8, RZ, RZ, R2 ;  /* 0x000000ffff087224 */ /* 0x000fe200078e0002 */
[----:B------:R-:W-:-:S07]  /*25b0*/  ISETP.GE.AND P3, PT, R9, 0x81, PT ;  /* 0x000000810900780c */ /* 0x000fce0003f66270 */
[----:B------:R-:W-:Y:S06]  /*25c0*/  @!P0 BRA `(.L_x_212) ;  /* 0x00000000005c8947 */ /* 0x000fec0003800000 */
        /* <DEDUP_REMOVED lines=22> */
.L_x_213:
[----:B------:R-:W-:Y:S05]  /*2730*/  BSYNC.RECONVERGENT B1 ;  /* 0x0000000000017941 */ /* 0x000fea0003800200 */
.L_x_212:
[----:B------:R-:W-:Y:S02]  /*2740*/  IMAD.MOV.U32 R2, RZ, RZ, R5 ;  /* 0x000000ffff027224 */ /* 0x000fe400078e0005 */
[----:B------:R-:W-:Y:S02]  /*2750*/  IMAD.MOV.U32 R7, RZ, RZ, R11 ;  /* 0x000000ffff077224 */ /* 0x000fe400078e000b */
[----:B------:R-:W-:Y:S01]  /*2760*/  IMAD.MOV.U32 R6, RZ, RZ, R8 ;  /* 0x000000ffff067224 */ /* 0x000fe200078e0008 */
        /* <DEDUP_REMOVED lines=23> */
.L_x_215:
[----:B------:R-:W-:Y:S05]  /*28e0*/  BSYNC.RECONVERGENT B1 ;  /* 0x0000000000017941 */ /* 0x000fea0003800200 */
.L_x_214:
[C---:B------:R-:W-:Y:S01]  /*28f0*/  ISETP.GE.AND P1, PT, R9.reuse, 0xa1, PT ;  /* 0x000000a10900780c */ /* 0x040fe20003f26270 */
[----:B------:R-:W-:Y:S01]  /*2900*/  IMAD.MOV.U32 R3, RZ, RZ, R2 ;  /* 0x000000ffff037224 */ /* 0x000fe200078e0002 */
[C---:B------:R-:W-:Y:S01]  /*2910*/  ISETP.GE.AND P5, PT, R9.reuse, 0xc1, PT ;  /* 0x000000c10900780c */ /* 0x040fe20003fa6270 */
[----:B------:R-:W-:Y:S01]  /*2920*/  IMAD.MOV.U32 R8, RZ, RZ, R6 ;  /* 0x000000ffff087224 */ /* 0x000fe200078e0006 */
[----:B------:R-:W-:Y:S01]  /*2930*/  ISETP.GE.AND P6, PT, R9, 0xe1, PT ;  /* 0x000000e10900780c */ /* 0x000fe20003fc6270 */
[----:B------:R-:W-:Y:S01]  /*2940*/  IMAD.MOV.U32 R9, RZ, RZ, R7 ;  /* 0x000000ffff097224 */ /* 0x000fe200078e0007 */
[----:B------:R-:W-:Y:S11]  /*2950*/  @!P4 BRA `(.L_x_216) ;  /* 0x00000000005cc947 */ /* 0x000ff60003800000 */
        /* <DEDUP_REMOVED lines=13> */
[----:B0-----:R-:W-:Y:S01]  /*2a30*/  @P4 ISETP.GE.U32.AND P0, PT, R7, R10, PT ;  /* 0x0000000a0700420c */ /* 0x001fe20003f06070 */
[----:B------:R-:W-:Y:S02]  /*2a40*/  IMAD.MOV.U32 R9, RZ, RZ, R10 ;  /* 0x000000ffff097224 */ /* 0x000fe400078e000a */
[----:B------:R-:W-:Y:S01]  /*2a50*/  IMAD.MOV.U32 R8, RZ, RZ, R11 ;  /* 0x000000ffff087224 */ /* 0x000fe200078e000b */
[----:B------:R-:W-:-:S04]  /*2a60*/  @P4 ISETP.GE.AND.EX P0, PT, R6, R11, PT, P0 ;  /* 0x0000000b0600420c */ /* 0x000fc80003f06300 */
[----:B------:R-:W-:Y:S02]  /*2a70*/  @P4 FSEL R3, R2, R5, !P0 ;  /* 0x0000000502034208 */ /* 0x000fe40004000000 */
[----:B------:R-:W-:-:S04]  /*2a80*/  @P4 ISETP.LT.U32.AND P0, PT, R7, R10, PT ;  /* 0x0000000a0700420c */ /* 0x000fc80003f01070 */
[----:B------:R-:W-:-:S04]  /*2a90*/  @P4 ISETP.LT.AND.EX P0, PT, R6, R11, PT, P0 ;  /* 0x0000000b0600420c */ /* 0x000fc80003f01300 */
[----:B------:R-:W-:Y:S02]  /*2aa0*/  @P4 SEL R9, R7, R10, P0 ;  /* 0x0000000a07094207 */ /* 0x000fe40000000000 */
[----:B------:R-:W-:-:S07]  /*2ab0*/  @P4 SEL R8, R6, R11, P0 ;  /* 0x0000000b06084207 */ /* 0x000fce0000000000 */
.L_x_217:
[----:B------:R-:W-:Y:S05]  /*2ac0*/  BSYNC.RECONVERGENT B1 ;  /* 0x0000000000017941 */ /* 0x000fea0003800200 */
.L_x_216:
        /* <DEDUP_REMOVED lines=26> */
.L_x_219:
[----:B------:R-:W-:Y:S05]  /*2c70*/  BSYNC.RECONVERGENT B1 ;  /* 0x0000000000017941 */ /* 0x000fea0003800200 */
.L_x_218:
        /* <DEDUP_REMOVED lines=8> */
[----:B0-----:R-:W-:Y:S01]  /*2d00*/  LEA R8, R4, R3, 0x18 ;  /* 0x0000000304087211 */ /* 0x001fe200078ec0ff */
[----:B------:R-:W-:Y:S02]  /*2d10*/  IMAD.MOV.U32 R3, RZ, RZ, R2 ;  /* 0x000000ffff037224 */ /* 0x000fe400078e0002 */
[----:B------:R-:W-:Y:S02]  /*2d20*/  IMAD.MOV.U32 R4, RZ, RZ, R6 ;  /* 0x000000ffff047224 */ /* 0x000fe400078e0006 */
        /* <DEDUP_REMOVED lines=15> */
.L_x_221:
[----:B------:R-:W-:Y:S05]  /*2e20*/  BSYNC.RECONVERGENT B1 ;  /* 0x0000000000017941 */ /* 0x000fea0003800200 */
.L_x_220:
        /* <DEDUP_REMOVED lines=26> */
.L_x_223:
[----:B------:R-:W-:Y:S05]  /*2fd0*/  BSYNC.RECONVERGENT B1 ;  /* 0x0000000000017941 */ /* 0x000fea0003800200 */
.L_x_222:
[----:B------:R-:W-:Y:S02]  /*2fe0*/  IMAD.MOV.U32 R4, RZ, RZ, R5 ;  /* 0x000000ffff047224 */ /* 0x000fe400078e0005 */
[----:B------:R-:W-:Y:S02]  /*2ff0*/  IMAD.MOV.U32 R3, RZ, RZ, R7 ;  /* 0x000000ffff037224 */ /* 0x000fe400078e0007 */
[----:B------:R-:W-:Y:S01]  /*3000*/  IMAD.MOV.U32 R2, RZ, RZ, R8 ;  /* 0x000000ffff027224 */ /* 0x000fe200078e0008 */
[----:B------:R-:W-:Y:S06]  /*3010*/  @!P6 BRA `(.L_x_187) ;  /* 0x00000028009ce947 */ /* 0x000fec0003800000 */
[----:B------:R-:W0:Y:S01]  /*3020*/  S2R R3, SR_CgaCtaId ;  /* 0x0000000000037919 */ /* 0x000e220000008800 */
[----:B------:R-:W-:Y:S01]  /*3030*/  MOV R2, 0x400 ;  /* 0x0000040000027802 */ /* 0x000fe20000000f00 */
[----:B------:R-:W-:-:S03]  /*3040*/  IMAD.MOV.U32 R4, RZ, RZ, R5 ;  /* 0x000000ffff047224 */ /* 0x000fc600078e0005 */
        /* <DEDUP_REMOVED lines=20> */
.L_x_155:
[----:B------:R-:W0:Y:S01]  /*3190*/  S2R R5, SR_TID.X ;  /* 0x0000000000057919 */ /* 0x000e220000002100 */
[----:B------:R-:W1:Y:S02]  /*31a0*/  LDCU.128 UR12, c[0x0][0x380] ;  /* 0x00007000ff0c77ac */ /* 0x000e640008000c00 */
[----:B-1----:R-:W-:Y:S02]  /*31b0*/  IMAD.U32 R10, RZ, RZ, UR12 ;  /* 0x0000000cff0a7e24 */ /* 0x002fe4000f8e00ff */
[----:B------:R-:W-:Y:S01]  /*31c0*/  IMAD.U32 R11, RZ, RZ, UR13 ;  /* 0x0000000dff0b7e24 */ /* 0x000fe2000f8e00ff */
[----:B0-----:R-:W-:-:S05]  /*31d0*/  IADD3 R2, P0, PT, R7, R5, RZ ;  /* 0x0000000507027210 */ /* 0x001fca0007f1e0ff */
[----:B------:R-:W-:Y:S01]  /*31e0*/  IMAD.X R3, RZ, RZ, RZ, P0 ;  /* 0x000000ffff037224 */ /* 0x000fe200000e06ff */
[----:B------:R-:W-:-:S04]  /*31f0*/  LEA R8, P0, R2, R10, 0x2 ;  /* 0x0000000a02087211 */ /* 0x000fc800078010ff */
[----:B------:R-:W-:-:S05]  /*3200*/  LEA.HI.X R9, R2, R11, R3, 0x2, P0 ;  /* 0x0000000b02097211 */ /* 0x000fca00000f1403 */
[----:B------:R-:W2:Y:S04]  /*3210*/  LDG.E R3, desc[UR10][R8.64] ;  /* 0x0000000a08037981 */ /* 0x000ea8000c1e1900 */
[----:B------:R-:W2:Y:S04]  /*3220*/  LDG.E R4, desc[UR10][R8.64+0x400] ;  /* 0x0004000a08047981 */ /* 0x000ea8000c1e1900 */
[----:B------:R-:W3:Y:S04]  /*3230*/  LDG.E R6, desc[UR10][R8.64+0x800] ;  /* 0x0008000a08067981 */ /* 0x000ee8000c1e1900 */
[----:B------:R-:W4:Y:S04]  /*3240*/  LDG.E R16, desc[UR10][R8.64+0xc00] ;  /* 0x000c000a08107981 */ /* 0x000f28000c1e1900 */
[----:B------:R0:W5:Y:S01]  /*3250*/  LDG.E R2, desc[UR10][R8.64+0x1000] ;  /* 0x0010000a08027981 */ /* 0x000162000c1e1900 */
[----:B------:R-:W-:Y:S01]  /*3260*/  IMAD.U32 R13, RZ, RZ, UR14 ;  /* 0x0000000eff0d7e24 */ /* 0x000fe2000f8e00ff */
[----:B------:R-:W-:Y:S01]  /*3270*/  UMOV UR4, URZ ;  /* 0x000000ff00047c82 */ /* 0x000fe20008000000 */
[----:B------:R-:W-:Y:S01]  /*3280*/  IMAD.U32 R14, RZ, RZ, UR15 ;  /* 0x0000000fff0e7e24 */ /* 0x000fe2000f8e00ff */
[----:B------:R-:W-:Y:S01]  /*3290*/  BSSY.RECONVERGENT B1, `(.L_x_224) ;  /* 0x0000013000017945 */ /* 0x000fe20003800200 */
[----:B------:R-:W-:-:S02]  /*32a0*/  ISETP.LE.U32.AND P0, PT, R15, UR6, PT ;  /* 0x000000060f007c0c */ /* 0x000fc4000bf03070 */
[----:B------:R-:W-:Y:S02]  /*32b0*/  IADD3 R17, P4, PT, R7, R13, RZ ;  /* 0x0000000d07117210 */ /* 0x000fe40007f9e0ff */
[----:B--2---:R-:W-:-:S04]  /*32c0*/  FSETP.GEU.AND P1, PT, R4, R3, PT ;  /* 0x000000030400720b */ /* 0x004fc80003f2e000 */
[----:B------:R-:W-:Y:S01]  /*32d0*/  FSEL R3, R4, R3, !P1 ;  /* 0x0000000304037208 */ /* 0x000fe20004800000 */
[----:B------:R-:W-:-:S03]  /*32e0*/  VIADD R4, R5, 0x200 ;  /* 0x0000020005047836 */ /* 0x000fc60000000000 */
[----:B---3--:R-:W-:-:S04]  /*32f0*/  FSETP.GEU.AND P2, PT, R6, R3, PT ;  /* 0x000000030600720b */ /* 0x008fc80003f4e000 */
[----:B------:R-:W-:Y:S01]  /*3300*/  FSEL R3, R6, R3, !P2 ;  /* 0x0000000306037208 */ /* 0x000fe20005000000 */
[----:B------:R-:W-:-:S03]  /*3310*/  VIADD R6, R5, 0x100 ;  /* 0x0000010005067836 */ /* 0x000fc60000000000 */
[----:B----4-:R-:W-:Y:S01]  /*3320*/  FSETP.GEU.AND P3, PT, R3, R16, PT ;  /* 0x000000100300720b */ /* 0x010fe20003f6e000 */
[----:B------:R-:W-:-:S04]  /*3330*/  IMAD.MOV.U32 R7, RZ, RZ, R3 ;  /* 0x000000ffff077224 */ /* 0x000fc800078e0003 */
[----:B------:R-:W-:-:S05]  /*3340*/  @P2 SEL R4, R6, R5, !P1 ;  /* 0x0000000506042207 */ /* 0x000fca0004800000 */
[----:B------:R-:W-:-:S03]  /*3350*/  IMAD.MOV.U32 R6, RZ, RZ, R4 ;  /* 0x000000ffff067224 */ /* 0x000fc600078e0004 */
[----:B0-----:R-:W-:Y:S05]  /*3360*/  @!P3 BRA `(.L_x_225) ;  /* 0x000000000014b947 */ /* 0x001fea0003800000 */
[----:B------:R-:W-:Y:S01]  /*3370*/  FSETP.GEU.AND P1, PT, R16, R3, PT ;  /* 0x000000031000720b */ /* 0x000fe20003f2e000 */
[----:B------:R-:W-:Y:S02]  /*3380*/  IMAD.MOV.U32 R7, RZ, RZ, R16 ;  /* 0x000000ffff077224 */ /* 0x000fe400078e0010 */
[----:B------:R-:W-:-:S10]  /*3390*/  VIADD R6, R5, 0x300 ;  /* 0x0000030005067836 */ /* 0x000fd40000000000 */
[----:B------:R-:W-:Y:S02]  /*33a0*/  @P1 IMAD.MOV.U32 R7, RZ, RZ, R3 ;  /* 0x000000ffff071224 */ /* 0x000fe400078e0003 */
[----:B------:R-:W-:-:S07]  /*33b0*/  @P1 IMAD.MOV.U32 R6, RZ, RZ, R4 ;  /* 0x000000ffff061224 */ /* 0x000fce00078e0004 */
.L_x_225:
[----:B------:R-:W-:Y:S05]  /*33c0*/  BSYNC.RECONVERGENT B1 ;  /* 0x0000000000017941 */ /* 0x000fea0003800200 */
.L_x_224:
[----:B-----5:R-:W-:Y:S01]  /*33d0*/  FSETP.GEU.AND P1, PT, R7, R2, PT ;  /* 0x000000020700720b */ /* 0x020fe20003f2e000 */
[----:B------:R-:W-:Y:S01]  /*33e0*/  IMAD.X R4, RZ, RZ, R14, P4 ;  /* 0x000000ffff047224 */ /* 0x000fe200020e060e */
[----:B------:R-:W-:Y:S01]  /*33f0*/  LOP3.LUT R3, R5, 0x400, RZ, 0xfc, !PT ;  /* 0x0000040005037812 */ /* 0x000fe200078efcff */
[----:B------:R-:W-:Y:S01]  /*3400*/  BSSY.RECONVERGENT B1, `(.L_x_226) ;  /* 0x0000014000017945 */ /* 0x000fe20003800200 */
[-C--:B------:R-:W-:Y:S01]  /*3410*/  IADD3 R19, P3, PT, R6, R17.reuse, RZ ;  /* 0x0000001106137210 */ /* 0x080fe20007f7e0ff */
[----:B------:R-:W-:Y:S01]  /*3420*/  IMAD.MOV.U32 R9, RZ, RZ, R7 ;  /* 0x000000ffff097224 */ /* 0x000fe200078e0007 */
[----:B------:R-:W-:Y:S02]  /*3430*/  IADD3 R16, P2, PT, R3, R17, RZ ;  /* 0x0000001103107210 */ /* 0x000fe40007f5e0ff */
[----:B------:R-:W-:Y:S01]  /*3440*/  IADD3.X R18, PT, PT, R4, UR4, RZ, P3, !PT ;  /* 0x0000000404127c10 */ /* 0x000fe20009ffe4ff */
[----:B------:R-:W-:Y:S01]  /*3450*/  IMAD.MOV.U32 R8, RZ, RZ, R19 ;  /* 0x000000ffff087224 */ /* 0x000fe200078e0013 */
[----:B------:R-:W-:Y:S01]  /*3460*/  ISETP.GE.U32.AND.EX P0, PT, RZ, R12, PT, P0 ;  /* 0x0000000cff00720c */ /* 0x000fe20003f06100 */
[----:B------:R-:W-:-:S02]  /*3470*/  IMAD.X R17, RZ, RZ, R4, P2 ;  /* 0x000000ffff117224 */ /* 0x000fc400010e0604 */
[----:B------:R-:W-:Y:S01]  /*3480*/  IMAD.MOV.U32 R4, RZ, RZ, R18 ;  /* 0x000000ffff047224 */ /* 0x000fe200078e0012 */
[----:B------:R-:W-:Y:S09]  /*3490*/  @!P1 BRA `(.L_x_227) ;  /* 0x0000000000289947 */ /* 0x000ff20003800000 */
[----:B------:R-:W-:Y:S01]  /*34a0*/  FSETP.GEU.AND P2, PT, R2, R7, PT ;  /* 0x000000070200720b */ /* 0x000fe20003f4e000 */
[----:B------:R-:W-:Y:S02]  /*34b0*/  IMAD.U32 R4, RZ, RZ, UR4 ;  /* 0x00000004ff047e24 */ /* 0x000fe4000f8e00ff */
[----:B------:R-:W-:Y:S02]  /*34c0*/  IMAD.MOV.U32 R9, RZ, RZ, R2 ;  /* 0x000000ffff097224 */ /* 0x000fe400078e0002 */
[----:B------:R-:W-:-:S08]  /*34d0*/  IMAD.MOV.U32 R8, RZ, RZ, R16 ;  /* 0x000000ffff087224 */ /* 0x000fd000078e0010 */
[----:B------:R-:W-:-:S04]  /*34e0*/  @P2 ISETP.GE.U32.AND P1, PT, R6, R3, PT ;  /* 0x000000030600220c */ /* 0x000fc80003f26070 */
[----:B------:R-:W-:Y:S01]  /*34f0*/  @P2 ISETP.GE.AND.EX P1, PT, R4, RZ, PT, P1 ;  /* 0x000000ff0400220c */ /* 0x000fe20003f26310 */
[----:B------:R-:W-:-:S03]  /*3500*/  IMAD.MOV.U32 R4, RZ, RZ, R17 ;  /* 0x000000ffff047224 */ /* 0x000fc600078e0011 */
[----:B------:R-:W-:Y:S02]  /*3510*/  @P2 FSEL R9, R7, R2, !P1 ;  /* 0x0000000207092208 */ /* 0x000fe40004800000 */
[----:B------:R-:W-:Y:S02]  /*3520*/  @P2 SEL R8, R19, R16, !P1 ;  /* 0x0000001013082207 */ /* 0x000fe40004800000 */
[----:B------:R-:W-:-:S07]  /*3530*/  @P2 SEL R4, R18, R17, !P1 ;  /* 0x0000001112042207 */ /* 0x000fce0004800000 */
.L_x_227:
[----:B------:R-:W-:Y:S05]  /*3540*/  BSYNC.RECONVERGENT B1 ;  /* 0x0000000000017941 */ /* 0x000fea0003800200 */
.L_x_226:
[----:B------:R-:W-:Y:S05]  /*3550*/  @P0 BRA `(.L_x_228) ;  /* 0x0000001400200947 */ /* 0x000fea0003800000 */
[----:B------:R-:W0:Y:S01]  /*3560*/  LDCU.64 UR8, c[0x0][0x3e8] ;  /* 0x00007d00ff0877ac */ /* 0x000e220008000a00 */
[----:B------:R-:W-:Y:S01]  /*3570*/  ISETP.NE.AND P0, PT, R5, RZ, PT ;  /* 0x000000ff0500720c */ /* 0x000fe20003f05270 */
[----:B------:R-:W-:Y:S01]  /*3580*/  BSSY.RECONVERGENT B1, `(.L_x_229) ;  /* 0x0000012000017945 */ /* 0x000fe20003800200 */
[----:B------:R-:W-:Y:S01]  /*3590*/  UMOV UR4, 0x8 ;  /* 0x0000000800047882 */ /* 0x000fe20000000000 */
[----:B------:R-:W-:Y:S02]  /*35a0*/  UMOV UR5, 0x0 ;  /* 0x0000000000057882 */ /* 0x000fe40000000000 */
[----:B0-----:R-:W-:-:S04]  /*35b0*/  UIMAD.WIDE.U32 UR4, UR8, 0x1, UR4 ;  /* 0x00000001080478a5 */ /* 0x001fc8000f8e0004 */
[----:B------:R-:W-:Y:S02]  /*35c0*/  UIADD3 UR7, UPT, UPT, UR5, UR9, URZ ;  /* 0x0000000905077290 */ /* 0x000fe4000fffe0ff */
[----:B------:R-:W-:Y:S02]  /*35d0*/  IMAD.U32 R7, RZ, RZ, UR5 ;  /* 0x00000005ff077e24 */ /* 0x000fe4000f8e00ff */
[----:B------:R-:W-:Y:S02]  /*35e0*/  IMAD.U32 R6, RZ, RZ, UR4 ;  /* 0x00000004ff067e24 */ /* 0x000fe4000f8e00ff */
[----:B------:R-:W-:Y:S01]  /*35f0*/  IMAD.U32 R7, RZ, RZ, UR7 ;  /* 0x00000007ff077e24 */ /* 0x000fe2000f8e00ff */
[----:B------:R-:W-:Y:S06]  /*3600*/  @P0 BRA `(.L_x_230) ;  /* 0x0000000000240947 */ /* 0x000fec0003800000 */
[----:B------:R-:W-:Y:S02]  /*3610*/  IMAD.MOV.U32 R16, RZ, RZ, 0x500 ;  /* 0x00000500ff107424 */ /* 0x000fe400078e00ff */
[----:B------:R-:W-:-:S05]  /*3620*/  IMAD.MOV.U32 R17, RZ, RZ, 0x0 ;  /* 0x00000000ff117424 */ /* 0x000fca00078e00ff */
[----:B------:R-:W2:Y:S01]  /*3630*/  ATOMG.E.ADD.64.STRONG.GPU PT, R2, desc[UR10][R6.64], R16 ;  /* 0x80000010060279a8 */ /* 0x000ea200081ef50a */
[----:B------:R-:W0:Y:S01]  /*3640*/  S2UR UR5, SR_CgaCtaId ;  /* 0x00000000000579c3 */ /* 0x000e220000008800 */
[----:B------:R-:W-:Y:S02]  /*3650*/  UMOV UR4, 0x400 ;  /* 0x0000040000047882 */ /* 0x000fe40000000000 */
[----:B0-----:R-:W-:Y:S01]  /*3660*/  ULEA UR4, UR5, UR4, 0x18 ;  /* 0x0000000405047291 */ /* 0x001fe2000f8ec0ff */
[----:B--2---:R-:W-:-:S05]  /*3670*/  IADD3 R2, P0, PT, R2, UR6, RZ ;  /* 0x0000000602027c10 */ /* 0x004fca000ff1e0ff */
[----:B------:R-:W-:-:S05]  /*3680*/  IMAD.X R3, RZ, RZ, R3, P0 ;  /* 0x000000ffff037224 */ /* 0x000fca00000e0603 */
[----:B------:R0:W-:Y:S03]  /*3690*/  STS.64 [UR4+0x98], R2 ;  /* 0x00009802ff007988 */ /* 0x0001e60008000a04 */
.L_x_230:
[----:B------:R-:W-:Y:S05]  /*36a0*/  BSYNC.RECONVERGENT B1 ;  /* 0x0000000000017941 */ /* 0x000fea0003800200 */
.L_x_229:
[----:B------:R-:W1:Y:S08]  /*36b0*/  S2UR UR5, SR_CgaCtaId ;  /* 0x00000000000579c3 */ /* 0x000e700000008800 */
[----:B------:R-:W-:Y:S06]  /*36c0*/  BAR.SYNC.DEFER_BLOCKING 0x0 ;  /* 0x0000000000007b1d */ /* 0x000fec0000010000 */
[----:B------:R-:W-:-:S02]  /*36d0*/  UMOV UR4, 0x400 ;  /* 0x0000040000047882 */ /* 0x000fc40000000000 */
[----:B-1----:R-:W-:-:S06]  /*36e0*/  ULEA UR4, UR5, UR4, 0x18 ;  /* 0x0000000405047291 */ /* 0x002fcc000f8ec0ff */
[----:B------:R-:W-:-:S05]  /*36f0*/  IMAD.U32 R16, RZ, RZ, UR4 ;  /* 0x00000004ff107e24 */ /* 0x000fca000f8e00ff */
[----:B0-----:R-:W0:Y:S02]  /*3700*/  LDS.64 R2, [R16+0x98] ;  /* 0x0000980010027984 */ /* 0x001e240000000a00 */
[----:B0-----:R-:W-:-:S04]  /*3710*/  IADD3 R18, P1, PT, R2, 0x500, RZ ;  /* 0x0000050002127810 */ /* 0x001fc80007f3e0ff */
[----:B------:R-:W-:Y:S01]  /*3720*/  ISETP.GT.U32.AND P0, PT, R18, R15, PT ;  /* 0x0000000f1200720c */ /* 0x000fe20003f04070 */
[----:B------:R-:W-:-:S05]  /*3730*/  IMAD.X R17, RZ, RZ, R3, P1 ;  /* 0x000000ffff117224 */ /* 0x000fca00008e0603 */
[----:B------:R-:W-:-:S13]  /*3740*/  ISETP.GT.AND.EX P0, PT, R17, R12, PT, P0 ;  /* 0x0000000c1100720c */ /* 0x000fda0003f04300 */
[----:B------:R-:W-:Y:S05]  /*3750*/  @P0 BRA `(.L_x_231) ;  /* 0x0000000800340947 */ /* 0x000fea0003800000 */
[----:B------:R-:W-:Y:S01]  /*3760*/  BSSY.RECONVERGENT B1, `(.L_x_231) ;  /* 0x000008c000017945 */ /* 0x000fe20003800200 */
[----:B------:R-:W0:Y:S01]  /*3770*/  LDCU.64 UR8, c[0x0][0x398] ;  /* 0x00007300ff0877ac */ /* 0x000e220008000a00 */
[----:B------:R-:W1:Y:S02]  /*3780*/  LDCU.128 UR12, c[0x0][0x380] ;  /* 0x00007000ff0c77ac */ /* 0x000e640008000c00 */
.L_x_244:
[----:B------:R-:W-:Y:S01]  /*3790*/  IADD3 R22, P0, PT, R5, R2, RZ ;  /* 0x0000000205167210 */ /* 0x000fe20007f1e0ff */
[----:B-1----:R-:W-:Y:S02]  /*37a0*/  IMAD.U32 R10, RZ, RZ, UR12 ;  /* 0x0000000cff0a7e24 */ /* 0x002fe4000f8e00ff */
[----:B------:R-:W-:Y:S02]  /*37b0*/  IMAD.U32 R11, RZ, RZ, UR13 ;  /* 0x0000000dff0b7e24 */ /* 0x000fe4000f8e00ff */
[----:B------:R-:W-:Y:S01]  /*37c0*/  IMAD.X R15, RZ, RZ, R3, P0 ;  /* 0x000000ffff0f7224 */ /* 0x000fe200000e0603 */
[----:B------:R-:W-:-:S04]  /*37d0*/  LEA R18, P0, R22, R10, 0x2 ;  /* 0x0000000a16127211 */ /* 0x000fc800078010ff */
[----:B------:R-:W-:-:S05]  /*37e0*/  LEA.HI.X R19, R22, R11, R15, 0x2, P0 ;  /* 0x0000000b16137211 */ /* 0x000fca00000f140f */
[----:B------:R-:W2:Y:S04]  /*37f0*/  LDG.E R24, desc[UR10][R18.64] ;  /* 0x0000000a12187981 */ /* 0x000ea8000c1e1900 */
[----:B------:R1:W5:Y:S04]  /*3800*/  LDG.E R20, desc[UR10][R18.64+0x400] ;  /* 0x0004000a12147981 */ /* 0x000368000c1e1900 */
[----:B------:R1:W5:Y:S04]  /*3810*/  LDG.E R17, desc[UR10][R18.64+0x800] ;  /* 0x0008000a12117981 */ /* 0x000368000c1e1900 */
[----:B------:R1:W5:Y:S04]  /*3820*/  LDG.E R2, desc[UR10][R18.64+0xc00] ;  /* 0x000c000a12027981 */ /* 0x000368000c1e1900 */
[----:B------:R1:W5:Y:S01]  /*3830*/  LDG.E R12, desc[UR10][R18.64+0x1000] ;  /* 0x0010000a120c7981 */ /* 0x000362000c1e1900 */
[----:B------:R-:W-:Y:S01]  /*3840*/  IMAD.U32 R13, RZ, RZ, UR14 ;  /* 0x0000000eff0d7e24 */ /* 0x000fe2000f8e00ff */
[----:B------:R-:W-:Y:S01]  /*3850*/  BSSY.RECONVERGENT B2, `(.L_x_232) ;  /* 0x0000014000027945 */ /* 0x000fe20003800200 */
[----:B------:R-:W-:-:S02]  /*3860*/  IMAD.U32 R14, RZ, RZ, UR15 ;  /* 0x0000000fff0e7e24 */ /* 0x000fc4000f8e00ff */
[----:B------:R-:W-:Y:S01]  /*3870*/  IMAD.MOV.U32 R21, RZ, RZ, R9 ;  /* 0x000000ffff157224 */ /* 0x000fe200078e0009 */
[----:B------:R-:W-:Y:S01]  /*3880*/  IADD3 R3, P1, PT, R22, R13, RZ ;  /* 0x0000000d16037210 */ /* 0x000fe20007f3e0ff */
[----:B------:R-:W-:Y:S02]  /*3890*/  IMAD.MOV.U32 R22, RZ, RZ, R8 ;  /* 0x000000ffff167224 */ /* 0x000fe400078e0008 */
[----:B------:R-:W-:Y:S02]  /*38a0*/  IMAD.MOV.U32 R23, RZ, RZ, R4 ;  /* 0x000000ffff177224 */ /* 0x000fe400078e0004 */
[----:B------:R-:W-:Y:S01]  /*38b0*/  IMAD.X R15, R15, 0x1, R14, P1 ;  /* 0x000000010f0f7824 */ /* 0x000fe200008e060e */
[----:B--2---:R-:W-:-:S13]  /*38c0*/  FSETP.GEU.AND P0, PT, R9, R24, PT ;  /* 0x000000180900720b */ /* 0x004fda0003f0e000 */
[----:B-1----:R-:W-:Y:S05]  /*38d0*/  @!P0 BRA `(.L_x_233) ;  /* 0x00000000002c8947 */ /* 0x002fea0003800000 */
        /* <DEDUP_REMOVED lines=11> */
.L_x_233:
[----:B0-----:R-:W-:Y:S05]  /*3990*/  BSYNC.RECONVERGENT B2 ;  /* 0x0000000000027941 */ /* 0x001fea0003800200 */
.L_x_232:
[----:B-----5:R-:W-:Y:S01]  /*39a0*/  FSETP.GEU.AND P0, PT, R21, R20, PT ;  /* 0x000000141500720b */ /* 0x020fe20003f0e000 */
[----:B------:R-:W-:Y:S01]  /*39b0*/  BSSY.RECONVERGENT B2, `(.L_x_234) ;  /* 0x0000012000027945 */ /* 0x000fe20003800200 */
[----:B------:R-:W-:Y:S01]  /*39c0*/  IADD3 R9, P1, PT, R3, 0x100, RZ ;  /* 0x0000010003097810 */ /* 0x000fe20007f3e0ff */
[----:B------:R-:W-:Y:S02]  /*39d0*/  IMAD.MOV.U32 R4, RZ, RZ, R21 ;  /* 0x000000ffff047224 */ /* 0x000fe400078e0015 */
[----:B------:R-:W-:Y:S02]  /*39e0*/  IMAD.MOV.U32 R18, RZ, RZ, R22 ;  /* 0x000000ffff127224 */ /* 0x000fe400078e0016 */
[----:B------:R-:W-:Y:S02]  /*39f0*/  IMAD.X R8, RZ, RZ, R15, P1 ;  /* 0x000000ffff087224 */ /* 0x000fe400008e060f */
[----:B------:R-:W-:-:S04]  /*3a00*/  IMAD.MOV.U32 R19, RZ, RZ, R23 ;  /* 0x000000ffff137224 */ /* 0x000fc800078e0017 */
        /* <DEDUP_REMOVED lines=12> */
.L_x_235:
[----:B------:R-:W-:Y:S05]  /*3ad0*/  BSYNC.RECONVERGENT B2 ;  /* 0x0000000000027941 */ /* 0x000fea0003800200 */
.L_x_234:
[----:B------:R-:W-:Y:S01]  /*3ae0*/  FSETP.GEU.AND P0, PT, R4, R17, PT ;  /* 0x000000110400720b */ /* 0x000fe20003f0e000 */
        /* <DEDUP_REMOVED lines=18> */
.L_x_237:
[----:B------:R-:W-:Y:S05]  /*3c10*/  BSYNC.RECONVERGENT B2 ;  /* 0x0000000000027941 */ /* 0x000fea0003800200 */
.L_x_236:
        /* <DEDUP_REMOVED lines=19> */
.L_x_239:
[----:B------:R-:W-:Y:S05]  /*3d50*/  BSYNC.RECONVERGENT B2 ;  /* 0x0000000000027941 */ /* 0x000fea0003800200 */
.L_x_238:
        /* <DEDUP_REMOVED lines=19> */
.L_x_241:
[----:B------:R-:W-:Y:S05]  /*3e90*/  BSYNC.RECONVERGENT B2 ;  /* 0x0000000000027941 */ /* 0x000fea0003800200 */
.L_x_240:
[----:B------:R-:W-:Y:S01]  /*3ea0*/  BAR.SYNC.DEFER_BLOCKING 0x0 ;  /* 0x0000000000007b1d */ /* 0x000fe20000010000 */
[----:B------:R-:W-:-:S05]  /*3eb0*/  ISETP.NE.AND P0, PT, R5, RZ, PT ;  /* 0x000000ff0500720c */ /* 0x000fca0003f05270 */
[----:B------:R-:W-:Y:S08]  /*3ec0*/  BSSY.RECONVERGENT B2, `(.L_x_242) ;  /* 0x000000c000027945 */ /* 0x000ff00003800200 */
[----:B------:R-:W-:Y:S05]  /*3ed0*/  @P0 BRA `(.L_x_243) ;  /* 0x0000000000280947 */ /* 0x000fea0003800000 */
[----:B------:R-:W-:Y:S02]  /*3ee0*/  IMAD.MOV.U32 R18, RZ, RZ, 0x500 ;  /* 0x00000500ff127424 */ /* 0x000fe400078e00ff */
[----:B------:R-:W-:-:S05]  /*3ef0*/  IMAD.MOV.U32 R19, RZ, RZ, 0x0 ;  /* 0x00000000ff137424 */ /* 0x000fca00078e00ff */
[----:B------:R-:W2:Y:S01]  /*3f00*/  ATOMG.E.ADD.64.STRONG.GPU PT, R2, desc[UR10][R6.64], R18 ;  /* 0x80000012060279a8 */ /* 0x000ea200081ef50a */
[----:B------:R-:W0:Y:S01]  /*3f10*/  S2UR UR5, SR_CgaCtaId ;  /* 0x00000000000579c3 */ /* 0x000e220000008800 */
[----:B------:R-:W-:Y:S02]  /*3f20*/  UMOV UR4, 0x400 ;  /* 0x0000040000047882 */ /* 0x000fe40000000000 */
[----:B0-----:R-:W-:-:S06]  /*3f30*/  ULEA UR4, UR5, UR4, 0x18 ;  /* 0x0000000405047291 */ /* 0x001fcc000f8ec0ff */
[----:B------:R-:W-:Y:S01]  /*3f40*/  IMAD.U32 R16, RZ, RZ, UR4 ;  /* 0x00000004ff107e24 */ /* 0x000fe2000f8e00ff */
[----:B--2---:R-:W-:-:S05]  /*3f50*/  IADD3 R2, P0, PT, R2, UR6, RZ ;  /* 0x0000000602027c10 */ /* 0x004fca000ff1e0ff */
[----:B------:R-:W-:-:S05]  /*3f60*/  IMAD.X R3, RZ, RZ, R3, P0 ;  /* 0x000000ffff037224 */ /* 0x000fca00000e0603 */
[----:B------:R0:W-:Y:S03]  /*3f70*/  STS.64 [R16+0x98], R2 ;  /* 0x0000980210007388 */ /* 0x0001e60000000a00 */
.L_x_243:
[----:B------:R-:W-:Y:S05]  /*3f80*/  BSYNC.RECONVERGENT B2 ;  /* 0x0000000000027941 */ /* 0x000fea0003800200 */
.L_x_242:
[----:B------:R-:W-:Y:S01]  /*3f90*/  BAR.SYNC.DEFER_BLOCKING 0x0 ;  /* 0x0000000000007b1d */ /* 0x000fe20000010000 */
[----:B------:R-:W-:Y:S02]  /*3fa0*/  IMAD.U32 R15, RZ, RZ, UR8 ;  /* 0x00000008ff0f7e24 */ /* 0x000fe4000f8e00ff */
[----:B------:R-:W-:-:S03]  /*3fb0*/  IMAD.U32 R12, RZ, RZ, UR9 ;  /* 0x00000009ff0c7e24 */ /* 0x000fc6000f8e00ff */
[----:B0-----:R-:W0:Y:S02]  /*3fc0*/  LDS.64 R2, [R16+0x98] ;  /* 0x0000980010027984 */ /* 0x001e240000000a00 */
[----:B0-----:R-:W-:-:S04]  /*3fd0*/  IADD3 R18, P1, PT, R2, 0x500, RZ ;  /* 0x0000050002127810 */ /* 0x001fc80007f3e0ff */
[----:B------:R-:W-:Y:S01]  /*3fe0*/  ISETP.GT.U32.AND P0, PT, R18, R15, PT ;  /* 0x0000000f1200720c */ /* 0x000fe20003f04070 */
[----:B------:R-:W-:-:S05]  /*3ff0*/  IMAD.X R17, RZ, RZ, R3, P1 ;  /* 0x000000ffff117224 */ /* 0x000fca00008e0603 */
[----:B------:R-:W-:-:S13]  /*4000*/  ISETP.GT.AND.EX P0, PT, R17, R12, PT, P0 ;  /* 0x0000000c1100720c */ /* 0x000fda0003f04300 */
[----:B------:R-:W-:Y:S05]  /*4010*/  @!P0 BRA `(.L_x_244) ;  /* 0xfffffff400dc8947 */ /* 0x000fea000383ffff */
[----:B------:R-:W-:Y:S05]  /*4020*/  BSYNC.RECONVERGENT B1 ;  /* 0x0000000000017941 */ /* 0x000fea0003800200 */
.L_x_231:
[----:B------:R-:W-:Y:S01]  /*4030*/  ISETP.GE.U32.AND P0, PT, R2, R15, PT ;  /* 0x0000000f0200720c */ /* 0x000fe20003f06070 */
[----:B------:R-:W-:Y:S03]  /*4040*/  BSSY.RECONVERGENT B1, `(.L_x_228) ;  /* 0x0000099000017945 */ /* 0x000fe60003800200 */
[----:B------:R-:W-:-:S13]  /*4050*/  ISETP.GE.AND.EX P0, PT, R3, R12, PT, P0 ;  /* 0x0000000c0300720c */ /* 0x000fda0003f06300 */
[----:B------:R-:W-:Y:S05]  /*4060*/  @P0 BRA `(.L_x_245) ;  /* 0x0000000800580947 */ /* 0x000fea0003800000 */
[----:B------:R-:W-:-:S05]  /*4070*/  IMAD.IADD R12, R15, 0x1, -R2 ;  /* 0x000000010f0c7824 */ /* 0x000fca00078e0a02 */
[----:B------:R-:W-:-:S13]  /*4080*/  ISETP.GE.AND P0, PT, R5, R12, PT ;  /* 0x0000000c0500720c */ /* 0x000fda0003f06270 */
[----:B------:R-:W-:Y:S05]  /*4090*/  @P0 BRA `(.L_x_245) ;  /* 0x00000008004c0947 */ /* 0x000fea0003800000 */
[----:B------:R-:W-:Y:S01]  /*40a0*/  LOP3.LUT R16, RZ, R5, RZ, 0x33, !PT ;  /* 0x00000005ff107212 */ /* 0x000fe200078e33ff */
[----:B------:R-:W-:Y:S03]  /*40b0*/  BSSY.RECONVERGENT B2, `(.L_x_246) ;  /* 0x000002d000027945 */ /* 0x000fe60003800200 */
[----:B------:R-:W-:Y:S01]  /*40c0*/  IADD3 R16, PT, PT, -R2, R15, R16 ;  /* 0x0000000f02107210 */ /* 0x000fe20007ffe110 */
[----:B------:R-:W-:-:S03]  /*40d0*/  IMAD.MOV.U32 R15, RZ, RZ, R5 ;  /* 0x000000ffff0f7224 */ /* 0x000fc600078e0005 */
[----:B------:R-:W-:-:S04]  /*40e0*/  LOP3.LUT R6, R16, 0x300, RZ, 0xc0, !PT ;  /* 0x0000030010067812 */ /* 0x000fc800078ec0ff */
[----:B------:R-:W-:-:S13]  /*40f0*/  ISETP.NE.AND P0, PT, R6, 0x300, PT ;  /* 0x000003000600780c */ /* 0x000fda0003f05270 */
[----:B------:R-:W-:Y:S05]  /*4100*/  @!P0 BRA `(.L_x_247) ;  /* 0x00000000009c8947 */ /* 0x000fea0003800000 */
[----:B------:R-:W-:Y:S01]  /*4110*/  IADD3 R18, P0, PT, R5, R2, RZ ;  /* 0x0000000205127210 */ /* 0x000fe20007f1e0ff */
[----:B------:R-:W-:Y:S01]  /*4120*/  IMAD.MOV.U32 R15, RZ, RZ, R5 ;  /* 0x000000ffff0f7224 */ /* 0x000fe200078e0005 */
[----:B------:R-:W-:Y:S02]  /*4130*/  LEA.HI R6, R16, 0x1, RZ, 0x18 ;  /* 0x0000000110067811 */ /* 0x000fe400078fc0ff */
[C---:B------:R-:W-:Y:S01]  /*4140*/  LEA R17, P1, R18.reuse, R10, 0x2 ;  /* 0x0000000a12117211 */ /* 0x040fe200078210ff */
[----:B------:R-:W-:Y:S01]  /*4150*/  IMAD.X R7, RZ, RZ, R3, P0 ;  /* 0x000000ffff077224 */ /* 0x000fe200000e0603 */
[----:B------:R-:W-:Y:S02]  /*4160*/  IADD3 R20, P0, PT, R18, R13, RZ ;  /* 0x0000000d12147210 */ /* 0x000fe40007f1e0ff */
[----:B------:R-:W-:Y:S02]  /*4170*/  LOP3.LUT R6, R6, 0x3, RZ, 0xc0, !PT ;  /* 0x0000000306067812 */ /* 0x000fe400078ec0ff */
[----:B------:R-:W-:Y:S01]  /*4180*/  LEA.HI.X R18, R18, R11, R7, 0x2, P1 ;  /* 0x0000000b12127211 */ /* 0x000fe200008f1407 */
[----:B------:R-:W-:-:S02]  /*4190*/  IMAD.X R14, R7, 0x1, R14, P0 ;  /* 0x00000001070e7824 */ /* 0x000fc400000e060e */
[----:B------:R-:W-:-:S07]  /*41a0*/  IMAD.MOV R10, RZ, RZ, -R6 ;  /* 0x000000ffff0a7224 */ /* 0x000fce00078e0a06 */
.L_x_250:
[----:B------:R-:W-:Y:S02]  /*41b0*/  IMAD.MOV.U32 R6, RZ, RZ, R17 ;  /* 0x000000ffff067224 */ /* 0x000fe400078e0011 */
[----:B------:R-:W-:-:S05]  /*41c0*/  IMAD.MOV.U32 R7, RZ, RZ, R18 ;  /* 0x000000ffff077224 */ /* 0x000fca00078e0012 */
[----:B------:R-:W2:Y:S01]  /*41d0*/  LDG.E R22, desc[UR10][R6.64] ;  /* 0x0000000a06167981 */ /* 0x000ea2000c1e1900 */
[----:B------:R-:W-:Y:S01]  /*41e0*/  VIADD R10, R10, 0x1 ;  /* 0x000000010a0a7836 */ /* 0x000fe20000000000 */
[----:B------:R-:W-:Y:S01]  /*41f0*/  BSSY.RECONVERGENT B3, `(.L_x_248) ;  /* 0x0000013000037945 */ /* 0x000fe20003800200 */
[----:B------:R-:W-:-:S03]  /*4200*/  IADD3 R17, P3, PT, R17, 0x400, RZ ;  /* 0x0000040011117810 */ /* 0x000fc60007f7e0ff */
[----:B------:R-:W-:Y:S02]  /*4210*/  ISETP.NE.AND P2, PT, R10, RZ, PT ;  /* 0x000000ff0a00720c */ /* 0x000fe40003f45270 */
[----:B--2---:R-:W-:-:S13]  /*4220*/  FSETP.GEU.AND P0, PT, R9, R22, PT ;  /* 0x000000160900720b */ /* 0x004fda0003f0e000 */
        /* <DEDUP_REMOVED lines=15> */
.L_x_249:
[----:B------:R-:W-:Y:S05]  /*4320*/  BSYNC.RECONVERGENT B3 ;  /* 0x0000000000037941 */ /* 0x000fea0003800200 */
.L_x_248:
[----:B------:R-:W-:Y:S01]  /*4330*/  IADD3 R20, P0, PT, R20, 0x100, RZ ;  /* 0x0000010014147810 */ /* 0x000fe20007f1e0ff */
[----:B------:R-:W-:Y:S02]  /*4340*/  VIADD R15, R15, 0x100 ;  /* 0x000001000f0f7836 */ /* 0x000fe40000000000 */
[----:B------:R-:W-:Y:S02]  /*4350*/  IMAD.X R18, RZ, RZ, R18, P3 ;  /* 0x000000ffff127224 */ /* 0x000fe400018e0612 */
[----:B------:R-:W-:Y:S01]  /*4360*/  IMAD.X R14, RZ, RZ, R14, P0 ;  /* 0x000000ffff0e7224 */ /* 0x000fe200000e060e */
[----:B------:R-:W-:Y:S07]  /*4370*/  @P2 BRA `(.L_x_250) ;  /* 0xfffffffc008c2947 */ /* 0x000fee000383ffff */
.L_x_247:
[----:B------:R-:W-:Y:S05]  /*4380*/  BSYNC.RECONVERGENT B2 ;  /* 0x0000000000027941 */ /* 0x000fea0003800200 */
.L_x_246:
[----:B------:R-:W-:-:S13]  /*4390*/  ISETP.GE.U32.AND P0, PT, R16, 0x300, PT ;  /* 0x000003001000780c */ /* 0x000fda0003f06070 */
[----:B------:R-:W-:Y:S05]  /*43a0*/  @!P0 BRA `(.L_x_245) ;  /* 0x0000000400888947 */ /* 0x000fea0003800000 */
[----:B------:R-:W0:Y:S01]  /*43b0*/  LDC.64 R10, c[0x0][0x380] ;  /* 0x0000e000ff0a7b82 */ /* 0x000e220000000a00 */
[----:B------:R-:W-:-:S07]  /*43c0*/  VIADD R13, R15, 0x200 ;  /* 0x000002000f0d7836 */ /* 0x000fce0000000000 */
[----:B------:R-:W1:Y:S02]  /*43d0*/  LDC.64 R6, c[0x0][0x388] ;  /* 0x0000e200ff067b82 */ /* 0x000e640000000a00 */
.L_x_259:
[----:B------:R-:W-:-:S05]  /*43e0*/  VIADD R15, R13, 0xfffffe00 ;  /* 0xfffffe000d0f7836 */ /* 0x000fca0000000000 */
[----:B------:R-:W-:-:S05]  /*43f0*/  IADD3 R21, P0, PT, R15, R2, RZ ;  /* 0x000000020f157210 */ /* 0x000fca0007f1e0ff */
[----:B------:R-:W-:Y:S01]  /*4400*/  IMAD.X R22, RZ, RZ, R3, P0 ;  /* 0x000000ffff167224 */ /* 0x000fe200000e0603 */
[----:B0-----:R-:W-:-:S04]  /*4410*/  LEA R16, P0, R21, R10, 0x2 ;  /* 0x0000000a15107211 */ /* 0x001fc800078010ff */
[----:B------:R-:W-:-:S05]  /*4420*/  LEA.HI.X R17, R21, R11, R22, 0x2, P0 ;  /* 0x0000000b15117211 */ /* 0x000fca00000f1416 */
[----:B------:R-:W2:Y:S04]  /*4430*/  LDG.E R24, desc[UR10][R16.64] ;  /* 0x0000000a10187981 */ /* 0x000ea8000c1e1900 */
[----:B------:R0:W5:Y:S04]  /*4440*/  LDG.E R18, desc[UR10][R16.64+0x400] ;  /* 0x0004000a10127981 */ /* 0x000168000c1e1900 */
        /* <DEDUP_REMOVED lines=22> */
.L_x_252:
[----:B------:R-:W-:Y:S05]  /*45b0*/  BSYNC.RECONVERGENT B2 ;  /* 0x0000000000027941 */ /* 0x000fea0003800200 */
.L_x_251:
[----:B-----5:R-:W-:Y:S01]  /*45c0*/  FSETP.GEU.AND P0, PT, R19, R18, PT ;  /* 0x000000121300720b */ /* 0x020fe20003f0e000 */
[----:B------:R-:W-:Y:S01]  /*45d0*/  BSSY.RECONVERGENT B2, `(.L_x_253) ;  /* 0x0000013000027945 */ /* 0x000fe20003800200 */
[----:B------:R-:W-:Y:S01]  /*45e0*/  IADD3 R16, P1, P2, R2, R6, R23 ;  /* 0x0000000602107210 */ /* 0x000fe20007a3e017 */
[----:B------:R-:W-:Y:S02]  /*45f0*/  VIADD R17, R13, 0x100 ;  /* 0x000001000d117836 */ /* 0x000fe40000000000 */
[----:B------:R-:W-:Y:S01]  /*4600*/  IMAD.MOV.U32 R9, RZ, RZ, R19 ;  /* 0x000000ffff097224 */ /* 0x000fe200078e0013 */
[----:B------:R-:W-:Y:S01]  /*4610*/  IADD3.X R23, PT, PT, R3, R7, RZ, P1, P2 ;  /* 0x0000000703177210 */ /* 0x000fe20000fe44ff */
[----:B------:R-:W-:Y:S02]  /*4620*/  IMAD.MOV.U32 R4, RZ, RZ, R21 ;  /* 0x000000ffff047224 */ /* 0x000fe400078e0015 */
        /* <DEDUP_REMOVED lines=13> */
.L_x_254:
[----:B------:R-:W-:Y:S05]  /*4700*/  BSYNC.RECONVERGENT B2 ;  /* 0x0000000000027941 */ /* 0x000fea0003800200 */
.L_x_253:
[----:B------:R-:W-:Y:S01]  /*4710*/  FSETP.GEU.AND P0, PT, R9, R14, PT ;  /* 0x0000000e0900720b */ /* 0x000fe20003f0e000 */
[----:B------:R-:W-:Y:S01]  /*4720*/  BSSY.RECONVERGENT B2, `(.L_x_255) ;  /* 0x0000013000027945 */ /* 0x000fe20003800200 */
[CC--:B------:R-:W-:Y:S01]  /*4730*/  IADD3 R19, P1, P4, R2.reuse, R6.reuse, R13 ;  /* 0x0000000602137210 */ /* 0x0c0fe20007c3e00d */
[----:B------:R-:W-:Y:S01]  /*4740*/  IMAD.MOV.U32 R16, RZ, RZ, R9 ;  /* 0x000000ffff107224 */ /* 0x000fe200078e0009 */
[----:B------:R-:W-:Y:S01]  /*4750*/  IADD3 R20, P2, P3, R2, R6, R17 ;  /* 0x0000000602147210 */ /* 0x000fe20007b5e011 */
        /* <DEDUP_REMOVED lines=15> */
.L_x_256:
[----:B------:R-:W-:Y:S05]  /*4850*/  BSYNC.RECONVERGENT B2 ;  /* 0x0000000000027941 */ /* 0x000fea0003800200 */
.L_x_255:
[----:B------:R-:W-:Y:S01]  /*4860*/  FSETP.GEU.AND P0, PT, R16, R15, PT ;  /* 0x0000000f1000720b */ /* 0x000fe20003f0e000 */
[----:B------:R-:W-:Y:S01]  /*4870*/  BSSY.RECONVERGENT B2, `(.L_x_257) ;  /* 0x0000011000027945 */ /* 0x000fe20003800200 */
[----:B------:R-:W-:Y:S01]  /*4880*/  IADD3.X R19, PT, PT, R3, R7, RZ, P2, P3 ;  /* 0x0000000703137210 */ /* 0x000fe200017e64ff */
        /* <DEDUP_REMOVED lines=15> */
.L_x_258:
[----:B------:R-:W-:Y:S05]  /*4980*/  BSYNC.RECONVERGENT B2 ;  /* 0x0000000000027941 */ /* 0x000fea0003800200 */
.L_x_257:
[C---:B------:R-:W-:Y:S02]  /*4990*/  VIADD R15, R13.reuse, 0x200 ;  /* 0x000002000d0f7836 */ /* 0x040fe40000000000 */
[----:B------:R-:W-:-:S03]  /*49a0*/  VIADD R13, R13, 0x400 ;  /* 0x000004000d0d7836 */ /* 0x000fc60000000000 */
[----:B------:R-:W-:-:S13]  /*49b0*/  ISETP.GE.AND P0, PT, R15, R12, PT ;  /* 0x0000000c0f00720c */ /* 0x000fda0003f06270 */
[----:B------:R-:W-:Y:S05]  /*49c0*/  @!P0 BRA `(.L_x_259) ;  /* 0xfffffff800848947 */ /* 0x000fea000383ffff */
.L_x_245:
[----:B------:R-:W-:Y:S05]  /*49d0*/  BSYNC.RECONVERGENT B1 ;  /* 0x0000000000017941 */ /* 0x000fea0003800200 */
.L_x_228:
        /* <DEDUP_REMOVED lines=22> */
.L_x_261:
[----:B------:R-:W-:Y:S05]  /*4b40*/  BSYNC.RECONVERGENT B1 ;  /* 0x0000000000017941 */ /* 0x000fea0003800200 */
.L_x_260:
        /* <DEDUP_REMOVED lines=21> */
.L_x_263:
[----:B------:R-:W-:Y:S05]  /*4ca0*/  BSYNC.RECONVERGENT B1 ;  /* 0x0000000000017941 */ /* 0x000fea0003800200 */
.L_x_262:
        /* <DEDUP_REMOVED lines=21> */
.L_x_265:
[----:B------:R-:W-:Y:S05]  /*4e00*/  BSYNC.RECONVERGENT B1 ;  /* 0x0000000000017941 */ /* 0x000fea0003800200 */
.L_x_264:
        /* <DEDUP_REMOVED lines=21> */
.L_x_267:
[----:B------:R-:W-:Y:S05]  /*4f60*/  BSYNC.RECONVERGENT B1 ;  /* 0x0000000000017941 */ /* 0x000fea0003800200 */
.L_x_266:
        /* <DEDUP_REMOVED lines=22> */
.L_x_269:
[----:B------:R-:W-:Y:S05]  /*50d0*/  BSYNC.RECONVERGENT B1 ;  /* 0x0000000000017941 */ /* 0x000fea0003800200 */
.L_x_268:
[----:B------:R-:W-:Y:S04]  /*50e0*/  BSSY.RECONVERGENT B1, `(.L_x_270) ;  /* 0x000000c000017945 */ /* 0x000fe80003800200 */
[----:B------:R-:W-:Y:S05]  /*50f0*/  @P3 BRA `(.L_x_271) ;  /* 0x0000000000283947 */ /* 0x000fea0003800000 */
[----:B------:R-:W0:Y:S01]  /*5100*/  S2R R8, SR_CgaCtaId ;  /* 0x0000000000087919 */ /* 0x000e220000008800 */
[----:B------:R-:W-:Y:S02]  /*5110*/  MOV R7, 0x400 ;  /* 0x0000040000077802 */ /* 0x000fe40000000f00 */
[----:B------:R-:W-:-:S04]  /*5120*/  SHF.R.U32.HI R6, RZ, 0x1, R5 ;  /* 0x00000001ff067819 */ /* 0x000fc80000011605 */
[----:B------:R-:W-:Y:S02]  /*5130*/  LOP3.LUT R6, R6, 0x1f0, RZ, 0xc0, !PT ;  /* 0x000001f006067812 */ /* 0x000fe400078ec0ff */
[----:B0-----:R-:W-:-:S05]  /*5140*/  LEA R7, R8, R7, 0x18 ;  /* 0x0000000708077211 */ /* 0x001fca00078ec0ff */
[----:B------:R-:W-:Y:S02]  /*5150*/  IMAD.IADD R9, R6, 0x1, R7 ;  /* 0x0000000106097824 */ /* 0x000fe400078e0207 */
[----:B------:R-:W-:Y:S02]  /*5160*/  IMAD.MOV.U32 R6, RZ, RZ, R3 ;  /* 0x000000ffff067224 */ /* 0x000fe400078e0003 */
[----:B------:R-:W-:Y:S01]  /*5170*/  IMAD.MOV.U32 R7, RZ, RZ, R2 ;  /* 0x000000ffff077224 */ /* 0x000fe200078e0002 */
[----:B------:R0:W-:Y:S04]  /*5180*/  STS [R9+0x8], R4 ;  /* 0x0000080409007388 */ /* 0x0001e80000000800 */
[----:B------:R0:W-:Y:S02]  /*5190*/  STS.64 [R9+0x10], R6 ;  /* 0x0000100609007388 */ /* 0x0001e40000000a00 */
.L_x_271:
[----:B------:R-:W-:Y:S05]  /*51a0*/  BSYNC.RECONVERGENT B1 ;  /* 0x0000000000017941 */ /* 0x000fea0003800200 */
.L_x_270:
        /* <DEDUP_REMOVED lines=24> */
[CC--:B------:R-:W-:Y:S02]  /*5330*/  @P3 ISETP.LT.U32.AND P1, PT, R3.reuse, R10.reuse, PT ;  /* 0x0000000a0300320c */ /* 0x0c0fe40003f21070 */
[CC--:B------:R-:W-:Y:S02]  /*5340*/  @P3 ISETP.GE.AND.EX P0, PT, R2.reuse, R11.reuse, PT, P0 ;  /* 0x0000000b0200320c */ /* 0x0c0fe40003f06300 */
[----:B------:R-:W-:Y:S02]  /*5350*/  @P3 ISETP.LT.AND.EX P1, PT, R2, R11, PT, P1 ;  /* 0x0000000b0200320c */ /* 0x000fe40003f21310 */
[----:B------:R-:W-:Y:S02]  /*5360*/  @P3 FSEL R12, R4, R13, !P0 ;  /* 0x0000000d040c3208 */ /* 0x000fe40004000000 */
[----:B------:R-:W-:-:S02]  /*5370*/  @P3 SEL R10, R3, R10, P1 ;  /* 0x0000000a030a3207 */ /* 0x000fc40000800000 */
[----:B------:R-:W-:-:S07]  /*5380*/  @P3 SEL R14, R2, R11, P1 ;  /* 0x0000000b020e3207 */ /* 0x000fce0000800000 */
.L_x_273:
[----:B------:R-:W-:Y:S05]  /*5390*/  BSYNC.RECONVERGENT B1 ;  /* 0x0000000000017941 */ /* 0x000fea0003800200 */
.L_x_272:
        /* <DEDUP_REMOVED lines=11> */
[-C--:B------:R-:W-:Y:S02]  /*5450*/  @P3 ISETP.LT.U32.AND P1, PT, R10, R2.reuse, PT ;  /* 0x000000020a00320c */ /* 0x080fe40003f21070 */
[CC--:B------:R-:W-:Y:S02]  /*5460*/  @P3 ISETP.GE.AND.EX P0, PT, R14.reuse, R3.reuse, PT, P0 ;  /* 0x000000030e00320c */ /* 0x0c0fe40003f06300 */
[----:B------:R-:W-:Y:S02]  /*5470*/  @P3 ISETP.LT.AND.EX P1, PT, R14, R3, PT, P1 ;  /* 0x000000030e00320c */ /* 0x000fe40003f21310 */
[----:B------:R-:W-:Y:S02]  /*5480*/  @P3 FSEL R4, R12, R15, !P0 ;  /* 0x0000000f0c043208 */ /* 0x000fe40004000000 */
[----:B------:R-:W-:-:S02]  /*5490*/  @P3 SEL R11, R10, R2, P1 ;  /* 0x000000020a0b3207 */ /* 0x000fc40000800000 */
[----:B------:R-:W-:-:S07]  /*54a0*/  @P3 SEL R3, R14, R3, P1 ;  /* 0x000000030e033207 */ /* 0x000fce0000800000 */
.L_x_275:
[----:B------:R-:W-:Y:S05]  /*54b0*/  BSYNC.RECONVERGENT B1 ;  /* 0x0000000000017941 */ /* 0x000fea0003800200 */
.L_x_274:
        /* <DEDUP_REMOVED lines=18> */
.L_x_277:
[----:B------:R-:W-:Y:S05]  /*55e0*/  BSYNC.RECONVERGENT B1 ;  /* 0x0000000000017941 */ /* 0x000fea0003800200 */
.L_x_276:
        /* <DEDUP_REMOVED lines=18> */
.L_x_279:
[----:B------:R-:W-:Y:S05]  /*5710*/  BSYNC.RECONVERGENT B1 ;  /* 0x0000000000017941 */ /* 0x000fea0003800200 */
.L_x_278:
        /* <DEDUP_REMOVED lines=18> */
.L_x_281:
[----:B------:R-:W-:Y:S05]  /*5840*/  BSYNC.RECONVERGENT B1 ;  /* 0x0000000000017941 */ /* 0x000fea0003800200 */
.L_x_280:
        /* <DEDUP_REMOVED lines=18> */
.L_x_283:
[----:B------:R-:W-:Y:S05]  /*5970*/  BSYNC.RECONVERGENT B1 ;  /* 0x0000000000017941 */ /* 0x000fea0003800200 */
.L_x_282:
        /* <DEDUP_REMOVED lines=17> */
.L_x_187:
[----:B------:R-:W-:Y:S05]  /*5a90*/  BSYNC.RECONVERGENT B0 ;  /* 0x0000000000007941 */ /* 0x000fea0003800200 */
.L_x_154:
[----:B------:R-:W-:Y:S05]  /*5aa0*/  @P2 EXIT ;  /* 0x000000000000294d */ /* 0x000fea0003800000 */
[----:B0-----:R-:W0:Y:S01]  /*5ab0*/  LDC.64 R6, c[0x0][0x390] ;  /* 0x0000e400ff067b82 */ /* 0x001e220000000a00 */
[----:B------:R-:W-:-:S04]  /*5ac0*/  LOP3.LUT R3, R3, R2, RZ, 0x3c, !PT ;  /* 0x0000000203037212 */ /* 0x000fc800078e3cff */
[----:B------:R-:W-:-:S04]  /*5ad0*/  LOP3.LUT R2, R3, R2, RZ, 0x3c, !PT ;  /* 0x0000000203027212 */ /* 0x000fc800078e3cff */
[----:B------:R-:W-:Y:S01]  /*5ae0*/  LOP3.LUT R3, R3, R2, RZ, 0x3c, !PT ;  /* 0x0000000203037212 */ /* 0x000fe200078e3cff */
[----:B0-----:R-:W-:-:S05]  /*5af0*/  IMAD.WIDE.U32 R6, R0, 0x10, R6 ;  /* 0x0000001000067825 */ /* 0x001fca00078e0006 */
[----:B------:R-:W-:Y:S04]  /*5b00*/  STG.E.64 desc[UR10][R6.64+0x8], R2 ;  /* 0x0000080206007986 */ /* 0x000fe8000c101b0a */
[----:B------:R-:W-:Y:S01]  /*5b10*/  STG.E desc[UR10][R6.64], R4 ;  /* 0x0000000406007986 */ /* 0x000fe2000c10190a */
[----:B------:R-:W-:Y:S05]  /*5b20*/  EXIT ;  /* 0x000000000000794d */ /* 0x000fea0003800000 */
.L_x_284:
        /* <DEDUP_REMOVED lines=13> */
.L_x_865:


//--------------------- .text._ZN6thrust24THRUST_300001_SM_1000_NS8cuda_cub4core6detail13_kernel_agentINS1_8__reduce11ReduceAgentINS0_12zip_iteratorIN4cuda3std3__45tupleIJPfNS0_17counting_iteratorIlNS0_11use_defaultESE_SE_EEEEEEEPNSB_IJflEEESI_lNS1_9__extrema9arg_min_fIflNSA_4lessIfEEEEEEJSH_SJ_lSO_EEEvDpT0_ --------------------------
	.section	.text._ZN6thrust24THRUST_300001_SM_1000_NS8cuda_cub4core6detail13_kernel_agentINS1_8__reduce11ReduceAgentINS0_12zip_iteratorIN4cuda3std3__45tupleIJPfNS0_17counting_iteratorIlNS0_11use_defaultESE_SE_EEEEEEEPNSB_IJflEEESI_lNS1_9__extrema9arg_min_fIflNSA_4lessIfEEEEEEJSH_SJ_lSO_EEEvDpT0_,"ax",@progbits
	.align	128
        .global         _ZN6thrust24THRUST_300001_SM_1000_NS8cuda_cub4core6detail13_kernel_agentINS1_8__reduce11ReduceAgentINS0_12zip_iteratorIN4cuda3std3__45tupleIJPfNS0_17counting_iteratorIlNS0_11use_defaultESE_SE_EEEEEEEPNSB_IJflEEESI_lNS1_9__extrema9arg_min_fIflNSA_4lessIfEEEEEEJSH_SJ_lSO_EEEvDpT0_
        .type           _ZN6thrust24THRUST_300001_SM_1000_NS8cuda_cub4core6detail13_kernel_agentINS1_8__reduce11ReduceAgentINS0_12zip_iteratorIN4cuda3std3__45tupleIJPfNS0_17counting_iteratorIlNS0_11use_defaultESE_SE_EEEEEEEPNSB_IJflEEESI_lNS1_9__extrema9arg_min_fIflNSA_4lessIfEEEEEEJSH_SJ_lSO_EEEvDpT0_,@function
        .size           _ZN6thrust24THRUST_300001_SM_1000_NS8cuda_cub4core6detail13_kernel_agentINS1_8__reduce11ReduceAgentINS0_12zip_iteratorIN4cuda3std3__45tupleIJPfNS0_17counting_iteratorIlNS0_11use_defaultESE_SE_EEEEEEEPNSB_IJflEEESI_lNS1_9__extrema9arg_min_fIflNSA_4lessIfEEEEEEJSH_SJ_lSO_EEEvDpT0_,(.L_x_866 - _ZN6thrust24THRUST_300001_SM_1000_NS8cuda_cub4core6detail13_kernel_agentINS1_8__reduce11ReduceAgentINS0_12zip_iteratorIN4cuda3std3__45tupleIJPfNS0_17counting_iteratorIlNS0_11use_defaultESE_SE_EEEEEEEPNSB_IJflEEESI_lNS1_9__extrema9arg_min_fIflNSA_4lessIfEEEEEEJSH_SJ_lSO_EEEvDpT0_)
        .other          _ZN6thrust24THRUST_300001_SM_1000_NS8cuda_cub4core6detail13_kernel_agentINS1_8__reduce11ReduceAgentINS0_12zip_iteratorIN4cuda3std3__45tupleIJPfNS0_17counting_iteratorIlNS0_11use_defaultESE_SE_EEEEEEEPNSB_IJflEEESI_lNS1_9__extrema9arg_min_fIflNSA_4lessIfEEEEEEJSH_SJ_lSO_EEEvDpT0_,@"STO_CUDA_ENTRY STV_DEFAULT"
_ZN6thrust24THRUST_300001_SM_1000_NS8cuda_cub4core6detail13_kernel_agentINS1_8__reduce11ReduceAgentINS0_12zip_iteratorIN4cuda3std3__45tupleIJPfNS0_17counting_iteratorIlNS0_11use_defaultESE_SE_EEEEEEEPNSB_IJflEEESI_lNS1_9__extrema9arg_min_fIflNSA_4lessIfEEEEEEJSH_SJ_lSO_EEEvDpT0_:
.text._ZN6thrust24THRUST_300001_SM_1000_NS8cuda_cub4core6detail13_kernel_agentINS1_8__reduce11ReduceAgentINS0_12zip_iteratorIN4cuda3std3__45tupleIJPfNS0_17counting_iteratorIlNS0_11use_defaultESE_SE_EEEEEEEPNSB_IJflEEESI_lNS1_9__extrema9arg_min_fIflNSA_4lessIfEEEEEEJSH_SJ_lSO_EEEvDpT0_:
[----:B------:R-:W-:Y:S01]  /*0000*/  LDC R1, c[0x0][0x37c] ;  /* 0x0000df00ff017b82 */ /* 0x000fe20000000800 */
[----:B------:R-:W0:Y:S02]  /*0010*/  LDCU.64 UR4, c[0x0][0x398] ;  /* 0x00007300ff0477ac */ /* 0x000e240008000a00 */
[----:B0-----:R-:W-:-:S04]  /*0020*/  ISETP.NE.U32.AND P0, PT, RZ, UR4, PT ;  /* 0x00000004ff007c0c */ /* 0x001fc8000bf05070 */
[----:B------:R-:W-:-:S13]  /*0030*/  ISETP.NE.AND.EX P0, PT, RZ, UR5, PT, P0 ;  /* 0x00000005ff007c0c */ /* 0x000fda000bf05300 */
[----:B------:R-:W-:Y:S05]  /*0040*/  @!P0 EXIT ;  /* 0x000000000000894d */ /* 0x000fea0003800000 */
[----:B------:R-:W-:Y:S01]  /*0050*/  UISETP.GT.U32.AND UP0, UPT, UR4, 0x4ff, UPT ;  /* 0x000004ff0400788c */ /* 0x000fe2000bf04070 */
[----:B------:R-:W-:Y:S01]  /*0060*/  BSSY.RECONVERGENT B0, `(.L_x_285) ;  /* 0x0000558000007945 */ /* 0x000fe20003800200 */
[----:B------:R-:W0:Y:S02]  /*0070*/  LDCU.64 UR8, c[0x0][0x358] ;  /* 0x00006b00ff0877ac */ /* 0x000e240008000a00 */
[----:B------:R-:W-:-:S09]  /*0080*/  UISETP.GT.AND.EX UP0, UPT, UR5, URZ, UPT, UP0 ;  /* 0x000000ff0500728c */ /* 0x000fd2000bf04300 */
        /* <DEDUP_REMOVED lines=9> */
[----:B------:R-:W1:Y:S01]  /*0120*/  LDC.64 R4, c[0x0][0x380] ;  /* 0x0000e000ff047b82 */ /* 0x000e620000000a00 */
[----:B------:R-:W2:Y:S01]  /*0130*/  LDCU.64 UR6, c[0x0][0x388] ;  /* 0x00007100ff0677ac */ /* 0x000ea20008000a00 */
[----:B-1----:R-:W-:-:S06]  /*0140*/  IMAD.WIDE.U32 R4, R0, 0x4, R4 ;  /* 0x0000000400047825 */ /* 0x002fcc00078e0004 */
[----:B0-----:R1:W5:Y:S01]  /*0150*/  LDG.E R4, desc[UR8][R4.64] ;  /* 0x0000000804047981 */ /* 0x001362000c1e1900 */
[C---:B--2---:R-:W-:Y:S01]  /*0160*/  IADD3 R3, P0, PT, R0.reuse, UR6, RZ ;  /* 0x0000000600037c10 */ /* 0x044fe2000ff1e0ff */
[----:B------:R-:W-:-:S04]  /*0170*/  VIADD R11, R0, 0x100 ;  /* 0x00000100000b7836 */ /* 0x000fc80000000000 */
[----:B------:R-:W-:-:S08]  /*0180*/  IMAD.X R2, RZ, RZ, UR7, P0 ;  /* 0x00000007ff027e24 */ /* 0x000fd000080e06ff */
.L_x_288:
[----:B0-----:R-:W-:Y:S05]  /*0190*/  BSYNC.RECONVERGENT B1 ;  /* 0x0000000000017941 */ /* 0x001fea0003800200 */
.L_x_287:
        /* <DEDUP_REMOVED lines=10> */
[----:B------:R-:W1:Y:S01]  /*0240*/  LDCU.64 UR6, c[0x0][0x388] ;  /* 0x00007100ff0677ac */ /* 0x000e620008000a00 */
[----:B------:R-:W-:-:S04]  /*0250*/  LEA.HI R5, R14, 0x1, RZ, 0x18 ;  /* 0x000000010e057811 */ /* 0x000fc800078fc0ff */
[----:B------:R-:W-:-:S05]  /*0260*/  LOP3.LUT R5, R5, 0x3, RZ, 0xc0, !PT ;  /* 0x0000000305057812 */ /* 0x000fca00078ec0ff */
[----:B------:R-:W-:Y:S01]  /*0270*/  IMAD.MOV R5, RZ, RZ, -R5 ;  /* 0x000000ffff057224 */ /* 0x000fe200078e0a05 */
[C---:B-1----:R-:W-:Y:S01]  /*0280*/  IADD3 R12, P0, PT, R11.reuse, UR6, RZ ;  /* 0x000000060b0c7c10 */ /* 0x042fe2000ff1e0ff */
[----:B0-----:R-:W-:-:S04]  /*0290*/  IMAD.WIDE.U32 R6, R11, 0x4, R6 ;  /* 0x000000040b067825 */ /* 0x001fc800078e0006 */
[----:B------:R-:W-:Y:S02]  /*02a0*/  IMAD.MOV.U32 R9, RZ, RZ, R6 ;  /* 0x000000ffff097224 */ /* 0x000fe400078e0006 */
[----:B------:R-:W-:Y:S02]  /*02b0*/  IMAD.MOV.U32 R10, RZ, RZ, R7 ;  /* 0x000000ffff0a7224 */ /* 0x000fe400078e0007 */
[----:B------:R-:W-:-:S07]  /*02c0*/  IMAD.X R13, RZ, RZ, UR7, P0 ;  /* 0x00000007ff0d7e24 */ /* 0x000fce00080e06ff */
.L_x_295:
        /* <DEDUP_REMOVED lines=17> */
[CC--:B------:R-:W-:Y:S02]  /*03e0*/  @P4 ISETP.LT.U32.AND P0, PT, R7.reuse, R12.reuse, PT ;  /* 0x0000000c0700420c */ /* 0x0c0fe40003f01070 */
[CC--:B------:R-:W-:Y:S02]  /*03f0*/  @P4 ISETP.GE.AND.EX P1, PT, R8.reuse, R13.reuse, PT, P1 ;  /* 0x0000000d0800420c */ /* 0x0c0fe40003f26310 */
[----:B------:R-:W-:Y:S02]  /*0400*/  @P4 ISETP.LT.AND.EX P0, PT, R8, R13, PT, P0 ;  /* 0x0000000d0800420c */ /* 0x000fe40003f01300 */
[----:B------:R-:W-:Y:S02]  /*0410*/  @P4 FSEL R4, R6, R15, !P1 ;  /* 0x0000000f06044208 */ /* 0x000fe40004800000 */
[----:B------:R-:W-:-:S02]  /*0420*/  @P4 SEL R3, R7, R12, P0 ;  /* 0x0000000c07034207 */ /* 0x000fc40000000000 */
[----:B------:R-:W-:-:S07]  /*0430*/  @P4 SEL R2, R8, R13, P0 ;  /* 0x0000000d08024207 */ /* 0x000fce0000000000 */
.L_x_294:
[----:B------:R-:W-:Y:S05]  /*0440*/  BSYNC.RECONVERGENT B3 ;  /* 0x0000000000037941 */ /* 0x000fea0003800200 */
.L_x_293:
[----:B------:R-:W-:Y:S01]  /*0450*/  IADD3 R12, P0, PT, R12, 0x100, RZ ;  /* 0x000001000c0c7810 */ /* 0x000fe20007f1e0ff */
[----:B------:R-:W-:Y:S02]  /*0460*/  VIADD R11, R11, 0x100 ;  /* 0x000001000b0b7836 */ /* 0x000fe40000000000 */
[----:B------:R-:W-:Y:S02]  /*0470*/  IMAD.X R10, RZ, RZ, R10, P3 ;  /* 0x000000ffff0a7224 */ /* 0x000fe400018e060a */
[----:B------:R-:W-:Y:S01]  /*0480*/  IMAD.X R13, RZ, RZ, R13, P0 ;  /* 0x000000ffff0d7224 */ /* 0x000fe200000e060d */
[----:B------:R-:W-:Y:S07]  /*0490*/  @P2 BRA `(.L_x_295) ;  /* 0xfffffffc008c2947 */ /* 0x000fee000383ffff */
.L_x_292:
[----:B------:R-:W-:Y:S05]  /*04a0*/  BSYNC.RECONVERGENT B2 ;  /* 0x0000000000027941 */ /* 0x000fea0003800200 */
.L_x_291:
[----:B------:R-:W-:-:S13]  /*04b0*/  ISETP.GE.U32.AND P0, PT, R14, 0x300, PT ;  /* 0x000003000e00780c */ /* 0x000fda0003f06070 */
[----:B------:R-:W-:Y:S05]  /*04c0*/  @!P0 BRA `(.L_x_290) ;  /* 0x00000004007c8947 */ /* 0x000fea0003800000 */
[----:B------:R-:W0:Y:S01]  /*04d0*/  LDC.64 R8, c[0x0][0x380] ;  /* 0x0000e000ff087b82 */ /* 0x000e220000000a00 */
[----:B------:R-:W-:-:S07]  /*04e0*/  VIADD R10, R11, 0x200 ;  /* 0x000002000b0a7836 */ /* 0x000fce0000000000 */
[----:B------:R-:W1:Y:S02]  /*04f0*/  LDC.64 R6, c[0x0][0x388] ;  /* 0x0000e200ff067b82 */ /* 0x000e640000000a00 */
.L_x_304:
[----:B------:R-:W-:-:S04]  /*0500*/  VIADD R15, R10, 0xfffffe00 ;  /* 0xfffffe000a0f7836 */ /* 0x000fc80000000000 */
[----:B0-----:R-:W-:-:S05]  /*0510*/  IMAD.WIDE R12, R15, 0x4, R8 ;  /* 0x000000040f0c7825 */ /* 0x001fca00078e0208 */
[----:B------:R-:W2:Y:S04]  /*0520*/  LDG.E R19, desc[UR8][R12.64] ;  /* 0x000000080c137981 */ /* 0x000ea8000c1e1900 */
[----:B-----5:R0:W5:Y:S04]  /*0530*/  LDG.E R21, desc[UR8][R12.64+0x400] ;  /* 0x000400080c157981 */ /* 0x020168000c1e1900 */
[----:B------:R0:W5:Y:S04]  /*0540*/  LDG.E R5, desc[UR8][R12.64+0x800] ;  /* 0x000800080c057981 */ /* 0x000168000c1e1900 */
[----:B------:R0:W5:Y:S01]  /*0550*/  LDG.E R11, desc[UR8][R12.64+0xc00] ;  /* 0x000c00080c0b7981 */ /* 0x000162000c1e1900 */
[----:B-1----:R-:W-:Y:S01]  /*0560*/  IADD3 R20, P1, PT, R15, R6, RZ ;  /* 0x000000060f147210 */ /* 0x002fe20007f3e0ff */
[----:B------:R-:W-:Y:S01]  /*0570*/  BSSY.RECONVERGENT B2, `(.L_x_296) ;  /* 0x0000013000027945 */ /* 0x000fe20003800200 */
[----:B------:R-:W-:-:S02]  /*0580*/  IMAD.MOV.U32 R17, RZ, RZ, R3 ;  /* 0x000000ffff117224 */ /* 0x000fc400078e0003 */
[----:B------:R-:W-:Y:S01]  /*0590*/  IMAD.MOV.U32 R18, RZ, RZ, R2 ;  /* 0x000000ffff127224 */ /* 0x000fe200078e0002 */
[----:B------:R-:W-:Y:S01]  /*05a0*/  LEA.HI.X.SX32 R15, R15, R7, 0x1, P1 ;  /* 0x000000070f0f7211 */ /* 0x000fe200008f0eff */
[----:B------:R-:W-:Y:S02]  /*05b0*/  IMAD.MOV.U32 R14, RZ, RZ, R4 ;  /* 0x000000ffff0e7224 */ /* 0x000fe400078e0004 */
[----:B------:R-:W-:Y:S01]  /*05c0*/  VIADD R16, R10, 0xffffff00 ;  /* 0xffffff000a107836 */ /* 0x000fe20000000000 */
[----:B--2---:R-:W-:-:S13]  /*05d0*/  FSETP.GEU.AND P0, PT, R4, R19, PT ;  /* 0x000000130400720b */ /* 0x004fda0003f0e000 */
[----:B0-----:R-:W-:Y:S05]  /*05e0*/  @!P0 BRA `(.L_x_297) ;  /* 0x00000000002c8947 */ /* 0x001fea0003800000 */
        /* <DEDUP_REMOVED lines=11> */
.L_x_297:
[----:B------:R-:W-:Y:S05]  /*06a0*/  BSYNC.RECONVERGENT B2 ;  /* 0x0000000000027941 */ /* 0x000fea0003800200 */
.L_x_296:
[----:B-----5:R-:W-:Y:S01]  /*06b0*/  FSETP.GEU.AND P0, PT, R14, R21, PT ;  /* 0x000000150e00720b */ /* 0x020fe20003f0e000 */
[----:B------:R-:W-:Y:S01]  /*06c0*/  BSSY.RECONVERGENT B2, `(.L_x_298) ;  /* 0x0000013000027945 */ /* 0x000fe20003800200 */
[----:B------:R-:W-:Y:S01]  /*06d0*/  IADD3 R12, P1, PT, R16, R6, RZ ;  /* 0x00000006100c7210 */ /* 0x000fe20007f3e0ff */
[----:B------:R-:W-:Y:S02]  /*06e0*/  VIADD R3, R10, 0x100 ;  /* 0x000001000a037836 */ /* 0x000fe40000000000 */
[----:B------:R-:W-:Y:S01]  /*06f0*/  IMAD.MOV.U32 R4, RZ, RZ, R17 ;  /* 0x000000ffff047224 */ /* 0x000fe200078e0011 */
[----:B------:R-:W-:Y:S01]  /*0700*/  LEA.HI.X.SX32 R13, R16, R7, 0x1, P1 ;  /* 0x00000007100d7211 */ /* 0x000fe200008f0eff */
        /* <DEDUP_REMOVED lines=14> */
.L_x_299:
[----:B------:R-:W-:Y:S05]  /*07f0*/  BSYNC.RECONVERGENT B2 ;  /* 0x0000000000027941 */ /* 0x000fea0003800200 */
.L_x_298:
[----:B------:R-:W-:Y:S01]  /*0800*/  FSETP.GEU.AND P0, PT, R2, R5, PT ;  /* 0x000000050200720b */ /* 0x000fe20003f0e000 */
[----:B------:R-:W-:Y:S01]  /*0810*/  BSSY.RECONVERGENT B2, `(.L_x_300) ;  /* 0x0000013000027945 */ /* 0x000fe20003800200 */
[CC--:B------:R-:W-:Y:S01]  /*0820*/  IADD3 R17, P1, PT, R10.reuse, R6.reuse, RZ ;  /* 0x000000060a117210 */ /* 0x0c0fe20007f3e0ff */
[----:B------:R-:W-:Y:S01]  /*0830*/  IMAD.MOV.U32 R13, RZ, RZ, R4 ;  /* 0x000000ffff0d7224 */ /* 0x000fe200078e0004 */
[----:B------:R-:W-:Y:S01]  /*0840*/  IADD3 R18, P2, PT, R3, R6, RZ ;  /* 0x0000000603127210 */ /* 0x000fe20007f5e0ff */
[----:B------:R-:W-:Y:S01]  /*0850*/  IMAD.MOV.U32 R14, RZ, RZ, R15 ;  /* 0x000000ffff0e7224 */ /* 0x000fe200078e000f */
[----:B------:R-:W-:Y:S01]  /*0860*/  LEA.HI.X.SX32 R16, R10, R7, 0x1, P1 ;  /* 0x000000070a107211 */ /* 0x000fe200008f0eff */
        /* <DEDUP_REMOVED lines=13> */
.L_x_301:
[----:B------:R-:W-:Y:S05]  /*0940*/  BSYNC.RECONVERGENT B2 ;  /* 0x0000000000027941 */ /* 0x000fea0003800200 */
.L_x_300:
[----:B------:R-:W-:Y:S01]  /*0950*/  FSETP.GEU.AND P0, PT, R12, R11, PT ;  /* 0x0000000b0c00720b */ /* 0x000fe20003f0e000 */
[----:B------:R-:W-:Y:S01]  /*0960*/  BSSY.RECONVERGENT B2, `(.L_x_302) ;  /* 0x0000011000027945 */ /* 0x000fe20003800200 */
[----:B------:R-:W-:Y:S01]  /*0970*/  LEA.HI.X.SX32 R5, R3, R7, 0x1, P2 ;  /* 0x0000000703057211 */ /* 0x000fe200010f0eff */
        /* <DEDUP_REMOVED lines=15> */
.L_x_303:
[----:B------:R-:W-:Y:S05]  /*0a70*/  BSYNC.RECONVERGENT B2 ;  /* 0x0000000000027941 */ /* 0x000fea0003800200 */
.L_x_302:
[C---:B------:R-:W-:Y:S02]  /*0a80*/  VIADD R5, R10.reuse, 0x200 ;  /* 0x000002000a057836 */ /* 0x040fe40000000000 */
[----:B------:R-:W-:-:S03]  /*0a90*/  VIADD R10, R10, 0x400 ;  /* 0x000004000a0a7836 */ /* 0x000fc60000000000 */
[----:B------:R-:W-:-:S13]  /*0aa0*/  ISETP.GE.AND P0, PT, R5, UR5, PT ;  /* 0x0000000505007c0c */ /* 0x000fda000bf06270 */
[----:B------:R-:W-:Y:S05]  /*0ab0*/  @!P0 BRA `(.L_x_304) ;  /* 0xfffffff800908947 */ /* 0x000fea000383ffff */
.L_x_290:
[----:B------:R-:W-:Y:S05]  /*0ac0*/  BSYNC.RECONVERGENT B1 ;  /* 0x0000000000017941 */ /* 0x000fea0003800200 */
.L_x_289:
[----:B------:R-:W0:Y:S02]  /*0ad0*/  LDCU UR4, c[0x0][0x398] ;  /* 0x00007300ff0477ac */ /* 0x000e240008000800 */
[----:B0-----:R-:W-:-:S09]  /*0ae0*/  UISETP.GE.AND UP0, UPT, UR4, 0x100, UPT ;  /* 0x000001000400788c */ /* 0x001fd2000bf06270 */
[----:B------:R-:W-:Y:S05]  /*0af0*/  BRA.U !UP0, `(.L_x_305) ;  /* 0x00000011083c7547 */ /* 0x000fea000b800000 */
[----:B------:R-:W0:Y:S01]  /*0b00*/  S2R R12, SR_LANEID ;  /* 0x00000000000c7919 */ /* 0x000e220000000000 */
[----:B------:R-:W-:Y:S01]  /*0b10*/  BSSY.RECONVERGENT B1, `(.L_x_306) ;  /* 0x0000015000017945 */ /* 0x000fe20003800200 */
[----:B------:R-:W-:Y:S01]  /*0b20*/  IMAD.MOV.U32 R8, RZ, RZ, R3 ;  /* 0x000000ffff087224 */ /* 0x000fe200078e0003 */
[----:B-----5:R-:W2:Y:S01]  /*0b30*/  SHFL.DOWN PT, R7, R4, 0x1, 0x1f ;  /* 0x08201f0004077f89 */ /* 0x020ea200000e0000 */
[----:B------:R-:W-:Y:S02]  /*0b40*/  IMAD.MOV.U32 R9, RZ, RZ, R2 ;  /* 0x000000ffff097224 */ /* 0x000fe400078e0002 */
[----:B-1----:R-:W-:Y:S01]  /*0b50*/  IMAD.MOV.U32 R5, RZ, RZ, R4 ;  /* 0x000000ffff057224 */ /* 0x002fe200078e0004 */
[----:B------:R1:W3:Y:S04]  /*0b60*/  SHFL.DOWN PT, R6, R3, 0x1, 0x1f ;  /* 0x08201f0003067f89 */ /* 0x0002e800000e0000 */
[----:B------:R1:W4:Y:S01]  /*0b70*/  SHFL.DOWN PT, R11, R2, 0x1, 0x1f ;  /* 0x08201f00020b7f89 */ /* 0x00032200000e0000 */
[----:B--2---:R-:W-:-:S04]  /*0b80*/  FSETP.GEU.AND P0, PT, R4, R7, PT ;  /* 0x000000070400720b */ /* 0x004fc80003f0e000 */
[----:B0-----:R-:W-:-:S13]  /*0b90*/  ISETP.GT.OR P0, PT, R12, 0x1e, !P0 ;  /* 0x0000001e0c00780c */ /* 0x001fda0004704670 */
[----:B-1-34-:R-:W-:Y:S05]  /*0ba0*/  @P0 BRA `(.L_x_307) ;  /* 0x00000000002c0947 */ /* 0x01afea0003800000 */
        /* <DEDUP_REMOVED lines=11> */
.L_x_307:
[----:B------:R-:W-:Y:S05]  /*0c60*/  BSYNC.RECONVERGENT B1 ;  /* 0x0000000000017941 */ /* 0x000fea0003800200 */
.L_x_306:
        /* <DEDUP_REMOVED lines=21> */
.L_x_309:
[----:B------:R-:W-:Y:S05]  /*0dc0*/  BSYNC.RECONVERGENT B1 ;  /* 0x0000000000017941 */ /* 0x000fea0003800200 */
.L_x_308:
        /* <DEDUP_REMOVED lines=21> */
.L_x_311:
[----:B------:R-:W-:Y:S05]  /*0f20*/  BSYNC.RECONVERGENT B1 ;  /* 0x0000000000017941 */ /* 0x000fea0003800200 */
.L_x_310:
        /* <DEDUP_REMOVED lines=21> */
.L_x_313:
[----:B------:R-:W-:Y:S05]  /*1080*/  BSYNC.RECONVERGENT B1 ;  /* 0x0000000000017941 */ /* 0x000fea0003800200 */
.L_x_312:
        /* <DEDUP_REMOVED lines=22> */
.L_x_315:
[----:B------:R-:W-:Y:S05]  /*11f0*/  BSYNC.RECONVERGENT B1 ;  /* 0x0000000000017941 */ /* 0x000fea0003800200 */
.L_x_314:
        /* <DEDUP_REMOVED lines=12> */
.L_x_317:
[----:B------:R-:W-:Y:S05]  /*12c0*/  BSYNC.RECONVERGENT B1 ;  /* 0x0000000000017941 */ /* 0x000fea0003800200 */
.L_x_316:
        /* <DEDUP_REMOVED lines=31> */
.L_x_320:
[----:B------:R-:W-:Y:S05]  /*14c0*/  BSYNC.RECONVERGENT B1 ;  /* 0x0000000000017941 */ /* 0x000fea0003800200 */
.L_x_319:
        /* <DEDUP_REMOVED lines=18> */
.L_x_322:
[----:B------:R-:W-:Y:S05]  /*15f0*/  BSYNC.RECONVERGENT B1 ;  /* 0x0000000000017941 */ /* 0x000fea0003800200 */
.L_x_321:
        /* <DEDUP_REMOVED lines=18> */
.L_x_324:
[----:B------:R-:W-:Y:S05]  /*1720*/  BSYNC.RECONVERGENT B1 ;  /* 0x0000000000017941 */ /* 0x000fea0003800200 */
.L_x_323:
        /* <DEDUP_REMOVED lines=18> */
.L_x_326:
[----:B------:R-:W-:Y:S05]  /*1850*/  BSYNC.RECONVERGENT B1 ;  /* 0x0000000000017941 */ /* 0x000fea0003800200 */
.L_x_325:
        /* <DEDUP_REMOVED lines=18> */
.L_x_328:
[----:B------:R-:W-:Y:S05]  /*1980*/  BSYNC.RECONVERGENT B1 ;  /* 0x0000000000017941 */ /* 0x000fea0003800200 */
.L_x_327:
        /* <DEDUP_REMOVED lines=18> */
.L_x_330:
[----:B------:R-:W-:Y:S05]  /*1ab0*/  BSYNC.RECONVERGENT B1 ;  /* 0x0000000000017941 */ /* 0x000fea0003800200 */
.L_x_329:
        /* <DEDUP_REMOVED lines=19> */
.L_x_305:
[----:B-1----:R-:W-:Y:S01]  /*1bf0*/  LOP3.LUT R5, R0, 0x3e0, RZ, 0xc0, !PT ;  /* 0x000003e000057812 */ /* 0x002fe200078ec0ff */
[----:B------:R-:W-:Y:S01]  /*1c00*/  BSSY.RECONVERGENT B1, `(.L_x_331) ;  /* 0x000001b000017945 */ /* 0x000fe20003800200 */
[----:B------:R-:W-:Y:S02]  /*1c10*/  IMAD.MOV.U32 R13, RZ, RZ, R3 ;  /* 0x000000ffff0d7224 */ /* 0x000fe400078e0003 */
[----:B------:R-:W-:Y:S02]  /*1c20*/  IMAD.MOV.U32 R15, RZ, RZ, R2 ;  /* 0x000000ffff0f7224 */ /* 0x000fe400078e0002 */
[----:B------:R-:W-:Y:S01]  /*1c30*/  VIADD R6, R5, 0x20 ;  /* 0x0000002005067836 */ /* 0x000fe20000000000 */
[----:B------:R-:W-:Y:S01]  /*1c40*/  LOP3.LUT R5, RZ, R5, RZ, 0x33, !PT ;  /* 0x00000005ff057212 */ /* 0x000fe200078e33ff */
[----:B-----5:R-:W-:-:S03]  /*1c50*/  IMAD.MOV.U32 R7, RZ, RZ, R4 ;  /* 0x000000ffff077224 */ /* 0x020fc600078e0004 */
[----:B------:R-:W-:Y:S01]  /*1c60*/  ISETP.GT.AND P0, PT, R6, UR4, PT ;  /* 0x0000000406007c0c */ /* 0x000fe2000bf04270 */
[----:B------:R-:W-:-:S05]  /*1c70*/  VIADD R5, R5, UR4 ;  /* 0x0000000405057c36 */ /* 0x000fca0008000000 */
        /* <DEDUP_REMOVED lines=19> */
.L_x_332:
[----:B------:R-:W-:Y:S05]  /*1db0*/  BSYNC.RECONVERGENT B1 ;  /* 0x0000000000017941 */ /* 0x000fea0003800200 */
.L_x_331:
        /* <DEDUP_REMOVED lines=22> */
.L_x_334:
[----:B------:R-:W-:Y:S05]  /*1f20*/  BSYNC.RECONVERGENT B1 ;  /* 0x0000000000017941 */ /* 0x000fea0003800200 */
.L_x_333:
        /* <DEDUP_REMOVED lines=22> */
.L_x_336:
[----:B------:R-:W-:Y:S05]  /*2090*/  BSYNC.RECONVERGENT B1 ;  /* 0x0000000000017941 */ /* 0x000fea0003800200 */
.L_x_335:
        /* <DEDUP_REMOVED lines=22> */
.L_x_338:
[----:B------:R-:W-:Y:S05]  /*2200*/  BSYNC.RECONVERGENT B1 ;  /* 0x0000000000017941 */ /* 0x000fea0003800200 */
.L_x_337:
        /* <DEDUP_REMOVED lines=23> */
.L_x_340:
[----:B------:R-:W-:Y:S05]  /*2380*/  BSYNC.RECONVERGENT B1 ;  /* 0x0000000000017941 */ /* 0x000fea0003800200 */
.L_x_339:
        /* <DEDUP_REMOVED lines=12> */
.L_x_342:
[----:B------:R-:W-:Y:S05]  /*2450*/  BSYNC.RECONVERGENT B1 ;  /* 0x0000000000017941 */ /* 0x000fea0003800200 */
.L_x_341:
        /* <DEDUP_REMOVED lines=30> */
.L_x_344:
[----:B------:R-:W-:Y:S05]  /*2640*/  BSYNC.RECONVERGENT B1 ;  /* 0x0000000000017941 */ /* 0x000fea0003800200 */
.L_x_343:
        /* <DEDUP_REMOVED lines=27> */
.L_x_346:
[----:B------:R-:W-:Y:S05]  /*2800*/  BSYNC.RECONVERGENT B1 ;  /* 0x0000000000017941 */ /* 0x000fea0003800200 */
.L_x_345:
        /* <DEDUP_REMOVED lines=27> */
.L_x_348:
[----:B------:R-:W-:Y:S05]  /*29c0*/  BSYNC.RECONVERGENT B1 ;  /* 0x0000000000017941 */ /* 0x000fea0003800200 */
.L_x_347:
        /* <DEDUP_REMOVED lines=27> */
.L_x_350:
[----:B------:R-:W-:Y:S05]  /*2b80*/  BSYNC.RECONVERGENT B1 ;  /* 0x0000000000017941 */ /* 0x000fea0003800200 */
.L_x_349:
        /* <DEDUP_REMOVED lines=27> */
.L_x_352:
[----:B------:R-:W-:Y:S05]  /*2d40*/  BSYNC.RECONVERGENT B1 ;  /* 0x0000000000017941 */ /* 0x000fea0003800200 */
.L_x_351:
        /* <DEDUP_REMOVED lines=27> */
.L_x_354:
[----:B------:R-:W-:Y:S05]  /*2f00*/  BSYNC.RECONVERGENT B1 ;  /* 0x0000000000017941 */ /* 0x000fea0003800200 */
.L_x_353:
        /* <DEDUP_REMOVED lines=28> */
.L_x_286:
[----:B------:R-:W1:Y:S01]  /*30d0*/  S2R R0, SR_TID.X ;  /* 0x0000000000007919 */ /* 0x000e620000002100 */
[----:B------:R-:W1:Y:S01]  /*30e0*/  LDC.64 R2, c[0x0][0x380] ;  /* 0x0000e000ff027b82 */ /* 0x000e620000000a00 */
[----:B------:R-:W2:Y:S01]  /*30f0*/  LDCU.64 UR6, c[0x0][0x388] ;  /* 0x00007100ff0677ac */ /* 0x000ea20008000a00 */
[----:B-1----:R-:W-:-:S05]  /*3100*/  IMAD.WIDE.U32 R2, R0, 0x4, R2 ;  /* 0x0000000400027825 */ /* 0x002fca00078e0002 */
[----:B0-----:R-:W3:Y:S04]  /*3110*/  LDG.E R4, desc[UR8][R2.64] ;  /* 0x0000000802047981 */ /* 0x001ee8000c1e1900 */
[----:B------:R-:W3:Y:S04]  /*3120*/  LDG.E R5, desc[UR8][R2.64+0x400] ;  /* 0x0004000802057981 */ /* 0x000ee8000c1e1900 */
[----:B------:R-:W4:Y:S04]  /*3130*/  LDG.E R6, desc[UR8][R2.64+0x800] ;  /* 0x0008000802067981 */ /* 0x000f28000c1e1900 */
[----:B------:R-:W2:Y:S04]  /*3140*/  LDG.E R7, desc[UR8][R2.64+0xc00] ;  /* 0x000c000802077981 */ /* 0x000ea8000c1e1900 */
[----:B------:R0:W5:Y:S01]  /*3150*/  LDG.E R9, desc[UR8][R2.64+0x1000] ;  /* 0x0010000802097981 */ /* 0x000162000c1e1900 */
[----:B------:R-:W-:Y:S01]  /*3160*/  BSSY.RECONVERGENT B1, `(.L_x_355) ;  /* 0x0000011000017945 */ /* 0x000fe20003800200 */
[----:B---3--:R-:W-:-:S04]  /*3170*/  FSETP.GEU.AND P0, PT, R5, R4, PT ;  /* 0x000000040500720b */ /* 0x008fc80003f0e000 */
[----:B------:R-:W-:Y:S01]  /*3180*/  FSEL R5, R5, R4, !P0 ;  /* 0x0000000405057208 */ /* 0x000fe20004000000 */
[----:B------:R-:W-:-:S03]  /*3190*/  VIADD R4, R0, 0x200 ;  /* 0x0000020000047836 */ /* 0x000fc60000000000 */
[----:B----4-:R-:W-:-:S04]  /*31a0*/  FSETP.GEU.AND P1, PT, R6, R5, PT ;  /* 0x000000050600720b */ /* 0x010fc80003f2e000 */
[----:B------:R-:W-:Y:S01]  /*31b0*/  FSEL R6, R6, R5, !P1 ;  /* 0x0000000506067208 */ /* 0x000fe20004800000 */
[----:B------:R-:W-:-:S03]  /*31c0*/  VIADD R5, R0, 0x100 ;  /* 0x0000010000057836 */ /* 0x000fc60000000000 */
[----:B--2---:R-:W-:Y:S01]  /*31d0*/  FSETP.GEU.AND P2, PT, R6, R7, PT ;  /* 0x000000070600720b */ /* 0x004fe20003f4e000 */
        /* <DEDUP_REMOVED lines=9> */
.L_x_356:
[----:B------:R-:W-:Y:S05]  /*3270*/  BSYNC.RECONVERGENT B1 ;  /* 0x0000000000017941 */ /* 0x000fea0003800200 */
.L_x_355:
[----:B-----5:R-:W-:Y:S01]  /*3280*/  FSETP.GEU.AND P0, PT, R10, R9, PT ;  /* 0x000000090a00720b */ /* 0x020fe20003f0e000 */
[----:B------:R-:W-:Y:S01]  /*3290*/  IMAD.MOV.U32 R15, RZ, RZ, RZ ;  /* 0x000000ffff0f7224 */ /* 0x000fe200078e00ff */
[----:B------:R-:W-:Y:S01]  /*32a0*/  LOP3.LUT R4, R0, 0x400, RZ, 0xfc, !PT ;  /* 0x0000040000047812 */ /* 0x000fe200078efcff */
[----:B------:R-:W-:Y:S01]  /*32b0*/  BSSY.RECONVERGENT B1, `(.L_x_357) ;  /* 0x0000012000017945 */ /* 0x000fe20003800200 */
[----:B------:R-:W-:Y:S01]  /*32c0*/  IADD3 R14, P2, PT, R5, UR6, RZ ;  /* 0x00000006050e7c10 */ /* 0x000fe2000ff5e0ff */
[----:B------:R-:W-:Y:S01]  /*32d0*/  IMAD.MOV.U32 R6, RZ, RZ, R10 ;  /* 0x000000ffff067224 */ /* 0x000fe200078e000a */
[----:B------:R-:W-:Y:S02]  /*32e0*/  IADD3 R11, P1, PT, R4, UR6, RZ ;  /* 0x00000006040b7c10 */ /* 0x000fe4000ff3e0ff */
[----:B------:R-:W-:Y:S01]  /*32f0*/  IADD3.X R13, PT, PT, R15, UR7, RZ, P2, !PT ;  /* 0x000000070f0d7c10 */ /* 0x000fe200097fe4ff */
[----:B------:R-:W-:Y:S02]  /*3300*/  IMAD.MOV.U32 R7, RZ, RZ, R14 ;  /* 0x000000ffff077224 */ /* 0x000fe400078e000e */
[----:B------:R-:W-:-:S02]  /*3310*/  IMAD.X R12, RZ, RZ, UR7, P1 ;  /* 0x00000007ff0c7e24 */ /* 0x000fc400088e06ff */
[----:B------:R-:W-:Y:S01]  /*3320*/  IMAD.MOV.U32 R8, RZ, RZ, R13 ;  /* 0x000000ffff087224 */ /* 0x000fe200078e000d */
[----:B------:R-:W-:Y:S06]  /*3330*/  @!P0 BRA `(.L_x_358) ;  /* 0x0000000000248947 */ /* 0x000fec0003800000 */
[----:B------:R-:W-:Y:S01]  /*3340*/  FSETP.GEU.AND P1, PT, R9, R10, PT ;  /* 0x0000000a0900720b */ /* 0x000fe20003f2e000 */
[----:B------:R-:W-:Y:S02]  /*3350*/  IMAD.MOV.U32 R6, RZ, RZ, R9 ;  /* 0x000000ffff067224 */ /* 0x000fe400078e0009 */
[----:B------:R-:W-:Y:S02]  /*3360*/  IMAD.MOV.U32 R7, RZ, RZ, R11 ;  /* 0x000000ffff077224 */ /* 0x000fe400078e000b */
[----:B------:R-:W-:-:S08]  /*3370*/  IMAD.MOV.U32 R8, RZ, RZ, R12 ;  /* 0x000000ffff087224 */ /* 0x000fd000078e000c */
[----:B------:R-:W-:-:S04]  /*3380*/  @P1 ISETP.GE.U32.AND P0, PT, R5, R4, PT ;  /* 0x000000040500120c */ /* 0x000fc80003f06070 */
[----:B------:R-:W-:-:S04]  /*3390*/  @P1 ISETP.GE.AND.EX P0, PT, R15, RZ, PT, P0 ;  /* 0x000000ff0f00120c */ /* 0x000fc80003f06300 */
[----:B------:R-:W-:Y:S02]  /*33a0*/  @P1 FSEL R6, R10, R9, !P0 ;  /* 0x000000090a061208 */ /* 0x000fe40004000000 */
[----:B------:R-:W-:Y:S02]  /*33b0*/  @P1 SEL R7, R14, R11, !P0 ;  /* 0x0000000b0e071207 */ /* 0x000fe40004000000 */
[----:B------:R-:W-:-:S07]  /*33c0*/  @P1 SEL R8, R13, R12, !P0 ;  /* 0x0000000c0d081207 */ /* 0x000fce0004000000 */
.L_x_358:
[----:B------:R-:W-:Y:S05]  /*33d0*/  BSYNC.RECONVERGENT B1 ;  /* 0x0000000000017941 */ /* 0x000fea0003800200 */
.L_x_357:
[----:B------:R-:W-:Y:S01]  /*33e0*/  UISETP.GE.U32.AND UP0, UPT, UR4, 0xa00, UPT ;  /* 0x00000a000400788c */ /* 0x000fe2000bf06070 */
[----:B------:R-:W-:Y:S02]  /*33f0*/  IMAD.MOV.U32 R9, RZ, RZ, 0x500 ;  /* 0x00000500ff097424 */ /* 0x000fe400078e00ff */
[----:B------:R-:W-:Y:S01]  /*3400*/  IMAD.MOV.U32 R10, RZ, RZ, RZ ;  /* 0x000000ffff0a7224 */ /* 0x000fe200078e00ff */
[----:B------:R-:W-:-:S09]  /*3410*/  UISETP.GE.U32.AND.EX UP0, UPT, UR5, URZ, UPT, UP0 ;  /* 0x000000ff0500728c */ /* 0x000fd2000bf06100 */
[----:B------:R-:W-:Y:S05]  /*3420*/  BRA.U !UP0, `(.L_x_359) ;  /* 0x0000000508c87547 */ /* 0x000fea000b800000 */
[----:B------:R-:W-:Y:S01]  /*3430*/  IMAD.MOV.U32 R9, RZ, RZ, 0x500 ;  /* 0x00000500ff097424 */ /* 0x000fe200078e00ff */
[----:B------:R-:W0:Y:S01]  /*3440*/  LDCU.64 UR6, c[0x0][0x388] ;  /* 0x00007100ff0677ac */ /* 0x000e220008000a00 */
[----:B------:R-:W-:Y:S01]  /*3450*/  IMAD.MOV.U32 R10, RZ, RZ, RZ ;  /* 0x000000ffff0a7224 */ /* 0x000fe200078e00ff */
[----:B------:R-:W1:Y:S06]  /*3460*/  LDCU.64 UR4, c[0x0][0x398] ;  /* 0x00007300ff0477ac */ /* 0x000e6c0008000a00 */
.L_x_370:
[----:B------:R-:W-:-:S04]  /*3470*/  LEA R14, P0, R9, R2, 0x2 ;  /* 0x00000002090e7211 */ /* 0x000fc800078010ff */
[----:B------:R-:W-:-:S05]  /*3480*/  LEA.HI.X R15, R9, R3, R10, 0x2, P0 ;  /* 0x00000003090f7211 */ /* 0x000fca00000f140a */
[----:B------:R-:W2:Y:S04]  /*3490*/  LDG.E R21, desc[UR8][R14.64] ;  /* 0x000000080e157981 */ /* 0x000ea8000c1e1900 */
[----:B------:R3:W5:Y:S04]  /*34a0*/  LDG.E R18, desc[UR8][R14.64+0x400] ;  /* 0x000400080e127981 */ /* 0x000768000c1e1900 */
[----:B------:R3:W5:Y:S04]  /*34b0*/  LDG.E R23, desc[UR8][R14.64+0x800] ;  /* 0x000800080e177981 */ /* 0x000768000c1e1900 */
[----:B------:R3:W5:Y:S04]  /*34c0*/  LDG.E R4, desc[UR8][R14.64+0xc00] ;  /* 0x000c00080e047981 */ /* 0x000768000c1e1900 */
[----:B------:R3:W5:Y:S01]  /*34d0*/  LDG.E R11, desc[UR8][R14.64+0x1000] ;  /* 0x001000080e0b7981 */ /* 0x000762000c1e1900 */
[----:B0-----:R-:W-:Y:S01]  /*34e0*/  IADD3 R12, P1, P2, R9, UR6, R0 ;  /* 0x00000006090c7c10 */ /* 0x001fe2000fa3e000 */
[----:B------:R-:W-:Y:S01]  /*34f0*/  BSSY.RECONVERGENT B1, `(.L_x_360) ;  /* 0x0000012000017945 */ /* 0x000fe20003800200 */
[----:B------:R-:W-:-:S02]  /*3500*/  IMAD.MOV.U32 R13, RZ, RZ, R6 ;  /* 0x000000ffff0d7224 */ /* 0x000fc400078e0006 */
[----:B------:R-:W-:Y:S01]  /*3510*/  IMAD.MOV.U32 R17, RZ, RZ, R7 ;  /* 0x000000ffff117224 */ /* 0x000fe200078e0007 */
[----:B------:R-:W-:Y:S01]  /*3520*/  IADD3.X R5, PT, PT, R10, UR7, RZ, P1, P2 ;  /* 0x000000070a057c10 */ /* 0x000fe20008fe44ff */
[----:B------:R-:W-:Y:S01]  /*3530*/  IMAD.MOV.U32 R19, RZ, RZ, R8 ;  /* 0x000000ffff137224 */ /* 0x000fe200078e0008 */
[----:B--2---:R-:W-:-:S13]  /*3540*/  FSETP.GEU.AND P0, PT, R6, R21, PT ;  /* 0x000000150600720b */ /* 0x004fda0003f0e000 */
[----:B---3--:R-:W-:Y:S05]  /*3550*/  @!P0 BRA `(.L_x_361) ;  /* 0x00000000002c8947 */ /* 0x008fea0003800000 */
        /* <DEDUP_REMOVED lines=11> */
.L_x_361:
[----:B-1----:R-:W-:Y:S05]  /*3610*/  BSYNC.RECONVERGENT B1 ;  /* 0x0000000000017941 */ /* 0x002fea0003800200 */
.L_x_360:
[----:B-----5:R-:W-:Y:S01]  /*3620*/  FSETP.GEU.AND P0, PT, R13, R18, PT ;  /* 0x000000120d00720b */ /* 0x020fe20003f0e000 */
[----:B------:R-:W-:Y:S01]  /*3630*/  BSSY.RECONVERGENT B1, `(.L_x_362) ;  /* 0x0000010000017945 */ /* 0x000fe20003800200 */
[----:B------:R-:W-:Y:S02]  /*3640*/  IMAD.MOV.U32 R6, RZ, RZ, R13 ;  /* 0x000000ffff067224 */ /* 0x000fe400078e000d */
[----:B------:R-:W-:Y:S02]  /*3650*/  IMAD.MOV.U32 R14, RZ, RZ, R17 ;  /* 0x000000ffff0e7224 */ /* 0x000fe400078e0011 */
[----:B------:R-:W-:-:S07]  /*3660*/  IMAD.MOV.U32 R16, RZ, RZ, R19 ;  /* 0x000000ffff107224 */ /* 0x000fce00078e0013 */
[----:B------:R-:W-:Y:S05]  /*3670*/  @!P0 BRA `(.L_x_363) ;  /* 0x00000000002c8947 */ /* 0x000fea0003800000 */
[----:B------:R-:W-:Y:S01]  /*3680*/  FSETP.GEU.AND P2, PT, R18, R13, PT ;  /* 0x0000000d1200720b */ /* 0x000fe20003f4e000 */
[----:B------:R-:W-:Y:S01]  /*3690*/  IMAD.MOV.U32 R6, RZ, RZ, R18 ;  /* 0x000000ffff067224 */ /* 0x000fe200078e0012 */
[----:B------:R-:W-:-:S05]  /*36a0*/  IADD3 R14, P1, PT, R12, 0x100, RZ ;  /* 0x000001000c0e7810 */ /* 0x000fca0007f3e0ff */
[----:B------:R-:W-:-:S06]  /*36b0*/  IMAD.X R16, RZ, RZ, R5, P1 ;  /* 0x000000ffff107224 */ /* 0x000fcc00008e0605 */
[CC--:B------:R-:W-:Y:S02]  /*36c0*/  @P2 ISETP.GE.U32.AND P0, PT, R17.reuse, R14.reuse, PT ;  /* 0x0000000e1100220c */ /* 0x0c0fe40003f06070 */
[----:B------:R-:W-:Y:S02]  /*36d0*/  @P2 ISETP.LT.U32.AND P1, PT, R17, R14, PT ;  /* 0x0000000e1100220c */ /* 0x000fe40003f21070 */
[CC--:B------:R-:W-:Y:S02]  /*36e0*/  @P2 ISETP.GE.AND.EX P0, PT, R19.reuse, R16.reuse, PT, P0 ;  /* 0x000000101300220c */ /* 0x0c0fe40003f06300 */
[----:B------:R-:W-:Y:S02]  /*36f0*/  @P2 ISETP.LT.AND.EX P1, PT, R19, R16, PT, P1 ;  /* 0x000000101300220c */ /* 0x000fe40003f21310 */
[----:B------:R-:W-:Y:S02]  /*3700*/  @P2 FSEL R6, R13, R18, !P0 ;  /* 0x000000120d062208 */ /* 0x000fe40004000000 */
[----:B------:R-:W-:-:S02]  /*3710*/  @P2 SEL R14, R17, R14, P1 ;  /* 0x0000000e110e2207 */ /* 0x000fc40000800000 */
[----:B------:R-:W-:-:S07]  /*3720*/  @P2 SEL R16, R19, R16, P1 ;  /* 0x0000001013102207 */ /* 0x000fce0000800000 */
.L_x_363:
[----:B------:R-:W-:Y:S05]  /*3730*/  BSYNC.RECONVERGENT B1 ;  /* 0x0000000000017941 */ /* 0x000fea0003800200 */
.L_x_362:
        /* <DEDUP_REMOVED lines=19> */
.L_x_365:
[----:B------:R-:W-:Y:S05]  /*3870*/  BSYNC.RECONVERGENT B1 ;  /* 0x0000000000017941 */ /* 0x000fea0003800200 */
.L_x_364:
        /* <DEDUP_REMOVED lines=19> */
.L_x_367:
[----:B------:R-:W-:Y:S05]  /*39b0*/  BSYNC.RECONVERGENT B1 ;  /* 0x0000000000017941 */ /* 0x000fea0003800200 */
.L_x_366:
[----:B------:R-:W-:Y:S01]  /*39c0*/  FSETP.GEU.AND P0, PT, R14, R11, PT ;  /* 0x0000000b0e00720b */ /* 0x000fe20003f0e000 */
        /* <DEDUP_REMOVED lines=16> */
.L_x_369:
[----:B------:R-:W-:Y:S05]  /*3ad0*/  BSYNC.RECONVERGENT B1 ;  /* 0x0000000000017941 */ /* 0x000fea0003800200 */
.L_x_368:
[----:B------:R-:W-:-:S04]  /*3ae0*/  IADD3 R4, P1, PT, R9, 0xa00, RZ ;  /* 0x00000a0009047810 */ /* 0x000fc80007f3e0ff */
[----:B------:R-:W-:Y:S01]  /*3af0*/  ISETP.GT.U32.AND P0, PT, R4, UR4, PT ;  /* 0x0000000404007c0c */ /* 0x000fe2000bf04070 */
[----:B------:R-:W-:Y:S01]  /*3b00*/  IMAD.X R4, RZ, RZ, R10, P1 ;  /* 0x000000ffff047224 */ /* 0x000fe200008e060a */
[----:B------:R-:W-:-:S04]  /*3b10*/  IADD3 R9, P1, PT, R9, 0x500, RZ ;  /* 0x0000050009097810 */ /* 0x000fc80007f3e0ff */
[----:B------:R-:W-:Y:S01]  /*3b20*/  ISETP.GT.AND.EX P0, PT, R4, UR5, PT, P0 ;  /* 0x0000000504007c0c */ /* 0x000fe2000bf04300 */
[----:B------:R-:W-:-:S12]  /*3b30*/  IMAD.X R10, RZ, RZ, R10, P1 ;  /* 0x000000ffff0a7224 */ /* 0x000fd800008e060a */
[----:B------:R-:W-:Y:S05]  /*3b40*/  @!P0 BRA `(.L_x_370) ;  /* 0xfffffff800488947 */ /* 0x000fea000383ffff */
.L_x_359:
        /* <DEDUP_REMOVED lines=8> */
[----:B------:R-:W-:Y:S01]  /*3bd0*/  BSSY.RECONVERGENT B2, `(.L_x_373) ;  /* 0x000002e000027945 */ /* 0x000fe20003800200 */
[----:B------:R-:W-:Y:S02]  /*3be0*/  IMAD.MOV.U32 R12, RZ, RZ, R0 ;  /* 0x000000ffff0c7224 */ /* 0x000fe400078e0000 */
[----:B------:R-:W-:-:S04]  /*3bf0*/  IADD3 R15, PT, PT, -R9, UR4, R2 ;  /* 0x00000004090f7c10 */ /* 0x000fc8000fffe102 */
[----:B------:R-:W-:-:S04]  /*3c00*/  LOP3.LUT R2, R15, 0x300, RZ, 0xc0, !PT ;  /* 0x000003000f027812 */ /* 0x000fc800078ec0ff */
[----:B------:R-:W-:-:S13]  /*3c10*/  ISETP.NE.AND P0, PT, R2, 0x300, PT ;  /* 0x000003000200780c */ /* 0x000fda0003f05270 */
[----:B------:R-:W-:Y:S05]  /*3c20*/  @!P0 BRA `(.L_x_374) ;  /* 0x0000000000a08947 */ /* 0x000fea0003800000 */
[----:B------:R-:W0:Y:S01]  /*3c30*/  LDCU.64 UR10, c[0x0][0x380] ;  /* 0x00007000ff0a77ac */ /* 0x000e220008000a00 */
[----:B------:R-:W-:Y:S01]  /*3c40*/  IADD3 R14, P0, PT, R0, R9, RZ ;  /* 0x00000009000e7210 */ /* 0x000fe20007f1e0ff */
[----:B------:R-:W-:Y:S01]  /*3c50*/  IMAD.MOV.U32 R12, RZ, RZ, R0 ;  /* 0x000000ffff0c7224 */ /* 0x000fe200078e0000 */
[----:B------:R-:W-:-:S03]  /*3c60*/  LEA.HI R2, R15, 0x1, RZ, 0x18 ;  /* 0x000000010f027811 */ /* 0x000fc600078fc0ff */
[----:B------:R-:W-:Y:S01]  /*3c70*/  IMAD.X R3, RZ, RZ, R10, P0 ;  /* 0x000000ffff037224 */ /* 0x000fe200000e060a */
[----:B------:R-:W-:Y:S02]  /*3c80*/  LOP3.LUT R2, R2, 0x3, RZ, 0xc0, !PT ;  /* 0x0000000302027812 */ /* 0x000fe400078ec0ff */
[----:B------:R-:W-:-:S03]  /*3c90*/  IADD3 R16, P0, PT, R14, UR6, RZ ;  /* 0x000000060e107c10 */ /* 0x000fc6000ff1e0ff */
[----:B------:R-:W-:Y:S01]  /*3ca0*/  IMAD.MOV R4, RZ, RZ, -R2 ;  /* 0x000000ffff047224 */ /* 0x000fe200078e0a02 */
[----:B------:R-:W-:Y:S02]  /*3cb0*/  IADD3.X R18, PT, PT, R3, UR7, RZ, P0, !PT ;  /* 0x0000000703127c10 */ /* 0x000fe400087fe4ff */
[----:B0-----:R-:W-:-:S04]  /*3cc0*/  LEA R13, P1, R14, UR10, 0x2 ;  /* 0x0000000a0e0d7c11 */ /* 0x001fc8000f8210ff */
[----:B------:R-:W-:-:S09]  /*3cd0*/  LEA.HI.X R14, R14, UR11, R3, 0x2, P1 ;  /* 0x0000000b0e0e7c11 */ /* 0x000fd200088f1403 */
.L_x_377:
        /* <DEDUP_REMOVED lines=23> */
.L_x_376:
[----:B------:R-:W-:Y:S05]  /*3e50*/  BSYNC.RECONVERGENT B3 ;  /* 0x0000000000037941 */ /* 0x000fea0003800200 */
.L_x_375:
[----:B------:R-:W-:Y:S01]  /*3e60*/  IADD3 R16, P0, PT, R16, 0x100, RZ ;  /* 0x0000010010107810 */ /* 0x000fe20007f1e0ff */
[----:B------:R-:W-:Y:S02]  /*3e70*/  VIADD R12, R12, 0x100 ;  /* 0x000001000c0c7836 */ /* 0x000fe40000000000 */
[----:B------:R-:W-:Y:S02]  /*3e80*/  IMAD.X R14, RZ, RZ, R14, P3 ;  /* 0x000000ffff0e7224 */ /* 0x000fe400018e060e */
[----:B------:R-:W-:Y:S01]  /*3e90*/  IMAD.X R18, RZ, RZ, R18, P0 ;  /* 0x000000ffff127224 */ /* 0x000fe200000e0612 */
[----:B------:R-:W-:Y:S07]  /*3ea0*/  @P2 BRA `(.L_x_377) ;  /* 0xfffffffc008c2947 */ /* 0x000fee000383ffff */
.L_x_374:
[----:B------:R-:W-:Y:S05]  /*3eb0*/  BSYNC.RECONVERGENT B2 ;  /* 0x0000000000027941 */ /* 0x000fea0003800200 */
.L_x_373:
[----:B------:R-:W-:-:S13]  /*3ec0*/  ISETP.GE.U32.AND P0, PT, R15, 0x300, PT ;  /* 0x000003000f00780c */ /* 0x000fda0003f06070 */
[----:B------:R-:W-:Y:S05]  /*3ed0*/  @!P0 BRA `(.L_x_372) ;  /* 0x0000000400888947 */ /* 0x000fea0003800000 */
[----:B------:R-:W0:Y:S01]  /*3ee0*/  LDC.64 R4, c[0x0][0x380] ;  /* 0x0000e000ff047b82 */ /* 0x000e220000000a00 */
[----:B------:R-:W-:-:S07]  /*3ef0*/  VIADD R12, R12, 0x200 ;  /* 0x000002000c0c7836 */ /* 0x000fce0000000000 */
[----:B------:R-:W1:Y:S02]  /*3f00*/  LDC.64 R2, c[0x0][0x388] ;  /* 0x0000e200ff027b82 */ /* 0x000e640000000a00 */
.L_x_386:
        /* <DEDUP_REMOVED lines=29> */
.L_x_379:
[----:B------:R-:W-:Y:S05]  /*40e0*/  BSYNC.RECONVERGENT B2 ;  /* 0x0000000000027941 */ /* 0x000fea0003800200 */
.L_x_378:
        /* <DEDUP_REMOVED lines=20> */
.L_x_381:
[----:B------:R-:W-:Y:S05]  /*4230*/  BSYNC.RECONVERGENT B2 ;  /* 0x0000000000027941 */ /* 0x000fea0003800200 */
.L_x_380:
        /* <DEDUP_REMOVED lines=20> */
.L_x_383:
[----:B------:R-:W-:Y:S05]  /*4380*/  BSYNC.RECONVERGENT B2 ;  /* 0x0000000000027941 */ /* 0x000fea0003800200 */
.L_x_382:
        /* <DEDUP_REMOVED lines=18> */
.L_x_385:
[----:B------:R-:W-:Y:S05]  /*44b0*/  BSYNC.RECONVERGENT B2 ;  /* 0x0000000000027941 */ /* 0x000fea0003800200 */
.L_x_384:
[C---:B------:R-:W-:Y:S02]  /*44c0*/  VIADD R14, R12.reuse, 0x200 ;  /* 0x000002000c0e7836 */ /* 0x040fe40000000000 */
[----:B------:R-:W-:-:S03]  /*44d0*/  VIADD R12, R12, 0x400 ;  /* 0x000004000c0c7836 */ /* 0x000fc60000000000 */
[----:B------:R-:W-:-:S13]  /*44e0*/  ISETP.GE.AND P0, PT, R14, R11, PT ;  /* 0x0000000b0e00720c */ /* 0x000fda0003f06270 */
[----:B------:R-:W-:Y:S05]  /*44f0*/  @!P0 BRA `(.L_x_386) ;  /* 0xfffffff800848947 */ /* 0x000fea000383ffff */
.L_x_372:
[----:B------:R-:W-:Y:S05]  /*4500*/  BSYNC.RECONVERGENT B1 ;  /* 0x0000000000017941 */ /* 0x000fea0003800200 */
.L_x_371:
        /* <DEDUP_REMOVED lines=22> */
.L_x_388:
[----:B------:R-:W-:Y:S05]  /*4670*/  BSYNC.RECONVERGENT B1 ;  /* 0x0000000000017941 */ /* 0x000fea0003800200 */
.L_x_387:
        /* <DEDUP_REMOVED lines=21> */
.L_x_390:
[----:B------:R-:W-:Y:S05]  /*47d0*/  BSYNC.RECONVERGENT B1 ;  /* 0x0000000000017941 */ /* 0x000fea0003800200 */
.L_x_389:
        /* <DEDUP_REMOVED lines=21> */
.L_x_392:
[----:B------:R-:W-:Y:S05]  /*4930*/  BSYNC.RECONVERGENT B1 ;  /* 0x0000000000017941 */ /* 0x000fea0003800200 */
.L_x_391:
        /* <DEDUP_REMOVED lines=21> */
.L_x_394:
[----:B------:R-:W-:Y:S05]  /*4a90*/  BSYNC.RECONVERGENT B1 ;  /* 0x0000000000017941 */ /* 0x000fea0003800200 */
.L_x_393:
        /* <DEDUP_REMOVED lines=22> */
.L_x_396:
[----:B------:R-:W-:Y:S05]  /*4c00*/  BSYNC.RECONVERGENT B1 ;  /* 0x0000000000017941 */ /* 0x000fea0003800200 */
.L_x_395:
        /* <DEDUP_REMOVED lines=12> */
.L_x_398:
[----:B------:R-:W-:Y:S05]  /*4cd0*/  BSYNC.RECONVERGENT B1 ;  /* 0x0000000000017941 */ /* 0x000fea0003800200 */
.L_x_397:
        /* <DEDUP_REMOVED lines=31> */
.L_x_400:
[----:B------:R-:W-:Y:S05]  /*4ed0*/  BSYNC.RECONVERGENT B1 ;  /* 0x0000000000017941 */ /* 0x000fea0003800200 */
.L_x_399:
        /* <DEDUP_REMOVED lines=18> */
.L_x_402:
[----:B------:R-:W-:Y:S05]  /*5000*/  BSYNC.RECONVERGENT B1 ;  /* 0x0000000000017941 */ /* 0x000fea0003800200 */
.L_x_401:
        /* <DEDUP_REMOVED lines=18> */
.L_x_404:
[----:B------:R-:W-:Y:S05]  /*5130*/  BSYNC.RECONVERGENT B1 ;  /* 0x0000000000017941 */ /* 0x000fea0003800200 */
.L_x_403:
        /* <DEDUP_REMOVED lines=18> */
.L_x_406:
[----:B------:R-:W-:Y:S05]  /*5260*/  BSYNC.RECONVERGENT B1 ;  /* 0x0000000000017941 */ /* 0x000fea0003800200 */
.L_x_405:
        /* <DEDUP_REMOVED lines=18> */
.L_x_408:
[----:B------:R-:W-:Y:S05]  /*5390*/  BSYNC.RECONVERGENT B1 ;  /* 0x0000000000017941 */ /* 0x000fea0003800200 */
.L_x_407:
        /* <DEDUP_REMOVED lines=18> */
.L_x_410:
[----:B------:R-:W-:Y:S05]  /*54c0*/  BSYNC.RECONVERGENT B1 ;  /* 0x0000000000017941 */ /* 0x000fea0003800200 */
.L_x_409:
        /* <DEDUP_REMOVED lines=17> */
.L_x_318:
[----:B------:R-:W-:Y:S05]  /*55e0*/  BSYNC.RECONVERGENT B0 ;  /* 0x0000000000007941 */ /* 0x000fea0003800200 */
.L_x_285:
[----:B------:R-:W-:Y:S05]  /*55f0*/  @P1 EXIT ;  /* 0x000000000000194d */ /* 0x000fea0003800000 */
[----:B0-----:R-:W0:Y:S01]  /*5600*/  LDC.64 R6, c[0x0][0x390] ;  /* 0x0000e400ff067b82 */ /* 0x001e220000000a00 */
[----:B------:R-:W-:Y:S02]  /*5610*/  IMAD.MOV.U32 R5, RZ, RZ, R4 ;  /* 0x000000ffff057224 */ /* 0x000fe400078e0004 */
[----:B------:R-:W-:-:S05]  /*5620*/  IMAD.MOV.U32 R4, RZ, RZ, R3 ;  /* 0x000000ffff047224 */ /* 0x000fca00078e0003 */
[----:B0-----:R-:W-:Y:S04]  /*5630*/  STG.E.64 desc[UR8][R6.64+0x8], R4 ;  /* 0x0000080406007986 */ /* 0x001fe8000c101b08 */
[----:B------:R-:W-:Y:S01]  /*5640*/  STG.E desc[UR8][R6.64], R2 ;  /* 0x0000000206007986 */ /* 0x000fe2000c101908 */
[----:B------:R-:W-:Y:S05]  /*5650*/  EXIT ;  /* 0x000000000000794d */ /* 0x000fea0003800000 */
.L_x_411:
        /* <DEDUP_REMOVED lines=10> */
.L_x_866:


//--------------------- .text._ZN6thrust24THRUST_300001_SM_1000_NS8cuda_cub4core6detail13_kernel_agentINS1_8__reduce11ReduceAgentIPN4cuda3std3__45tupleIJflEEESC_SB_iNS1_9__extrema9arg_min_fIflNS9_4lessIfEEEEEEJSC_SC_iSH_EEEvDpT0_ --------------------------
	.section	.text._ZN6thrust24THRUST_300001_SM_1000_NS8cuda_cub4core6detail13_kernel_agentINS1_8__reduce11ReduceAgentIPN4cuda3std3__45tupleIJflEEESC_SB_iNS1_9__extrema9arg_min_fIflNS9_4lessIfEEEEEEJSC_SC_iSH_EEEvDpT0_,"ax",@progbits
	.align	128
        .global         _ZN6thrust24THRUST_300001_SM_1000_NS8cuda_cub4core6detail13_kernel_agentINS1_8__reduce11ReduceAgentIPN4cuda3std3__45tupleIJflEEESC_SB_iNS1_9__extrema9arg_min_fIflNS9_4lessIfEEEEEEJSC_SC_iSH_EEEvDpT0_
        .type           _ZN6thrust24THRUST_300001_SM_1000_NS8cuda_cub4core6detail13_kernel_agentINS1_8__reduce11ReduceAgentIPN4cuda3std3__45tupleIJflEEESC_SB_iNS1_9__extrema9arg_min_fIflNS9_4lessIfEEEEEEJSC_SC_iSH_EEEvDpT0_,@function
        .size           _ZN6thrust24THRUST_300001_SM_1000_NS8cuda_cub4core6detail13_kernel_agentINS1_8__reduce11ReduceAgentIPN4cuda3std3__45tupleIJflEEESC_SB_iNS1_9__extrema9arg_min_fIflNS9_4lessIfEEEEEEJSC_SC_iSH_EEEvDpT0_,(.L_x_867 - _ZN6thrust24THRUST_300001_SM_1000_NS8cuda_cub4core6detail13_kernel_agentINS1_8__reduce11ReduceAgentIPN4cuda3std3__45tupleIJflEEESC_SB_iNS1_9__extrema9arg_min_fIflNS9_4lessIfEEEEEEJSC_SC_iSH_EEEvDpT0_)
        .other          _ZN6thrust24THRUST_300001_SM_1000_NS8cuda_cub4core6detail13_kernel_agentINS1_8__reduce11ReduceAgentIPN4cuda3std3__45tupleIJflEEESC_SB_iNS1_9__extrema9arg_min_fIflNS9_4lessIfEEEEEEJSC_SC_iSH_EEEvDpT0_,@"STO_CUDA_ENTRY STV_DEFAULT"
_ZN6thrust24THRUST_300001_SM_1000_NS8cuda_cub4core6detail13_kernel_agentINS1_8__reduce11ReduceAgentIPN4cuda3std3__45tupleIJflEEESC_SB_iNS1_9__extrema9arg_min_fIflNS9_4lessIfEEEEEEJSC_SC_iSH_EEEvDpT0_:
.text._ZN6thrust24THRUST_300001_SM_1000_NS8cuda_cub4core6detail13_kernel_agentINS1_8__reduce11ReduceAgentIPN4cuda3std3__45tupleIJflEEESC_SB_iNS1_9__extrema9arg_min_fIflNS9_4lessIfEEEEEEJSC_SC_iSH_EEEvDpT0_:
        /* <DEDUP_REMOVED lines=21> */
.L_x_415:
[----:B0-----:R-:W-:Y:S05]  /*0150*/  BSYNC.RECONVERGENT B1 ;  /* 0x0000000000017941 */ /* 0x001fea0003800200 */
.L_x_414:
        /* <DEDUP_REMOVED lines=15> */
.L_x_422:
        /* <DEDUP_REMOVED lines=24> */
.L_x_421:
[----:B------:R-:W-:Y:S05]  /*03d0*/  BSYNC.RECONVERGENT B3 ;  /* 0x0000000000037941 */ /* 0x000fea0003800200 */
.L_x_420:
[----:B------:R-:W-:Y:S02]  /*03e0*/  IMAD.X R7, RZ, RZ, R7, P3 ;  /* 0x000000ffff077224 */ /* 0x000fe400018e0607 */
[----:B------:R-:W-:Y:S01]  /*03f0*/  VIADD R4, R4, 0x100 ;  /* 0x0000010004047836 */ /* 0x000fe20000000000 */
[----:B------:R-:W-:Y:S06]  /*0400*/  @P2 BRA `(.L_x_422) ;  /* 0xfffffffc00902947 */ /* 0x000fec000383ffff */
.L_x_419:
[----:B------:R-:W-:Y:S05]  /*0410*/  BSYNC.RECONVERGENT B2 ;  /* 0x0000000000027941 */ /* 0x000fea0003800200 */
.L_x_418:
[----:B------:R-:W0:Y:S01]  /*0420*/  LDC.64 R6, c[0x0][0x380] ;  /* 0x0000e000ff067b82 */ /* 0x000e220000000a00 */
[----:B------:R-:W-:-:S13]  /*0430*/  ISETP.GE.U32.AND P0, PT, R14, 0x300, PT ;  /* 0x000003000e00780c */ /* 0x000fda0003f06070 */
[----:B------:R-:W-:Y:S05]  /*0440*/  @!P0 BRA `(.L_x_417) ;  /* 0x0000000400508947 */ /* 0x000fea0003800000 */
.L_x_431:
        /* <DEDUP_REMOVED lines=23> */
.L_x_424:
[----:B------:R-:W-:Y:S05]  /*05c0*/  BSYNC.RECONVERGENT B2 ;  /* 0x0000000000027941 */ /* 0x000fea0003800200 */
.L_x_423:
        /* <DEDUP_REMOVED lines=18> */
.L_x_426:
[----:B------:R-:W-:Y:S05]  /*06f0*/  BSYNC.RECONVERGENT B2 ;  /* 0x0000000000027941 */ /* 0x000fea0003800200 */
.L_x_425:
        /* <DEDUP_REMOVED lines=18> */
.L_x_428:
[----:B------:R-:W-:Y:S05]  /*0820*/  BSYNC.RECONVERGENT B2 ;  /* 0x0000000000027941 */ /* 0x000fea0003800200 */
.L_x_427:
        /* <DEDUP_REMOVED lines=18> */
.L_x_430:
[----:B------:R-:W-:Y:S05]  /*0950*/  BSYNC.RECONVERGENT B2 ;  /* 0x0000000000027941 */ /* 0x000fea0003800200 */
.L_x_429:
[----:B------:R-:W-:-:S05]  /*0960*/  VIADD R4, R4, 0x400 ;  /* 0x0000040004047836 */ /* 0x000fca0000000000 */
[----:B------:R-:W-:-:S13]  /*0970*/  ISETP.GE.AND P0, PT, R4, UR5, PT ;  /* 0x0000000504007c0c */ /* 0x000fda000bf06270 */
[----:B------:R-:W-:Y:S05]  /*0980*/  @!P0 BRA `(.L_x_431) ;  /* 0xfffffff800b08947 */ /* 0x000fea000383ffff */
.L_x_417:
[----:B------:R-:W-:Y:S05]  /*0990*/  BSYNC.RECONVERGENT B1 ;  /* 0x0000000000017941 */ /* 0x000fea0003800200 */
.L_x_416:
        /* <DEDUP_REMOVED lines=25> */
.L_x_434:
[----:B------:R-:W-:Y:S05]  /*0b30*/  BSYNC.RECONVERGENT B1 ;  /* 0x0000000000017941 */ /* 0x000fea0003800200 */
.L_x_433:
        /* <DEDUP_REMOVED lines=21> */
.L_x_436:
[----:B------:R-:W-:Y:S05]  /*0c90*/  BSYNC.RECONVERGENT B1 ;  /* 0x0000000000017941 */ /* 0x000fea0003800200 */
.L_x_435:
        /* <DEDUP_REMOVED lines=21> */
.L_x_438:
[----:B------:R-:W-:Y:S05]  /*0df0*/  BSYNC.RECONVERGENT B1 ;  /* 0x0000000000017941 */ /* 0x000fea0003800200 */
.L_x_437:
        /* <DEDUP_REMOVED lines=21> */
.L_x_440:
[----:B------:R-:W-:Y:S05]  /*0f50*/  BSYNC.RECONVERGENT B1 ;  /* 0x0000000000017941 */ /* 0x000fea0003800200 */
.L_x_439:
        /* <DEDUP_REMOVED lines=22> */
.L_x_442:
[----:B------:R-:W-:Y:S05]  /*10c0*/  BSYNC.RECONVERGENT B1 ;  /* 0x0000000000017941 */ /* 0x000fea0003800200 */
.L_x_441:
        /* <DEDUP_REMOVED lines=12> */
.L_x_444:
[----:B------:R-:W-:Y:S05]  /*1190*/  BSYNC.RECONVERGENT B1 ;  /* 0x0000000000017941 */ /* 0x000fea0003800200 */
.L_x_443:
        /* <DEDUP_REMOVED lines=31> */
.L_x_447:
[----:B------:R-:W-:Y:S05]  /*1390*/  BSYNC.RECONVERGENT B1 ;  /* 0x0000000000017941 */ /* 0x000fea0003800200 */
.L_x_446:
        /* <DEDUP_REMOVED lines=18> */
.L_x_449:
[----:B------:R-:W-:Y:S05]  /*14c0*/  BSYNC.RECONVERGENT B1 ;  /* 0x0000000000017941 */ /* 0x000fea0003800200 */
.L_x_448:
        /* <DEDUP_REMOVED lines=18> */
.L_x_451:
[----:B------:R-:W-:Y:S05]  /*15f0*/  BSYNC.RECONVERGENT B1 ;  /* 0x0000000000017941 */ /* 0x000fea0003800200 */
.L_x_450:
        /* <DEDUP_REMOVED lines=18> */
.L_x_453:
[----:B------:R-:W-:Y:S05]  /*1720*/  BSYNC.RECONVERGENT B1 ;  /* 0x0000000000017941 */ /* 0x000fea0003800200 */
.L_x_452:
        /* <DEDUP_REMOVED lines=18> */
.L_x_455:
[----:B------:R-:W-:Y:S05]  /*1850*/  BSYNC.RECONVERGENT B1 ;  /* 0x0000000000017941 */ /* 0x000fea0003800200 */
.L_x_454:
        /* <DEDUP_REMOVED lines=18> */
.L_x_457:
[----:B------:R-:W-:Y:S05]  /*1980*/  BSYNC.RECONVERGENT B1 ;  /* 0x0000000000017941 */ /* 0x000fea0003800200 */
.L_x_456:
        /* <DEDUP_REMOVED lines=19> */
.L_x_432:
        /* <DEDUP_REMOVED lines=28> */
.L_x_459:
[----:B------:R-:W-:Y:S05]  /*1c80*/  BSYNC.RECONVERGENT B1 ;  /* 0x0000000000017941 */ /* 0x000fea0003800200 */
.L_x_458:
        /* <DEDUP_REMOVED lines=22> */
.L_x_461:
[----:B------:R-:W-:Y:S05]  /*1df0*/  BSYNC.RECONVERGENT B1 ;  /* 0x0000000000017941 */ /* 0x000fea0003800200 */
.L_x_460:
        /* <DEDUP_REMOVED lines=22> */
.L_x_463:
[----:B------:R-:W-:Y:S05]  /*1f60*/  BSYNC.RECONVERGENT B1 ;  /* 0x0000000000017941 */ /* 0x000fea0003800200 */
.L_x_462:
        /* <DEDUP_REMOVED lines=22> */
.L_x_465:
[----:B------:R-:W-:Y:S05]  /*20d0*/  BSYNC.RECONVERGENT B1 ;  /* 0x0000000000017941 */ /* 0x000fea0003800200 */
.L_x_464:
        /* <DEDUP_REMOVED lines=23> */
.L_x_467:
[----:B------:R-:W-:Y:S05]  /*2250*/  BSYNC.RECONVERGENT B1 ;  /* 0x0000000000017941 */ /* 0x000fea0003800200 */
.L_x_466:
        /* <DEDUP_REMOVED lines=12> */
.L_x_469:
[----:B------:R-:W-:Y:S05]  /*2320*/  BSYNC.RECONVERGENT B1 ;  /* 0x0000000000017941 */ /* 0x000fea0003800200 */
.L_x_468:
        /* <DEDUP_REMOVED lines=30> */
.L_x_471:
[----:B------:R-:W-:Y:S05]  /*2510*/  BSYNC.RECONVERGENT B1 ;  /* 0x0000000000017941 */ /* 0x000fea0003800200 */
.L_x_470:
        /* <DEDUP_REMOVED lines=27> */
.L_x_473:
[----:B------:R-:W-:Y:S05]  /*26d0*/  BSYNC.RECONVERGENT B1 ;  /* 0x0000000000017941 */ /* 0x000fea0003800200 */
.L_x_472:
        /* <DEDUP_REMOVED lines=27> */
.L_x_475:
[----:B------:R-:W-:Y:S05]  /*2890*/  BSYNC.RECONVERGENT B1 ;  /* 0x0000000000017941 */ /* 0x000fea0003800200 */
.L_x_474:
        /* <DEDUP_REMOVED lines=27> */
.L_x_477:
[----:B------:R-:W-:Y:S05]  /*2a50*/  BSYNC.RECONVERGENT B1 ;  /* 0x0000000000017941 */ /* 0x000fea0003800200 */
.L_x_476:
        /* <DEDUP_REMOVED lines=27> */
.L_x_479:
[----:B------:R-:W-:Y:S05]  /*2c10*/  BSYNC.RECONVERGENT B1 ;  /* 0x0000000000017941 */ /* 0x000fea0003800200 */
.L_x_478:
        /* <DEDUP_REMOVED lines=27> */
.L_x_481:
[----:B------:R-:W-:Y:S05]  /*2dd0*/  BSYNC.RECONVERGENT B1 ;  /* 0x0000000000017941 */ /* 0x000fea0003800200 */
.L_x_480:
        /* <DEDUP_REMOVED lines=28> */
.L_x_413:
        /* <DEDUP_REMOVED lines=22> */
[-C--:B------:R-:W-:Y:S02]  /*3100*/  @P2 ISETP.LT.U32.AND P1, PT, R14, R8.reuse, PT ;  /* 0x000000080e00220c */ /* 0x080fe40003f21070 */
[CC--:B------:R-:W-:Y:S02]  /*3110*/  @P2 ISETP.GE.AND.EX P0, PT, R15.reuse, R9.reuse, PT, P0 ;  /* 0x000000090f00220c */ /* 0x0c0fe40003f06300 */
[----:B------:R-:W-:Y:S02]  /*3120*/  @P2 ISETP.LT.AND.EX P1, PT, R15, R9, PT, P1 ;  /* 0x000000090f00220c */ /* 0x000fe40003f21310 */
[----:B------:R-:W-:Y:S02]  /*3130*/  @P2 FSEL R19, R18, R11, !P0 ;  /* 0x0000000b12132208 */ /* 0x000fe40004000000 */
[----:B------:R-:W-:-:S02]  /*3140*/  @P2 SEL R11, R14, R8, P1 ;  /* 0x000000080e0b2207 */ /* 0x000fc40000800000 */
[----:B------:R-:W-:-:S03]  /*3150*/  @P2 SEL R14, R15, R9, P1 ;  /* 0x000000090f0e2207 */ /* 0x000fc60000800000 */
[----:B------:R-:W-:Y:S02]  /*3160*/  @P2 IMAD.MOV.U32 R8, RZ, RZ, R11 ;  /* 0x000000ffff082224 */ /* 0x000fe400078e000b */
[----:B------:R-:W-:-:S07]  /*3170*/  @P2 IMAD.MOV.U32 R9, RZ, RZ, R14 ;  /* 0x000000ffff092224 */ /* 0x000fce00078e000e */
.L_x_483:
[----:B------:R-:W-:Y:S05]  /*3180*/  BSYNC.RECONVERGENT B1 ;  /* 0x0000000000017941 */ /* 0x000fea0003800200 */
.L_x_482:
        /* <DEDUP_REMOVED lines=17> */
.L_x_485:
[----:B------:R-:W-:Y:S05]  /*32a0*/  BSYNC.RECONVERGENT B1 ;  /* 0x0000000000017941 */ /* 0x000fea0003800200 */
.L_x_484:
        /* <DEDUP_REMOVED lines=17> */
.L_x_487:
[----:B------:R-:W-:Y:S05]  /*33c0*/  BSYNC.RECONVERGENT B1 ;  /* 0x0000000000017941 */ /* 0x000fea0003800200 */
.L_x_486:
        /* <DEDUP_REMOVED lines=17> */
.L_x_489:
[----:B------:R-:W-:Y:S05]  /*34e0*/  BSYNC.RECONVERGENT B1 ;  /* 0x0000000000017941 */ /* 0x000fea0003800200 */
.L_x_488:
[----:B------:R-:W-:Y:S01]  /*34f0*/  UISETP.GE.U32.AND UP0, UPT, UR4, 0xa00, UPT ;  /* 0x00000a000400788c */ /* 0x000fe2000bf06070 */
[----:B------:R-:W-:-:S08]  /*3500*/  IMAD.MOV.U32 R5, RZ, RZ, 0x500 ;  /* 0x00000500ff057424 */ /* 0x000fd000078e00ff */
[----:B------:R-:W-:Y:S05]  /*3510*/  BRA.U !UP0, `(.L_x_490) ;  /* 0x0000000508b47547 */ /* 0x000fea000b800000 */
[----:B------:R-:W0:Y:S01]  /*3520*/  LDC.64 R6, c[0x0][0x380] ;  /* 0x0000e000ff067b82 */ /* 0x000e220000000a00 */
[----:B------:R-:W-:Y:S01]  /*3530*/  IMAD.MOV.U32 R5, RZ, RZ, 0x500 ;  /* 0x00000500ff057424 */ /* 0x000fe200078e00ff */
[----:B------:R-:W1:Y:S06]  /*3540*/  LDCU UR4, c[0x0][0x390] ;  /* 0x00007200ff0477ac */ /* 0x000e6c0008000800 */
.L_x_501:
[----:B------:R-:W-:-:S04]  /*3550*/  IMAD.IADD R17, R0, 0x1, R5 ;  /* 0x0000000100117824 */ /* 0x000fc800078e0205 */
[----:B0-----:R-:W-:-:S05]  /*3560*/  IMAD.WIDE.U32 R16, R17, 0x10, R6 ;  /* 0x0000001011107825 */ /* 0x001fca00078e0006 */
        /* <DEDUP_REMOVED lines=27> */
.L_x_492:
[----:B-1----:R-:W-:Y:S05]  /*3720*/  BSYNC.RECONVERGENT B1 ;  /* 0x0000000000017941 */ /* 0x002fea0003800200 */
.L_x_491:
        /* <DEDUP_REMOVED lines=17> */
.L_x_494:
[----:B------:R-:W-:Y:S05]  /*3840*/  BSYNC.RECONVERGENT B1 ;  /* 0x0000000000017941 */ /* 0x000fea0003800200 */
.L_x_493:
        /* <DEDUP_REMOVED lines=17> */
.L_x_496:
[----:B------:R-:W-:Y:S05]  /*3960*/  BSYNC.RECONVERGENT B1 ;  /* 0x0000000000017941 */ /* 0x000fea0003800200 */
.L_x_495:
        /* <DEDUP_REMOVED lines=17> */
.L_x_498:
[----:B------:R-:W-:Y:S05]  /*3a80*/  BSYNC.RECONVERGENT B1 ;  /* 0x0000000000017941 */ /* 0x000fea0003800200 */
.L_x_497:
        /* <DEDUP_REMOVED lines=17> */
.L_x_500:
[----:B------:R-:W-:Y:S05]  /*3ba0*/  BSYNC.RECONVERGENT B1 ;  /* 0x0000000000017941 */ /* 0x000fea0003800200 */
.L_x_499:
[C---:B------:R-:W-:Y:S02]  /*3bb0*/  VIADD R8, R5.reuse, 0xa00 ;  /* 0x00000a0005087836 */ /* 0x040fe40000000000 */
[----:B------:R-:W-:-:S03]  /*3bc0*/  VIADD R5, R5, 0x500 ;  /* 0x0000050005057836 */ /* 0x000fc60000000000 */
[----:B------:R-:W-:-:S13]  /*3bd0*/  ISETP.GT.AND P0, PT, R8, UR4, PT ;  /* 0x0000000408007c0c */ /* 0x000fda000bf04270 */
[----:B------:R-:W-:Y:S05]  /*3be0*/  @!P0 BRA `(.L_x_501) ;  /* 0xfffffff800588947 */ /* 0x000fea000383ffff */
.L_x_490:
[----:B------:R-:W-:-:S13]  /*3bf0*/  ISETP.GE.AND P0, PT, R5, UR4, PT ;  /* 0x0000000405007c0c */ /* 0x000fda000bf06270 */
        /* <DEDUP_REMOVED lines=12> */
[----:B------:R-:W0:Y:S01]  /*3cc0*/  LDC.64 R6, c[0x0][0x380] ;  /* 0x0000e000ff067b82 */ /* 0x000e220000000a00 */
[----:B------:R-:W-:Y:S01]  /*3cd0*/  LEA.HI R8, R16, 0x1, RZ, 0x18 ;  /* 0x0000000110087811 */ /* 0x000fe200078fc0ff */
[----:B------:R-:W-:Y:S02]  /*3ce0*/  IMAD.IADD R13, R0, 0x1, R5 ;  /* 0x00000001000d7824 */ /* 0x000fe400078e0205 */
[----:B------:R-:W-:Y:S01]  /*3cf0*/  IMAD.MOV.U32 R10, RZ, RZ, R0 ;  /* 0x000000ffff0a7224 */ /* 0x000fe200078e0000 */
[----:B------:R-:W-:-:S05]  /*3d00*/  LOP3.LUT R8, R8, 0x3, RZ, 0xc0, !PT ;  /* 0x0000000308087812 */ /* 0x000fca00078ec0ff */
[----:B------:R-:W-:-:S07]  /*3d10*/  IMAD.MOV R12, RZ, RZ, -R8 ;  /* 0x000000ffff0c7224 */ /* 0x000fce00078e0a08 */
.L_x_508:
[----:B0-----:R-:W-:-:S05]  /*3d20*/  IMAD.WIDE.U32 R8, R13, 0x10, R6 ;  /* 0x000000100d087825 */ /* 0x001fca00078e0006 */
[----:B------:R-:W2:Y:S01]  /*3d30*/  LDG.E.CONSTANT R19, desc[UR6][R8.64] ;  /* 0x0000000608137981 */ /* 0x000ea2000c1e9900 */
[----:B------:R-:W-:Y:S01]  /*3d40*/  VIADD R12, R12, 0x1 ;  /* 0x000000010c0c7836 */ /* 0x000fe20000000000 */
[----:B------:R-:W-:Y:S04]  /*3d50*/  BSSY.RECONVERGENT B3, `(.L_x_506) ;  /* 0x0000013000037945 */ /* 0x000fe80003800200 */
        /* <DEDUP_REMOVED lines=18> */
.L_x_507:
[----:B------:R-:W-:Y:S05]  /*3e80*/  BSYNC.RECONVERGENT B3 ;  /* 0x0000000000037941 */ /* 0x000fea0003800200 */
.L_x_506:
[----:B------:R-:W-:Y:S02]  /*3e90*/  VIADD R10, R10, 0x100 ;  /* 0x000001000a0a7836 */ /* 0x000fe40000000000 */
[----:B------:R-:W-:Y:S01]  /*3ea0*/  VIADD R13, R13, 0x100 ;  /* 0x000001000d0d7836 */ /* 0x000fe20000000000 */
[----:B------:R-:W-:Y:S06]  /*3eb0*/  @P2 BRA `(.L_x_508) ;  /* 0xfffffffc00982947 */ /* 0x000fec000383ffff */
.L_x_505:
[----:B------:R-:W-:Y:S05]  /*3ec0*/  BSYNC.RECONVERGENT B2 ;  /* 0x0000000000027941 */ /* 0x000fea0003800200 */
.L_x_504:
[----:B------:R-:W-:-:S13]  /*3ed0*/  ISETP.GE.U32.AND P0, PT, R16, 0x300, PT ;  /* 0x000003001000780c */ /* 0x000fda0003f06070 */
[----:B------:R-:W-:Y:S05]  /*3ee0*/  @!P0 BRA `(.L_x_503) ;  /* 0x0000000400808947 */ /* 0x000fea0003800000 */
[----:B------:R-:W0:Y:S01]  /*3ef0*/  LDCU.64 UR8, c[0x0][0x380] ;  /* 0x00007000ff0877ac */ /* 0x000e220008000a00 */
[----:B------:R-:W1:Y:S01]  /*3f00*/  LDC.64 R6, c[0x0][0x380] ;  /* 0x0000e000ff067b82 */ /* 0x000e620000000a00 */
[C---:B------:R-:W-:Y:S01]  /*3f10*/  IADD3 R9, P0, PT, R10.reuse, R5, RZ ;  /* 0x000000050a097210 */ /* 0x040fe20007f1e0ff */
[----:B------:R-:W-:-:S04]  /*3f20*/  IMAD.IADD R13, R10, 0x1, R5 ;  /* 0x000000010a0d7824 */ /* 0x000fc800078e0205 */
[----:B------:R-:W-:Y:S01]  /*3f30*/  IMAD.X R12, RZ, RZ, RZ, P0 ;  /* 0x000000ffff0c7224 */ /* 0x000fe200000e06ff */
[----:B0-----:R-:W-:-:S04]  /*3f40*/  LEA R8, P1, R9, UR8, 0x4 ;  /* 0x0000000809087c11 */ /* 0x001fc8000f8220ff */
[----:B------:R-:W-:Y:S02]  /*3f50*/  IADD3 R8, P0, PT, R8, 0x3008, RZ ;  /* 0x0000300808087810 */ /* 0x000fe40007f1e0ff */
[----:B------:R-:W-:-:S05]  /*3f60*/  LEA.HI.X R9, R9, UR9, R12, 0x4, P1 ;  /* 0x0000000909097c11 */ /* 0x000fca00088f240c */
[----:B------:R-:W-:-:S07]  /*3f70*/  IMAD.X R9, RZ, RZ, R9, P0 ;  /* 0x000000ffff097224 */ /* 0x000fce00000e0609 */
.L_x_517:
[----:B-1----:R-:W-:Y:S01]  /*3f80*/  IMAD.WIDE.U32 R14, R13, 0x10, R6 ;  /* 0x000000100d0e7825 */ /* 0x002fe200078e0006 */
[----:B------:R0:W5:Y:S04]  /*3f90*/  LDG.E.CONSTANT R25, desc[UR6][R8.64+-0x2008] ;  /* 0xffdff80608197981 */ /* 0x000168000c1e9900 */
[----:B------:R-:W2:Y:S04]  /*3fa0*/  LDG.E.CONSTANT R21, desc[UR6][R14.64] ;  /* 0x000000060e157981 */ /* 0x000ea8000c1e9900 */
        /* <DEDUP_REMOVED lines=20> */
.L_x_510:
[----:B------:R-:W-:Y:S05]  /*40f0*/  BSYNC.RECONVERGENT B2 ;  /* 0x0000000000027941 */ /* 0x000fea0003800200 */
.L_x_509:
        /* <DEDUP_REMOVED lines=18> */
.L_x_512:
[----:B------:R-:W-:Y:S05]  /*4220*/  BSYNC.RECONVERGENT B2 ;  /* 0x0000000000027941 */ /* 0x000fea0003800200 */
.L_x_511:
        /* <DEDUP_REMOVED lines=18> */
.L_x_514:
[----:B------:R-:W-:Y:S05]  /*4350*/  BSYNC.RECONVERGENT B2 ;  /* 0x0000000000027941 */ /* 0x000fea0003800200 */
.L_x_513:
        /* <DEDUP_REMOVED lines=18> */
.L_x_516:
[----:B------:R-:W-:Y:S05]  /*4480*/  BSYNC.RECONVERGENT B2 ;  /* 0x0000000000027941 */ /* 0x000fea0003800200 */
.L_x_515:
[----:B------:R-:W-:Y:S01]  /*4490*/  VIADD R10, R10, 0x400 ;  /* 0x000004000a0a7836 */ /* 0x000fe20000000000 */
[----:B------:R-:W-:Y:S01]  /*44a0*/  IADD3 R8, P1, PT, R8, 0x4000, RZ ;  /* 0x0000400008087810 */ /* 0x000fe20007f3e0ff */
[----:B------:R-:W-:-:S03]  /*44b0*/  VIADD R13, R13, 0x400 ;  /* 0x000004000d0d7836 */ /* 0x000fc60000000000 */
[----:B------:R-:W-:Y:S01]  /*44c0*/  ISETP.GE.AND P0, PT, R10, R11, PT ;  /* 0x0000000b0a00720c */ /* 0x000fe20003f06270 */
[----:B------:R-:W-:-:S12]  /*44d0*/  IMAD.X R9, RZ, RZ, R9, P1 ;  /* 0x000000ffff097224 */ /* 0x000fd800008e0609 */
[----:B------:R-:W-:Y:S05]  /*44e0*/  @!P0 BRA `(.L_x_517) ;  /* 0xfffffff800a48947 */ /* 0x000fea000383ffff */
.L_x_503:
[----:B------:R-:W-:Y:S05]  /*44f0*/  BSYNC.RECONVERGENT B1 ;  /* 0x0000000000017941 */ /* 0x000fea0003800200 */
.L_x_502:
        /* <DEDUP_REMOVED lines=22> */
.L_x_519:
[----:B------:R-:W-:Y:S05]  /*4660*/  BSYNC.RECONVERGENT B1 ;  /* 0x0000000000017941 */ /* 0x000fea0003800200 */
.L_x_518:
        /* <DEDUP_REMOVED lines=21> */
.L_x_521:
[----:B------:R-:W-:Y:S05]  /*47c0*/  BSYNC.RECONVERGENT B1 ;  /* 0x0000000000017941 */ /* 0x000fea0003800200 */
.L_x_520:
        /* <DEDUP_REMOVED lines=21> */
.L_x_523:
[----:B------:R-:W-:Y:S05]  /*4920*/  BSYNC.RECONVERGENT B1 ;  /* 0x0000000000017941 */ /* 0x000fea0003800200 */
.L_x_522:
        /* <DEDUP_REMOVED lines=21> */
.L_x_525:
[----:B------:R-:W-:Y:S05]  /*4a80*/  BSYNC.RECONVERGENT B1 ;  /* 0x0000000000017941 */ /* 0x000fea0003800200 */
.L_x_524:
        /* <DEDUP_REMOVED lines=22> */
.L_x_527:
[----:B------:R-:W-:Y:S05]  /*4bf0*/  BSYNC.RECONVERGENT B1 ;  /* 0x0000000000017941 */ /* 0x000fea0003800200 */
.L_x_526:
        /* <DEDUP_REMOVED lines=12> */
.L_x_529:
[----:B------:R-:W-:Y:S05]  /*4cc0*/  BSYNC.RECONVERGENT B1 ;  /* 0x0000000000017941 */ /* 0x000fea0003800200 */
.L_x_528:
        /* <DEDUP_REMOVED lines=31> */
.L_x_531:
[----:B------:R-:W-:Y:S05]  /*4ec0*/  BSYNC.RECONVERGENT B1 ;  /* 0x0000000000017941 */ /* 0x000fea0003800200 */
.L_x_530:
        /* <DEDUP_REMOVED lines=18> */
.L_x_533:
[----:B------:R-:W-:Y:S05]  /*4ff0*/  BSYNC.RECONVERGENT B1 ;  /* 0x0000000000017941 */ /* 0x000fea0003800200 */
.L_x_532:
        /* <DEDUP_REMOVED lines=18> */
.L_x_535:
[----:B------:R-:W-:Y:S05]  /*5120*/  BSYNC.RECONVERGENT B1 ;  /* 0x0000000000017941 */ /* 0x000fea0003800200 */
.L_x_534:
        /* <DEDUP_REMOVED lines=18> */
.L_x_537:
[----:B------:R-:W-:Y:S05]  /*5250*/  BSYNC.RECONVERGENT B1 ;  /* 0x0000000000017941 */ /* 0x000fea0003800200 */
.L_x_536:
        /* <DEDUP_REMOVED lines=18> */
.L_x_539:
[----:B------:R-:W-:Y:S05]  /*5380*/  BSYNC.RECONVERGENT B1 ;  /* 0x0000000000017941 */ /* 0x000fea0003800200 */
.L_x_538:
        /* <DEDUP_REMOVED lines=18> */
.L_x_541:
[----:B------:R-:W-:Y:S05]  /*54b0*/  BSYNC.RECONVERGENT B1 ;  /* 0x0000000000017941 */ /* 0x000fea0003800200 */
.L_x_540:
        /* <DEDUP_REMOVED lines=17> */
.L_x_445:
[----:B------:R-:W-:Y:S05]  /*55d0*/  BSYNC.RECONVERGENT B0 ;  /* 0x0000000000007941 */ /* 0x000fea0003800200 */
.L_x_412:
[----:B------:R-:W-:Y:S05]  /*55e0*/  @P1 EXIT ;  /* 0x000000000000194d */ /* 0x000fea0003800000 */
[----:B0-----:R-:W0:Y:S01]  /*55f0*/  LDC.64 R6, c[0x0][0x388] ;  /* 0x0000e200ff067b82 */ /* 0x001e220000000a00 */
[----:B------:R-:W-:Y:S02]  /*5600*/  IMAD.MOV.U32 R5, RZ, RZ, R4 ;  /* 0x000000ffff057224 */ /* 0x000fe400078e0004 */
[----:B------:R-:W-:-:S05]  /*5610*/  IMAD.MOV.U32 R4, RZ, RZ, R3 ;  /* 0x000000ffff047224 */ /* 0x000fca00078e0003 */
[----:B0-----:R-:W-:Y:S04]  /*5620*/  STG.E.64 desc[UR6][R6.64+0x8], R4 ;  /* 0x0000080406007986 */ /* 0x001fe8000c101b06 */
[----:B------:R-:W-:Y:S01]  /*5630*/  STG.E desc[UR6][R6.64], R2 ;  /* 0x0000000206007986 */ /* 0x000fe2000c101906 */
[----:B------:R-:W-:Y:S05]  /*5640*/  EXIT ;  /* 0x000000000000794d */ /* 0x000fea0003800000 */
.L_x_542:
        /* <DEDUP_REMOVED lines=11> */
.L_x_867:


//--------------------- .text._ZN6thrust24THRUST_300001_SM_1000_NS8cuda_cub4core6detail13_kernel_agentINS1_8__reduce10DrainAgentIiEEJN3cub18CUB_300001_SM_10009GridQueueIjEEiEEEvDpT0_ --------------------------
	.section	.text._ZN6thrust24THRUST_300001_SM_1000_NS8cuda_cub4core6detail13_kernel_agentINS1_8__reduce10DrainAgentIiEEJN3cub18CUB_300001_SM_10009GridQueueIjEEiEEEvDpT0_,"ax",@progbits
	.align	128
        .global         _ZN6thrust24THRUST_300001_SM_1000_NS8cuda_cub4core6detail13_kernel_agentINS1_8__reduce10DrainAgentIiEEJN3cub18CUB_300001_SM_10009GridQueueIjEEiEEEvDpT0_
        .type           _ZN6thrust24THRUST_300001_SM_1000_NS8cuda_cub4core6detail13_kernel_agentINS1_8__reduce10DrainAgentIiEEJN3cub18CUB_300001_SM_10009GridQueueIjEEiEEEvDpT0_,@function
        .size           _ZN6thrust24THRUST_300001_SM_1000_NS8cuda_cub4core6detail13_kernel_agentINS1_8__reduce10DrainAgentIiEEJN3cub18CUB_300001_SM_10009GridQueueIjEEiEEEvDpT0_,(.L_x_868 - _ZN6thrust24THRUST_300001_SM_1000_NS8cuda_cub4core6detail13_kernel_agentINS1_8__reduce10DrainAgentIiEEJN3cub18CUB_300001_SM_10009GridQueueIjEEiEEEvDpT0_)
        .other          _ZN6thrust24THRUST_300001_SM_1000_NS8cuda_cub4core6detail13_kernel_agentINS1_8__reduce10DrainAgentIiEEJN3cub18CUB_300001_SM_10009GridQueueIjEEiEEEvDpT0_,@"STO_CUDA_ENTRY STV_DEFAULT"
_ZN6thrust24THRUST_300001_SM_1000_NS8cuda_cub4core6detail13_kernel_agentINS1_8__reduce10DrainAgentIiEEJN3cub18CUB_300001_SM_10009GridQueueIjEEiEEEvDpT0_:
.text._ZN6thrust24THRUST_300001_SM_1000_NS8cuda_cub4core6detail13_kernel_agentINS1_8__reduce10DrainAgentIiEEJN3cub18CUB_300001_SM_10009GridQueueIjEEiEEEvDpT0_:
[----:B------:R-:W-:Y:S08]  /*0000*/  LDC R1, c[0x0][0x37c] ;  /* 0x0000df00ff017b82 */ /* 0x000ff00000000800 */
[----:B------:R-:W0:Y:S01]  /*0010*/  LDC.64 R2, c[0x0][0x380] ;  /* 0x0000e000ff027b82 */ /* 0x000e220000000a00 */
[----:B------:R-:W0:Y:S07]  /*0020*/  LDCU.64 UR4, c[0x0][0x358] ;  /* 0x00006b00ff0477ac */ /* 0x000e2e0008000a00 */
[----:B------:R-:W1:Y:S01]  /*0030*/  LDC R5, c[0x0][0x388] ;  /* 0x0000e200ff057b82 */ /* 0x000e620000000800 */
[----:B0-----:R-:W-:Y:S04]  /*0040*/  STG.E desc[UR4][R2.64+0x4], RZ ;  /* 0x000004ff02007986 */ /* 0x001fe8000c101904 */
[----:B-1----:R-:W-:Y:S01]  /*0050*/  STG.E desc[UR4][R2.64], R5 ;  /* 0x0000000502007986 */ /* 0x002fe2000c101904 */
[----:B------:R-:W-:Y:S05]  /*0060*/  EXIT ;  /* 0x000000000000794d */ /* 0x000fea0003800000 */
.L_x_543:
        /* <DEDUP_REMOVED lines=9> */
.L_x_868:


//--------------------- .text._ZN6thrust24THRUST_300001_SM_1000_NS8cuda_cub4core6detail13_kernel_agentINS1_8__reduce11ReduceAgentINS0_12zip_iteratorIN4cuda3std3__45tupleIJPfNS0_17counting_iteratorIlNS0_11use_defaultESE_SE_EEEEEEEPNSB_IJflEEESI_iNS1_9__extrema9arg_min_fIflNSA_4lessIfEEEEEEJSH_SJ_iN3cub18CUB_300001_SM_100013GridEvenShareIiEENSR_9GridQueueIjEESO_EEEvDpT0_ --------------------------
	.section	.text._ZN6thrust24THRUST_300001_SM_1000_NS8cuda_cub4core6detail13_kernel_agentINS1_8__reduce11ReduceAgentINS0_12zip_iteratorIN4cuda3std3__45tupleIJPfNS0_17counting_iteratorIlNS0_11use_defaultESE_SE_EEEEEEEPNSB_IJflEEESI_iNS1_9__extrema9arg_min_fIflNSA_4lessIfEEEEEEJSH_SJ_iN3cub18CUB_300001_SM_100013GridEvenShareIiEENSR_9GridQueueIjEESO_EEEvDpT0_,"ax",@progbits
	.align	128
        .global         _ZN6thrust24THRUST_300001_SM_1000_NS8cuda_cub4core6detail13_kernel_agentINS1_8__reduce11ReduceAgentINS0_12zip_iteratorIN4cuda3std3__45tupleIJPfNS0_17counting_iteratorIlNS0_11use_defaultESE_SE_EEEEEEEPNSB_IJflEEESI_iNS1_9__extrema9arg_min_fIflNSA_4lessIfEEEEEEJSH_SJ_iN3cub18CUB_300001_SM_100013GridEvenShareIiEENSR_9GridQueueIjEESO_EEEvDpT0_
        .type           _ZN6thrust24THRUST_300001_SM_1000_NS8cuda_cub4core6detail13_kernel_agentINS1_8__reduce11ReduceAgentINS0_12zip_iteratorIN4cuda3std3__45tupleIJPfNS0_17counting_iteratorIlNS0_11use_defaultESE_SE_EEEEEEEPNSB_IJflEEESI_iNS1_9__extrema9arg_min_fIflNSA_4lessIfEEEEEEJSH_SJ_iN3cub18CUB_300001_SM_100013GridEvenShareIiEENSR_9GridQueueIjEESO_EEEvDpT0_,@function
        .size           _ZN6thrust24THRUST_300001_SM_1000_NS8cuda_cub4core6detail13_kernel_agentINS1_8__reduce11ReduceAgentINS0_12zip_iteratorIN4cuda3std3__45tupleIJPfNS0_17counting_iteratorIlNS0_11use_defaultESE_SE_EEEEEEEPNSB_IJflEEESI_iNS1_9__extrema9arg_min_fIflNSA_4lessIfEEEEEEJSH_SJ_iN3cub18CUB_300001_SM_100013GridEvenShareIiEENSR_9GridQueueIjEESO_EEEvDpT0_,(.L_x_869 - _ZN6thrust24THRUST_300001_SM_1000_NS8cuda_cub4core6detail13_kernel_agentINS1_8__reduce11ReduceAgentINS0_12zip_iteratorIN4cuda3std3__45tupleIJPfNS0_17counting_iteratorIlNS0_11use_defaultESE_SE_EEEEEEEPNSB_IJflEEESI_iNS1_9__extrema9arg_min_fIflNSA_4lessIfEEEEEEJSH_SJ_iN3cub18CUB_300001_SM_100013GridEvenShareIiEENSR_9GridQueueIjEESO_EEEvDpT0_)
        .other          _ZN6thrust24THRUST_300001_SM_1000_NS8cuda_cub4core6detail13_kernel_agentINS1_8__reduce11ReduceAgentINS0_12zip_iteratorIN4cuda3std3__45tupleIJPfNS0_17counting_iteratorIlNS0_11use_defaultESE_SE_EEEEEEEPNSB_IJflEEESI_iNS1_9__extrema9arg_min_fIflNSA_4lessIfEEEEEEJSH_SJ_iN3cub18CUB_300001_SM_100013GridEvenShareIiEENSR_9GridQueueIjEESO_EEEvDpT0_,@"STO_CUDA_ENTRY STV_DEFAULT"
_ZN6thrust24THRUST_300001_SM_1000_NS8cuda_cub4core6detail13_kernel_agentINS1_8__reduce11ReduceAgentINS0_12zip_iteratorIN4cuda3std3__45tupleIJPfNS0_17counting_iteratorIlNS0_11use_defaultESE_SE_EEEEEEEPNSB_IJflEEESI_iNS1_9__extrema9arg_min_fIflNSA_4lessIfEEEEEEJSH_SJ_iN3cub18CUB_300001_SM_100013GridEvenShareIiEENSR_9GridQueueIjEESO_EEEvDpT0_:
.text._ZN6thrust24THRUST_300001_SM_1000_NS8cuda_cub4core6detail13_kernel_agentINS1_8__reduce11ReduceAgentINS0_12zip_iteratorIN4cuda3std3__45tupleIJPfNS0_17counting_iteratorIlNS0_11use_defaultESE_SE_EEEEEEEPNSB_IJflEEESI_iNS1_9__extrema9arg_min_fIflNSA_4lessIfEEEEEEJSH_SJ_iN3cub18CUB_300001_SM_100013GridEvenShareIiEENSR_9GridQueueIjEESO_EEEvDpT0_:
[----:B------:R-:W-:Y:S01]  /*0000*/  LDC R1, c[0x0][0x37c] ;  /* 0x0000df00ff017b82 */ /* 0x000fe20000000800 */
[----:B------:R-:W0:Y:S01]  /*0010*/  S2R R0, SR_CTAID.X ;  /* 0x0000000000007919 */ /* 0x000e220000002500 */
[----:B------:R-:W1:Y:S01]  /*0020*/  LDCU UR4, c[0x0][0x398] ;  /* 0x00007300ff0477ac */ /* 0x000e620008000800 */
[----:B------:R-:W-:Y:S01]  /*0030*/  BSSY.RECONVERGENT B0, `(.L_x_544) ;  /* 0x0000586000007945 */ /* 0x000fe20003800200 */
[----:B------:R-:W2:Y:S01]  /*0040*/  LDCU UR6, c[0x0][0x370] ;  /* 0x00006e00ff0677ac */ /* 0x000ea20008000800 */
[----:B------:R-:W3:Y:S01]  /*0050*/  LDCU.64 UR10, c[0x0][0x358] ;  /* 0x00006b00ff0a77ac */ /* 0x000ee20008000a00 */
[----:B-1----:R-:W-:Y:S01]  /*0060*/  IMAD.U32 R10, RZ, RZ, UR4 ;  /* 0x00000004ff0a7e24 */ /* 0x002fe2000f8e00ff */
[----:B--2---:R-:W-:Y:S01]  /*0070*/  UIMAD UR6, UR6, 0x500, URZ ;  /* 0x00000500060678a4 */ /* 0x004fe2000f8e02ff */
[----:B0-----:R-:W-:-:S04]  /*0080*/  IMAD R11, R0, 0x500, RZ ;  /* 0x00000500000b7824 */ /* 0x001fc800078e02ff */
[----:B------:R-:W-:-:S05]  /*0090*/  VIADD R3, R11, 0x500 ;  /* 0x000005000b037836 */ /* 0x000fca0000000000 */
[----:B------:R-:W-:-:S13]  /*00a0*/  ISETP.GT.AND P0, PT, R3, R10, PT ;  /* 0x0000000a0300720c */ /* 0x000fda0003f04270 */
[----:B---3--:R-:W-:Y:S05]  /*00b0*/  @!P0 BRA `(.L_x_545) ;  /* 0x0000003000088947 */ /* 0x008fea0003800000 */
[----:B------:R-:W0:Y:S01]  /*00c0*/  S2R R2, SR_TID.X ;  /* 0x0000000000027919 */ /* 0x000e220000002100 */
[----:B------:R-:W-:Y:S01]  /*00d0*/  IMAD.IADD R3, R10, 0x1, -R11 ;  /* 0x000000010a037824 */ /* 0x000fe200078e0a0b */
[----:B------:R-:W1:Y:S01]  /*00e0*/  LDCU.64 UR6, c[0x0][0x388] ;  /* 0x00007100ff0677ac */ /* 0x000e620008000a00 */
[----:B------:R-:W-:Y:S01]  /*00f0*/  BSSY.RECONVERGENT B1, `(.L_x_546) ;  /* 0x000000f000017945 */ /* 0x000fe20003800200 */
[----:B------:R-:W-:Y:S01]  /*0100*/  CS2R R6, SRZ ;  /* 0x0000000000067805 */ /* 0x000fe2000001ff00 */
[----:B------:R-:W-:Y:S01]  /*0110*/  IMAD.MOV.U32 R9, RZ, RZ, RZ ;  /* 0x000000ffff097224 */ /* 0x000fe200078e00ff */
[----:B------:R-:W2:Y:S01]  /*0120*/  LDCU.64 UR8, c[0x0][0x388] ;  /* 0x00007100ff0877ac */ /* 0x000ea20008000a00 */
[----:B0-----:R-:W-:Y:S01]  /*0130*/  ISETP.GE.AND P0, PT, R2, R3, PT ;  /* 0x000000030200720c */ /* 0x001fe20003f06270 */
[----:B------:R-:W-:-:S12]  /*0140*/  IMAD.MOV.U32 R8, RZ, RZ, R2 ;  /* 0x000000ffff087224 */ /* 0x000fd800078e0002 */
[----:B-12---:R-:W-:Y:S05]  /*0150*/  @P0 BRA `(.L_x_547) ;  /* 0x0000000000200947 */ /* 0x006fea0003800000 */
[----:B------:R-:W0:Y:S01]  /*0160*/  LDC.64 R4, c[0x0][0x380] ;  /* 0x0000e000ff047b82 */ /* 0x000e220000000a00 */
[----:B------:R-:W-:Y:S01]  /*0170*/  IMAD.IADD R9, R11, 0x1, R2 ;  /* 0x000000010b097824 */ /* 0x000fe200078e0202 */
[----:B------:R-:W1:Y:S03]  /*0180*/  LDCU.64 UR4, c[0x0][0x388] ;  /* 0x00007100ff0477ac */ /* 0x000e660008000a00 */
[----:B0-----:R-:W-:-:S05]  /*0190*/  IMAD.WIDE R4, R9, 0x4, R4 ;  /* 0x0000000409047825 */ /* 0x001fca00078e0204 */
[----:B------:R0:W5:Y:S01]  /*01a0*/  LDG.E R7, desc[UR10][R4.64] ;  /* 0x0000000a04077981 */ /* 0x000162000c1e1900 */
[----:B-1----:R-:W-:Y:S01]  /*01b0*/  IADD3 R6, P0, PT, R9, UR4, RZ ;  /* 0x0000000409067c10 */ /* 0x002fe2000ff1e0ff */
[----:B------:R-:W-:-:S03]  /*01c0*/  VIADD R8, R2, 0x100 ;  /* 0x0000010002087836 */ /* 0x000fc60000000000 */
[----:B------:R-:W-:-:S09]  /*01d0*/  LEA.HI.X.SX32 R9, R9, UR5, 0x1, P0 ;  /* 0x0000000509097c11 */ /* 0x000fd200080f0eff */
.L_x_547:
[----:B------:R-:W-:Y:S05]  /*01e0*/  BSYNC.RECONVERGENT B1 ;  /* 0x0000000000017941 */ /* 0x000fea0003800200 */
.L_x_546:
        /* <DEDUP_REMOVED lines=9> */
[----:B------:R-:W0:Y:S01]  /*0280*/  LDC.64 R4, c[0x0][0x380] ;  /* 0x0000e000ff047b82 */ /* 0x000e220000000a00 */
[----:B------:R-:W-:Y:S01]  /*0290*/  LEA.HI R10, R16, 0x1, RZ, 0x18 ;  /* 0x00000001100a7811 */ /* 0x000fe200078fc0ff */
[----:B------:R-:W-:-:S03]  /*02a0*/  IMAD.IADD R15, R11, 0x1, R8 ;  /* 0x000000010b0f7824 */ /* 0x000fc600078e0208 */
[----:B------:R-:W-:-:S05]  /*02b0*/  LOP3.LUT R10, R10, 0x3, RZ, 0xc0, !PT ;  /* 0x000000030a0a7812 */ /* 0x000fca00078ec0ff */
[----:B------:R-:W-:-:S07]  /*02c0*/  IMAD.MOV R10, RZ, RZ, -R10 ;  /* 0x000000ffff0a7224 */ /* 0x000fce00078e0a0a */
.L_x_554:
[----:B0-----:R-:W-:-:S05]  /*02d0*/  IMAD.WIDE R12, R15, 0x4, R4 ;  /* 0x000000040f0c7825 */ /* 0x001fca00078e0204 */
[----:B------:R-:W2:Y:S01]  /*02e0*/  LDG.E R20, desc[UR10][R12.64] ;  /* 0x0000000a0c147981 */ /* 0x000ea2000c1e1900 */
[----:B------:R-:W-:Y:S01]  /*02f0*/  VIADD R10, R10, 0x1 ;  /* 0x000000010a0a7836 */ /* 0x000fe20000000000 */
[C---:B------:R-:W-:Y:S01]  /*0300*/  IADD3 R18, P1, PT, R15.reuse, UR6, RZ ;  /* 0x000000060f127c10 */ /* 0x040fe2000ff3e0ff */
[----:B------:R-:W-:Y:S03]  /*0310*/  BSSY.RECONVERGENT B3, `(.L_x_552) ;  /* 0x0000013000037945 */ /* 0x000fe60003800200 */
[----:B------:R-:W-:Y:S02]  /*0320*/  ISETP.NE.AND P2, PT, R10, RZ, PT ;  /* 0x000000ff0a00720c */ /* 0x000fe40003f45270 */
[----:B------:R-:W-:Y:S02]  /*0330*/  LEA.HI.X.SX32 R17, R15, UR7, 0x1, P1 ;  /* 0x000000070f117c11 */ /* 0x000fe400088f0eff */
        /* <DEDUP_REMOVED lines=10> */
[C---:B------:R-:W-:Y:S02]  /*03e0*/  @P3 ISETP.LT.U32.AND P1, PT, R13.reuse, R18, PT ;  /* 0x000000120d00320c */ /* 0x040fe40003f21070 */
[CC--:B------:R-:W-:Y:S02]  /*03f0*/  @P3 ISETP.GE.AND.EX P0, PT, R14.reuse, R17.reuse, PT, P0 ;  /* 0x000000110e00320c */ /* 0x0c0fe40003f06300 */
[----:B------:R-:W-:Y:S02]  /*0400*/  @P3 ISETP.LT.AND.EX P1, PT, R14, R17, PT, P1 ;  /* 0x000000110e00320c */ /* 0x000fe40003f21310 */
[----:B------:R-:W-:Y:S02]  /*0410*/  @P3 FSEL R7, R12, R20, !P0 ;  /* 0x000000140c073208 */ /* 0x000fe40004000000 */
[----:B------:R-:W-:-:S02]  /*0420*/  @P3 SEL R6, R13, R18, P1 ;  /* 0x000000120d063207 */ /* 0x000fc40000800000 */
[----:B------:R-:W-:-:S07]  /*0430*/  @P3 SEL R9, R14, R17, P1 ;  /* 0x000000110e093207 */ /* 0x000fce0000800000 */
.L_x_553:
[----:B------:R-:W-:Y:S05]  /*0440*/  BSYNC.RECONVERGENT B3 ;  /* 0x0000000000037941 */ /* 0x000fea0003800200 */
.L_x_552:
[----:B------:R-:W-:Y:S02]  /*0450*/  VIADD R8, R8, 0x100 ;  /* 0x0000010008087836 */ /* 0x000fe40000000000 */
[----:B------:R-:W-:Y:S01]  /*0460*/  VIADD R15, R15, 0x100 ;  /* 0x000001000f0f7836 */ /* 0x000fe20000000000 */
[----:B------:R-:W-:Y:S06]  /*0470*/  @P2 BRA `(.L_x_554) ;  /* 0xfffffffc00942947 */ /* 0x000fec000383ffff */
.L_x_551:
[----:B------:R-:W-:Y:S05]  /*0480*/  BSYNC.RECONVERGENT B2 ;  /* 0x0000000000027941 */ /* 0x000fea0003800200 */
.L_x_550:
[----:B------:R-:W-:-:S13]  /*0490*/  ISETP.GE.U32.AND P0, PT, R16, 0x300, PT ;  /* 0x000003001000780c */ /* 0x000fda0003f06070 */
[----:B------:R-:W-:Y:S05]  /*04a0*/  @!P0 BRA `(.L_x_549) ;  /* 0x00000004008c8947 */ /* 0x000fea0003800000 */
[----:B------:R-:W0:Y:S01]  /*04b0*/  LDC.64 R4, c[0x0][0x380] ;  /* 0x0000e000ff047b82 */ /* 0x000e220000000a00 */
[----:B------:R-:W-:-:S04]  /*04c0*/  IMAD.IADD R11, R11, 0x1, R8 ;  /* 0x000000010b0b7824 */ /* 0x000fc800078e0208 */
[C---:B------:R-:W-:Y:S02]  /*04d0*/  VIADD R19, R11.reuse, 0x100 ;  /* 0x000001000b137836 */ /* 0x040fe40000000000 */
[C---:B------:R-:W-:Y:S02]  /*04e0*/  VIADD R18, R11.reuse, 0x200 ;  /* 0x000002000b127836 */ /* 0x040fe40000000000 */
[----:B------:R-:W-:Y:S01]  /*04f0*/  VIADD R20, R11, 0x300 ;  /* 0x000003000b147836 */ /* 0x000fe20000000000 */
[----:B0-----:R-:W-:-:S05]  /*0500*/  IADD3 R4, P0, PT, R4, 0x800, RZ ;  /* 0x0000080004047810 */ /* 0x001fca0007f1e0ff */
[----:B------:R-:W-:-:S08]  /*0510*/  IMAD.X R5, RZ, RZ, R5, P0 ;  /* 0x000000ffff057224 */ /* 0x000fd000000e0605 */
.L_x_563:
[----:B------:R-:W-:-:S05]  /*0520*/  IMAD.WIDE R14, R11, 0x4, R4 ;  /* 0x000000040b0e7825 */ /* 0x000fca00078e0204 */
[----:B------:R-:W2:Y:S04]  /*0530*/  LDG.E R24, desc[UR10][R14.64+-0x800] ;  /* 0xfff8000a0e187981 */ /* 0x000ea8000c1e1900 */
[----:B-----5:R0:W5:Y:S04]  /*0540*/  LDG.E R26, desc[UR10][R14.64+-0x400] ;  /* 0xfffc000a0e1a7981 */ /* 0x020168000c1e1900 */
[----:B------:R0:W5:Y:S04]  /*0550*/  LDG.E R10, desc[UR10][R14.64] ;  /* 0x0000000a0e0a7981 */ /* 0x000168000c1e1900 */
[----:B------:R0:W5:Y:S01]  /*0560*/  LDG.E R12, desc[UR10][R14.64+0x400] ;  /* 0x0004000a0e0c7981 */ /* 0x000162000c1e1900 */
[----:B------:R-:W-:Y:S01]  /*0570*/  IADD3 R21, P1, PT, R11, UR8, RZ ;  /* 0x000000080b157c10 */ /* 0x000fe2000ff3e0ff */
[----:B------:R-:W-:Y:S01]  /*0580*/  BSSY.RECONVERGENT B2, `(.L_x_555) ;  /* 0x0000012000027945 */ /* 0x000fe20003800200 */
[----:B------:R-:W-:-:S02]  /*0590*/  IMAD.MOV.U32 R16, RZ, RZ, R6 ;  /* 0x000000ffff107224 */ /* 0x000fc400078e0006 */
[----:B------:R-:W-:Y:S01]  /*05a0*/  IMAD.MOV.U32 R17, RZ, RZ, R9 ;  /* 0x000000ffff117224 */ /* 0x000fe200078e0009 */
[----:B------:R-:W-:Y:S01]  /*05b0*/  LEA.HI.X.SX32 R22, R11, UR9, 0x1, P1 ;  /* 0x000000090b167c11 */ /* 0x000fe200088f0eff */
[----:B------:R-:W-:Y:S01]  /*05c0*/  IMAD.MOV.U32 R13, RZ, RZ, R7 ;  /* 0x000000ffff0d7224 */ /* 0x000fe200078e0007 */
        /* <DEDUP_REMOVED lines=13> */
.L_x_556:
[----:B------:R-:W-:Y:S05]  /*06a0*/  BSYNC.RECONVERGENT B2 ;  /* 0x0000000000027941 */ /* 0x000fea0003800200 */
.L_x_555:
[----:B-----5:R-:W-:Y:S01]  /*06b0*/  FSETP.GEU.AND P0, PT, R13, R26, PT ;  /* 0x0000001a0d00720b */ /* 0x020fe20003f0e000 */
[----:B------:R-:W-:Y:S01]  /*06c0*/  BSSY.RECONVERGENT B2, `(.L_x_557) ;  /* 0x0000012000027945 */ /* 0x000fe20003800200 */
[C---:B------:R-:W-:Y:S01]  /*06d0*/  IADD3 R15, P1, PT, R19.reuse, UR8, RZ ;  /* 0x00000008130f7c10 */ /* 0x040fe2000ff3e0ff */
[----:B------:R-:W-:Y:S02]  /*06e0*/  IMAD.MOV.U32 R6, RZ, RZ, R16 ;  /* 0x000000ffff067224 */ /* 0x000fe400078e0010 */
[----:B------:R-:W-:Y:S01]  /*06f0*/  IMAD.MOV.U32 R9, RZ, RZ, R17 ;  /* 0x000000ffff097224 */ /* 0x000fe200078e0011 */
[----:B------:R-:W-:Y:S01]  /*0700*/  LEA.HI.X.SX32 R14, R19, UR9, 0x1, P1 ;  /* 0x00000009130e7c11 */ /* 0x000fe200088f0eff */
        /* <DEDUP_REMOVED lines=13> */
.L_x_558:
[----:B------:R-:W-:Y:S05]  /*07e0*/  BSYNC.RECONVERGENT B2 ;  /* 0x0000000000027941 */ /* 0x000fea0003800200 */
.L_x_557:
[----:B------:R-:W-:Y:S01]  /*07f0*/  FSETP.GEU.AND P0, PT, R7, R10, PT ;  /* 0x0000000a0700720b */ /* 0x000fe20003f0e000 */
[----:B------:R-:W-:Y:S01]  /*0800*/  BSSY.RECONVERGENT B2, `(.L_x_559) ;  /* 0x0000013000027945 */ /* 0x000fe20003800200 */
[----:B------:R-:W-:Y:S01]  /*0810*/  IADD3 R17, P1, PT, R18, UR8, RZ ;  /* 0x0000000812117c10 */ /* 0x000fe2000ff3e0ff */
[----:B------:R-:W-:Y:S01]  /*0820*/  IMAD.MOV.U32 R14, RZ, RZ, R6 ;  /* 0x000000ffff0e7224 */ /* 0x000fe200078e0006 */
[----:B------:R-:W-:Y:S01]  /*0830*/  IADD3 R21, P2, PT, R20, UR8, RZ ;  /* 0x0000000814157c10 */ /* 0x000fe2000ff5e0ff */
        /* <DEDUP_REMOVED lines=15> */
.L_x_560:
[----:B------:R-:W-:Y:S05]  /*0930*/  BSYNC.RECONVERGENT B2 ;  /* 0x0000000000027941 */ /* 0x000fea0003800200 */
.L_x_559:
[----:B------:R-:W-:Y:S01]  /*0940*/  FSETP.GEU.AND P0, PT, R13, R12, PT ;  /* 0x0000000c0d00720b */ /* 0x000fe20003f0e000 */
[----:B------:R-:W-:Y:S01]  /*0950*/  BSSY.RECONVERGENT B2, `(.L_x_561) ;  /* 0x0000011000027945 */ /* 0x000fe20003800200 */
[----:B------:R-:W-:Y:S01]  /*0960*/  LEA.HI.X.SX32 R10, R20, UR9, 0x1, P2 ;  /* 0x00000009140a7c11 */ /* 0x000fe200090f0eff */
        /* <DEDUP_REMOVED lines=15> */
.L_x_562:
[----:B------:R-:W-:Y:S05]  /*0a60*/  BSYNC.RECONVERGENT B2 ;  /* 0x0000000000027941 */ /* 0x000fea0003800200 */
.L_x_561:
[----:B------:R-:W-:Y:S02]  /*0a70*/  VIADD R8, R8, 0x400 ;  /* 0x0000040008087836 */ /* 0x000fe40000000000 */
[----:B------:R-:W-:Y:S02]  /*0a80*/  VIADD R19, R19, 0x400 ;  /* 0x0000040013137836 */ /* 0x000fe40000000000 */
[----:B------:R-:W-:Y:S01]  /*0a90*/  VIADD R18, R18, 0x400 ;  /* 0x0000040012127836 */ /* 0x000fe20000000000 */
[----:B------:R-:W-:Y:S01]  /*0aa0*/  ISETP.GE.AND P0, PT, R8, R3, PT ;  /* 0x000000030800720c */ /* 0x000fe20003f06270 */
[----:B------:R-:W-:Y:S02]  /*0ab0*/  VIADD R20, R20, 0x400 ;  /* 0x0000040014147836 */ /* 0x000fe40000000000 */
[----:B------:R-:W-:-:S10]  /*0ac0*/  VIADD R11, R11, 0x400 ;  /* 0x000004000b0b7836 */ /* 0x000fd40000000000 */
[----:B------:R-:W-:Y:S05]  /*0ad0*/  @!P0 BRA `(.L_x_563) ;  /* 0xfffffff800908947 */ /* 0x000fea000383ffff */
.L_x_549:
[----:B------:R-:W-:Y:S05]  /*0ae0*/  BSYNC.RECONVERGENT B1 ;  /* 0x0000000000017941 */ /* 0x000fea0003800200 */
.L_x_548:
[----:B------:R-:W-:-:S13]  /*0af0*/  ISETP.GE.AND P0, PT, R3, 0x100, PT ;  /* 0x000001000300780c */ /* 0x000fda0003f06270 */
[----:B------:R-:W-:Y:S05]  /*0b00*/  @!P0 BRA `(.L_x_564) ;  /* 0x00000010003c8947 */ /* 0x000fea0003800000 */
[----:B------:R-:W1:Y:S01]  /*0b10*/  S2R R13, SR_LANEID ;  /* 0x00000000000d7919 */ /* 0x000e620000000000 */
[----:B------:R-:W-:Y:S01]  /*0b20*/  BSSY.RECONVERGENT B1, `(.L_x_565) ;  /* 0x0000015000017945 */ /* 0x000fe20003800200 */
[----:B0-----:R-:W-:Y:S01]  /*0b30*/  IMAD.MOV.U32 R5, RZ, RZ, R6 ;  /* 0x000000ffff057224 */ /* 0x001fe200078e0006 */
[----:B-----5:R-:W0:Y:S01]  /*0b40*/  SHFL.DOWN PT, R4, R7, 0x1, 0x1f ;  /* 0x08201f0007047f89 */ /* 0x020e2200000e0000 */
        /* <DEDUP_REMOVED lines=18> */
.L_x_566:
[----:B------:R-:W-:Y:S05]  /*0c70*/  BSYNC.RECONVERGENT B1 ;  /* 0x0000000000017941 */ /* 0x000fea0003800200 */
.L_x_565:
        /* <DEDUP_REMOVED lines=21> */
.L_x_568:
[----:B------:R-:W-:Y:S05]  /*0dd0*/  BSYNC.RECONVERGENT B1 ;  /* 0x0000000000017941 */ /* 0x000fea0003800200 */
.L_x_567:
        /* <DEDUP_REMOVED lines=21> */
.L_x_570:
[----:B------:R-:W-:Y:S05]  /*0f30*/  BSYNC.RECONVERGENT B1 ;  /* 0x0000000000017941 */ /* 0x000fea0003800200 */
.L_x_569:
        /* <DEDUP_REMOVED lines=21> */
.L_x_572:
[----:B------:R-:W-:Y:S05]  /*1090*/  BSYNC.RECONVERGENT B1 ;  /* 0x0000000000017941 */ /* 0x000fea0003800200 */
.L_x_571:
        /* <DEDUP_REMOVED lines=22> */
.L_x_574:
[----:B------:R-:W-:Y:S05]  /*1200*/  BSYNC.RECONVERGENT B1 ;  /* 0x0000000000017941 */ /* 0x000fea0003800200 */
.L_x_573:
        /* <DEDUP_REMOVED lines=12> */
.L_x_576:
[----:B------:R-:W-:Y:S05]  /*12d0*/  BSYNC.RECONVERGENT B1 ;  /* 0x0000000000017941 */ /* 0x000fea0003800200 */
.L_x_575:
        /* <DEDUP_REMOVED lines=31> */
.L_x_579:
[----:B------:R-:W-:Y:S05]  /*14d0*/  BSYNC.RECONVERGENT B1 ;  /* 0x0000000000017941 */ /* 0x000fea0003800200 */
.L_x_578:
        /* <DEDUP_REMOVED lines=18> */
.L_x_581:
[----:B------:R-:W-:Y:S05]  /*1600*/  BSYNC.RECONVERGENT B1 ;  /* 0x0000000000017941 */ /* 0x000fea0003800200 */
.L_x_580:
        /* <DEDUP_REMOVED lines=18> */
.L_x_583:
[----:B------:R-:W-:Y:S05]  /*1730*/  BSYNC.RECONVERGENT B1 ;  /* 0x0000000000017941 */ /* 0x000fea0003800200 */
.L_x_582:
        /* <DEDUP_REMOVED lines=18> */
.L_x_585:
[----:B------:R-:W-:Y:S05]  /*1860*/  BSYNC.RECONVERGENT B1 ;  /* 0x0000000000017941 */ /* 0x000fea0003800200 */
.L_x_584:
        /* <DEDUP_REMOVED lines=18> */
.L_x_587:
[----:B------:R-:W-:Y:S05]  /*1990*/  BSYNC.RECONVERGENT B1 ;  /* 0x0000000000017941 */ /* 0x000fea0003800200 */
.L_x_586:
        /* <DEDUP_REMOVED lines=18> */
.L_x_589:
[----:B------:R-:W-:Y:S05]  /*1ac0*/  BSYNC.RECONVERGENT B1 ;  /* 0x0000000000017941 */ /* 0x000fea0003800200 */
.L_x_588:
        /* <DEDUP_REMOVED lines=19> */
.L_x_564:
[----:B0-----:R-:W-:Y:S01]  /*1c00*/  LOP3.LUT R4, R2, 0x3e0, RZ, 0xc0, !PT ;  /* 0x000003e002047812 */ /* 0x001fe200078ec0ff */
[----:B------:R-:W-:Y:S01]  /*1c10*/  BSSY.RECONVERGENT B1, `(.L_x_590) ;  /* 0x000001b000017945 */ /* 0x000fe20003800200 */
[----:B-----5:R-:W-:Y:S02]  /*1c20*/  IMAD.MOV.U32 R5, RZ, RZ, R7 ;  /* 0x000000ffff057224 */ /* 0x020fe400078e0007 */
[----:B------:R-:W-:Y:S02]  /*1c30*/  IMAD.MOV.U32 R13, RZ, RZ, R6 ;  /* 0x000000ffff0d7224 */ /* 0x000fe400078e0006 */
[----:B------:R-:W-:Y:S01]  /*1c40*/  VIADD R8, R4, 0x20 ;  /* 0x0000002004087836 */ /* 0x000fe20000000000 */
[----:B------:R-:W-:Y:S01]  /*1c50*/  LOP3.LUT R4, RZ, R4, RZ, 0x33, !PT ;  /* 0x00000004ff047212 */ /* 0x000fe200078e33ff */
[----:B------:R-:W-:-:S03]  /*1c60*/  IMAD.MOV.U32 R15, RZ, RZ, R9 ;  /* 0x000000ffff0f7224 */ /* 0x000fc600078e0009 */
[----:B------:R-:W-:Y:S01]  /*1c70*/  ISETP.GT.AND P0, PT, R8, R3, PT ;  /* 0x000000030800720c */ /* 0x000fe20003f04270 */
[----:B------:R-:W-:-:S05]  /*1c80*/  IMAD.IADD R4, R3, 0x1, R4 ;  /* 0x0000000103047824 */ /* 0x000fca00078e0204 */
        /* <DEDUP_REMOVED lines=19> */
.L_x_591:
[----:B------:R-:W-:Y:S05]  /*1dc0*/  BSYNC.RECONVERGENT B1 ;  /* 0x0000000000017941 */ /* 0x000fea0003800200 */
.L_x_590:
        /* <DEDUP_REMOVED lines=22> */
.L_x_593:
[----:B------:R-:W-:Y:S05]  /*1f30*/  BSYNC.RECONVERGENT B1 ;  /* 0x0000000000017941 */ /* 0x000fea0003800200 */
.L_x_592:
        /* <DEDUP_REMOVED lines=22> */
.L_x_595:
[----:B------:R-:W-:Y:S05]  /*20a0*/  BSYNC.RECONVERGENT B1 ;  /* 0x0000000000017941 */ /* 0x000fea0003800200 */
.L_x_594:
        /* <DEDUP_REMOVED lines=22> */
.L_x_597:
[----:B------:R-:W-:Y:S05]  /*2210*/  BSYNC.RECONVERGENT B1 ;  /* 0x0000000000017941 */ /* 0x000fea0003800200 */
.L_x_596:
        /* <DEDUP_REMOVED lines=23> */
.L_x_599:
[----:B------:R-:W-:Y:S05]  /*2390*/  BSYNC.RECONVERGENT B1 ;  /* 0x0000000000017941 */ /* 0x000fea0003800200 */
.L_x_598:
        /* <DEDUP_REMOVED lines=12> */
.L_x_601:
[----:B------:R-:W-:Y:S05]  /*2460*/  BSYNC.RECONVERGENT B1 ;  /* 0x0000000000017941 */ /* 0x000fea0003800200 */
.L_x_600:
[----:B------:R-:W-:Y:S01]  /*2470*/  BAR.SYNC.DEFER_BLOCKING 0x0 ;  /* 0x0000000000007b1d */ /* 0x000fe20000010000 */
[----:B------:R-:W-:-:S13]  /*2480*/  ISETP.NE.AND P2, PT, R2, RZ, PT ;  /* 0x000000ff0200720c */ /* 0x000fda0003f45270 */
[----:B------:R-:W-:Y:S05]  /*2490*/  @P2 BRA `(.L_x_577) ;  /* 0x0000003000fc2947 */ /* 0x000fea0003800000 */
[C---:B------:R-:W-:Y:S01]  /*24a0*/  ISETP.GE.AND P0, PT, R3.reuse, 0x21, PT ;  /* 0x000000210300780c */ /* 0x040fe20003f06270 */
[----:B------:R-:W-:Y:S01]  /*24b0*/  IMAD.MOV.U32 R2, RZ, RZ, R6 ;  /* 0x000000ffff027224 */ /* 0x000fe200078e0006 */
[C---:B------:R-:W-:Y:S01]  /*24c0*/  ISETP.GE.AND P5, PT, R3.reuse, 0x41, PT ;  /* 0x000000410300780c */ /* 0x040fe20003fa6270 */
[----:B0-----:R-:W-:Y:S01]  /*24d0*/  IMAD.MOV.U32 R9, RZ, RZ, R5 ;  /* 0x000000ffff097224 */ /* 0x001fe200078e0005 */
        /* <DEDUP_REMOVED lines=26> */
.L_x_603:
[----:B------:R-:W-:Y:S05]  /*2680*/  BSYNC.RECONVERGENT B1 ;  /* 0x0000000000017941 */ /* 0x000fea0003800200 */
.L_x_602:
        /* <DEDUP_REMOVED lines=26> */
.L_x_605:
[----:B------:R-:W-:Y:S05]  /*2830*/  BSYNC.RECONVERGENT B1 ;  /* 0x0000000000017941 */ /* 0x000fea0003800200 */
.L_x_604:
        /* <DEDUP_REMOVED lines=29> */
.L_x_607:
[----:B------:R-:W-:Y:S05]  /*2a10*/  BSYNC.RECONVERGENT B1 ;  /* 0x0000000000017941 */ /* 0x000fea0003800200 */
.L_x_606:
        /* <DEDUP_REMOVED lines=26> */
.L_x_609:
[----:B------:R-:W-:Y:S05]  /*2bc0*/  BSYNC.RECONVERGENT B1 ;  /* 0x0000000000017941 */ /* 0x000fea0003800200 */
.L_x_608:
        /* <DEDUP_REMOVED lines=26> */
.L_x_611:
[----:B------:R-:W-:Y:S05]  /*2d70*/  BSYNC.RECONVERGENT B1 ;  /* 0x0000000000017941 */ /* 0x000fea0003800200 */
.L_x_610:
        /* <DEDUP_REMOVED lines=26> */
.L_x_613:
[----:B------:R-:W-:Y:S05]  /*2f20*/  BSYNC.RECONVERGENT B1 ;  /* 0x0000000000017941 */ /* 0x000fea0003800200 */
.L_x_612:
[----:B------:R-:W-:Y:S02]  /*2f30*/  IMAD.MOV.U32 R6, RZ, RZ, R3 ;  /* 0x000000ffff067224 */ /* 0x000fe400078e0003 */
[----:B------:R-:W-:Y:S02]  /*2f40*/  IMAD.MOV.U32 R5, RZ, RZ, R7 ;  /* 0x000000ffff057224 */ /* 0x000fe400078e0007 */
[----:B------:R-:W-:Y:S01]  /*2f50*/  IMAD.MOV.U32 R4, RZ, RZ, R8 ;  /* 0x000000ffff047224 */ /* 0x000fe200078e0008 */
[----:B------:R-:W-:Y:S06]  /*2f60*/  @!P6 BRA `(.L_x_577) ;  /* 0x000000280048e947 */ /* 0x000fec0003800000 */
        /* <DEDUP_REMOVED lines=23> */
.L_x_545:
[----:B------:R-:W0:Y:S01]  /*30e0*/  S2R R2, SR_TID.X ;  /* 0x0000000000027919 */ /* 0x000e220000002100 */
[----:B------:R-:W1:Y:S01]  /*30f0*/  LDCU.128 UR12, c[0x0][0x380] ;  /* 0x00007000ff0c77ac */ /* 0x000e620008000c00 */
[----:B------:R-:W-:Y:S02]  /*3100*/  SHF.R.S32.HI R12, RZ, 0x1f, R11 ;  /* 0x0000001fff0c7819 */ /* 0x000fe4000001140b */
[----:B0-----:R-:W-:-:S04]  /*3110*/  IADD3 R3, P0, PT, R11, R2, RZ ;  /* 0x000000020b037210 */ /* 0x001fc80007f1e0ff */
[----:B-1----:R-:W-:Y:S01]  /*3120*/  LEA R4, P1, R3, UR12, 0x2 ;  /* 0x0000000c03047c11 */ /* 0x002fe2000f8210ff */
[----:B------:R-:W-:-:S05]  /*3130*/  IMAD.X R6, RZ, RZ, R12, P0 ;  /* 0x000000ffff067224 */ /* 0x000fca00000e060c */
[----:B------:R-:W-:-:S05]  /*3140*/  LEA.HI.X R5, R3, UR13, R6, 0x2, P1 ;  /* 0x0000000d03057c11 */ /* 0x000fca00088f1406 */
[----:B------:R-:W2:Y:S04]  /*3150*/  LDG.E R3, desc[UR10][R4.64] ;  /* 0x0000000a04037981 */ /* 0x000ea8000c1e1900 */
[----:B------:R-:W2:Y:S04]  /*3160*/  LDG.E R6, desc[UR10][R4.64+0x400] ;  /* 0x0004000a04067981 */ /* 0x000ea8000c1e1900 */
[----:B------:R-:W3:Y:S04]  /*3170*/  LDG.E R7, desc[UR10][R4.64+0x800] ;  /* 0x0008000a04077981 */ /* 0x000ee8000c1e1900 */
[----:B------:R-:W4:Y:S01]  /*3180*/  LDG.E R8, desc[UR10][R4.64+0xc00] ;  /* 0x000c000a04087981 */ /* 0x000f22000c1e1900 */
[C---:B------:R-:W-:Y:S01]  /*3190*/  VIADD R13, R2.reuse, 0x100 ;  /* 0x00000100020d7836 */ /* 0x040fe20000000000 */
[----:B------:R-:W-:Y:S01]  /*31a0*/  IADD3 R11, P3, PT, R11, UR14, RZ ;  /* 0x0000000e0b0b7c10 */ /* 0x000fe2000ff7e0ff */
[----:B------:R-:W-:Y:S01]  /*31b0*/  UMOV UR4, URZ ;  /* 0x000000ff00047c82 */ /* 0x000fe20008000000 */
[----:B------:R-:W-:Y:S01]  /*31c0*/  BSSY.RECONVERGENT B1, `(.L_x_614) ;  /* 0x0000013000017945 */ /* 0x000fe20003800200 */
[----:B------:R0:W5:Y:S02]  /*31d0*/  LDG.E R9, desc[UR10][R4.64+0x1000] ;  /* 0x0010000a04097981 */ /* 0x000164000c1e1900 */
[----:B0-----:R-:W-:-:S02]  /*31e0*/  LOP3.LUT R4, R2, 0x400, RZ, 0xfc, !PT ;  /* 0x0000040002047812 */ /* 0x001fc400078efcff */
[----:B--2---:R-:W-:-:S04]  /*31f0*/  FSETP.GEU.AND P0, PT, R6, R3, PT ;  /* 0x000000030600720b */ /* 0x004fc80003f0e000 */
[----:B------:R-:W-:Y:S01]  /*3200*/  FSEL R6, R6, R3, !P0 ;  /* 0x0000000306067208 */ /* 0x000fe20004000000 */
[----:B------:R-:W-:-:S03]  /*3210*/  VIADD R3, R2, 0x200 ;  /* 0x0000020002037836 */ /* 0x000fc60000000000 */
[----:B---3--:R-:W-:-:S04]  /*3220*/  FSETP.GEU.AND P1, PT, R7, R6, PT ;  /* 0x000000060700720b */ /* 0x008fc80003f2e000 */
[----:B------:R-:W-:Y:S02]  /*3230*/  FSEL R7, R7, R6, !P1 ;  /* 0x0000000607077208 */ /* 0x000fe40004800000 */
[----:B------:R-:W-:Y:S02]  /*3240*/  IADD3.X R6, PT, PT, R12, UR15, RZ, P3, !PT ;  /* 0x0000000f0c067c10 */ /* 0x000fe40009ffe4ff */
[----:B----4-:R-:W-:Y:S01]  /*3250*/  FSETP.GEU.AND P2, PT, R7, R8, PT ;  /* 0x000000080700720b */ /* 0x010fe20003f4e000 */
[----:B------:R-:W-:-:S04]  /*3260*/  IMAD.MOV.U32 R12, RZ, RZ, R7 ;  /* 0x000000ffff0c7224 */ /* 0x000fc800078e0007 */
[----:B------:R-:W-:-:S05]  /*3270*/  @P1 SEL R3, R13, R2, !P0 ;  /* 0x000000020d031207 */ /* 0x000fca0004000000 */
[----:B------:R-:W-:-:S03]  /*3280*/  IMAD.MOV.U32 R5, RZ, RZ, R3 ;  /* 0x000000ffff057224 */ /* 0x000fc600078e0003 */
[----:B------:R-:W-:Y:S05]  /*3290*/  @!P2 BRA `(.L_x_615) ;  /* 0x000000000014a947 */ /* 0x000fea0003800000 */
[----:B------:R-:W-:Y:S01]  /*32a0*/  FSETP.GEU.AND P0, PT, R8, R7, PT ;  /* 0x000000070800720b */ /* 0x000fe20003f0e000 */
[----:B------:R-:W-:Y:S02]  /*32b0*/  IMAD.MOV.U32 R12, RZ, RZ, R8 ;  /* 0x000000ffff0c7224 */ /* 0x000fe400078e0008 */
[----:B------:R-:W-:-:S10]  /*32c0*/  VIADD R5, R2, 0x300 ;  /* 0x0000030002057836 */ /* 0x000fd40000000000 */
[----:B------:R-:W-:Y:S02]  /*32d0*/  @P0 IMAD.MOV.U32 R12, RZ, RZ, R7 ;  /* 0x000000ffff0c0224 */ /* 0x000fe400078e0007 */
[----:B------:R-:W-:-:S07]  /*32e0*/  @P0 IMAD.MOV.U32 R5, RZ, RZ, R3 ;  /* 0x000000ffff050224 */ /* 0x000fce00078e0003 */
.L_x_615:
[----:B------:R-:W-:Y:S05]  /*32f0*/  BSYNC.RECONVERGENT B1 ;  /* 0x0000000000017941 */ /* 0x000fea0003800200 */
.L_x_614:
[----:B-----5:R-:W-:Y:S01]  /*3300*/  FSETP.GEU.AND P0, PT, R12, R9, PT ;  /* 0x000000090c00720b */ /* 0x020fe20003f0e000 */
[----:B------:R-:W-:Y:S01]  /*3310*/  BSSY.RECONVERGENT B1, `(.L_x_616) ;  /* 0x0000014000017945 */ /* 0x000fe20003800200 */
[-C--:B------:R-:W-:Y:S01]  /*3320*/  IADD3 R13, P3, PT, R5, R11.reuse, RZ ;  /* 0x0000000b050d7210 */ /* 0x080fe20007f7e0ff */
[----:B------:R-:W-:Y:S01]  /*3330*/  IMAD.MOV.U32 R3, RZ, RZ, R12 ;  /* 0x000000ffff037224 */ /* 0x000fe200078e000c */
[----:B------:R-:W-:Y:S02]  /*3340*/  IADD3 R8, P1, PT, R4, R11, RZ ;  /* 0x0000000b04087210 */ /* 0x000fe40007f3e0ff */
[----:B------:R-:W-:Y:S02]  /*3350*/  IADD3.X R14, PT, PT, R6, UR4, RZ, P3, !PT ;  /* 0x00000004060e7c10 */ /* 0x000fe40009ffe4ff */
[----:B------:R-:W-:Y:S01]  /*3360*/  ISETP.LE.AND P2, PT, R10, UR6, PT ;  /* 0x000000060a007c0c */ /* 0x000fe2000bf43270 */
[----:B------:R-:W-:Y:S02]  /*3370*/  IMAD.X R11, RZ, RZ, R6, P1 ;  /* 0x000000ffff0b7224 */ /* 0x000fe400008e0606 */
[----:B------:R-:W-:-:S02]  /*3380*/  IMAD.MOV.U32 R6, RZ, RZ, R13 ;  /* 0x000000ffff067224 */ /* 0x000fc400078e000d */
[----:B------:R-:W-:Y:S01]  /*3390*/  IMAD.MOV.U32 R7, RZ, RZ, R14 ;  /* 0x000000ffff077224 */ /* 0x000fe200078e000e */
[----:B------:R-:W-:Y:S07]  /*33a0*/  @!P0 BRA `(.L_x_617) ;  /* 0x0000000000288947 */ /* 0x000fee0003800000 */
        /* <DEDUP_REMOVED lines=10> */
.L_x_617:
[----:B------:R-:W-:Y:S05]  /*3450*/  BSYNC.RECONVERGENT B1 ;  /* 0x0000000000017941 */ /* 0x000fea0003800200 */
.L_x_616:
        /* <DEDUP_REMOVED lines=12> */
[----:B------:R-:W-:-:S05]  /*3520*/  IMAD.MOV.U32 R9, RZ, RZ, 0x500 ;  /* 0x00000500ff097424 */ /* 0x000fca00078e00ff */
[----:B------:R-:W2:Y:S01]  /*3530*/  ATOMG.E.ADD.STRONG.GPU PT, R8, desc[UR10][R4.64], R9 ;  /* 0x80000009040879a8 */ /* 0x000ea200081ef10a */
[----:B------:R-:W0:Y:S01]  /*3540*/  S2UR UR5, SR_CgaCtaId ;  /* 0x00000000000579c3 */ /* 0x000e220000008800 */
[----:B------:R-:W-:Y:S02]  /*3550*/  UMOV UR4, 0x400 ;  /* 0x0000040000047882 */ /* 0x000fe40000000000 */
[----:B0-----:R-:W-:Y:S01]  /*3560*/  ULEA UR4, UR5, UR4, 0x18 ;  /* 0x0000000405047291 */ /* 0x001fe2000f8ec0ff */
[----:B--2---:R-:W-:-:S08]  /*3570*/  VIADD R8, R8, UR6 ;  /* 0x0000000608087c36 */ /* 0x004fd00008000000 */
[----:B------:R0:W-:Y:S03]  /*3580*/  STS [UR4+0x98], R8 ;  /* 0x00009808ff007988 */ /* 0x0001e60008000804 */
.L_x_620:
[----:B------:R-:W-:Y:S05]  /*3590*/  BSYNC.RECONVERGENT B1 ;  /* 0x0000000000017941 */ /* 0x000fea0003800200 */
.L_x_619:
[----:B------:R-:W1:Y:S08]  /*35a0*/  S2UR UR5, SR_CgaCtaId ;  /* 0x00000000000579c3 */ /* 0x000e700000008800 */
[----:B------:R-:W-:Y:S06]  /*35b0*/  BAR.SYNC.DEFER_BLOCKING 0x0 ;  /* 0x0000000000007b1d */ /* 0x000fec0000010000 */
[----:B------:R-:W-:Y:S01]  /*35c0*/  UMOV UR4, 0x400 ;  /* 0x0000040000047882 */ /* 0x000fe20000000000 */
[----:B------:R-:W2:Y:S01]  /*35d0*/  LDCU UR7, c[0x0][0x398] ;  /* 0x00007300ff0777ac */ /* 0x000ea20008000800 */
[----:B------:R-:W3:Y:S01]  /*35e0*/  LDCU.128 UR12, c[0x0][0x380] ;  /* 0x00007000ff0c77ac */ /* 0x000ee20008000c00 */
[----:B-1----:R-:W-:-:S06]  /*35f0*/  ULEA UR4, UR5, UR4, 0x18 ;  /* 0x0000000405047291 */ /* 0x002fcc000f8ec0ff */
[----:B0-----:R-:W-:-:S05]  /*3600*/  IMAD.U32 R8, RZ, RZ, UR4 ;  /* 0x00000004ff087e24 */ /* 0x001fca000f8e00ff */
[----:B------:R-:W0:Y:S02]  /*3610*/  LDS R11, [R8+0x98] ;  /* 0x00009800080b7984 */ /* 0x000e240000000800 */
[----:B0-----:R-:W-:-:S05]  /*3620*/  VIADD R9, R11, 0x500 ;  /* 0x000005000b097836 */ /* 0x001fca0000000000 */
[----:B------:R-:W-:-:S13]  /*3630*/  ISETP.GT.AND P0, PT, R9, R10, PT ;  /* 0x0000000a0900720c */ /* 0x000fda0003f04270 */
[----:B--23--:R-:W-:Y:S05]  /*3640*/  @P0 BRA `(.L_x_621) ;  /* 0x0000000800080947 */ /* 0x00cfea0003800000 */
[----:B------:R-:W-:Y:S01]  /*3650*/  BSSY.RECONVERGENT B1, `(.L_x_621) ;  /* 0x0000081000017945 */ /* 0x000fe20003800200 */
.L_x_634:
[----:B------:R-:W-:-:S04]  /*3660*/  IADD3 R13, P0, PT, R2, R11, RZ ;  /* 0x0000000b020d7210 */ /* 0x000fc80007f1e0ff */
[----:B------:R-:W-:Y:S02]  /*3670*/  LEA.HI.X.SX32 R12, R11, RZ, 0x1, P0 ;  /* 0x000000ff0b0c7211 */ /* 0x000fe400000f0eff */
[----:B------:R-:W-:-:S04]  /*3680*/  LEA R14, P0, R13, UR12, 0x2 ;  /* 0x0000000c0d0e7c11 */ /* 0x000fc8000f8010ff */
[----:B------:R-:W-:-:S05]  /*3690*/  LEA.HI.X R15, R13, UR13, R12, 0x2, P0 ;  /* 0x0000000d0d0f7c11 */ /* 0x000fca00080f140c */
[----:B------:R-:W2:Y:S04]  /*36a0*/  LDG.E R20, desc[UR10][R14.64] ;  /* 0x0000000a0e147981 */ /* 0x000ea8000c1e1900 */
[----:B------:R0:W5:Y:S04]  /*36b0*/  LDG.E R21, desc[UR10][R14.64+0x400] ;  /* 0x0004000a0e157981 */ /* 0x000168000c1e1900 */
[----:B------:R0:W5:Y:S04]  /*36c0*/  LDG.E R11, desc[UR10][R14.64+0x800] ;  /* 0x0008000a0e0b7981 */ /* 0x000168000c1e1900 */
[----:B------:R0:W5:Y:S04]  /*36d0*/  LDG.E R9, desc[UR10][R14.64+0xc00] ;  /* 0x000c000a0e097981 */ /* 0x000168000c1e1900 */
[----:B------:R0:W5:Y:S01]  /*36e0*/  LDG.E R10, desc[UR10][R14.64+0x1000] ;  /* 0x0010000a0e0a7981 */ /* 0x000162000c1e1900 */
[----:B------:R-:W-:Y:S01]  /*36f0*/  IADD3 R13, P1, PT, R13, UR14, RZ ;  /* 0x0000000e0d0d7c10 */ /* 0x000fe2000ff3e0ff */
[----:B------:R-:W-:Y:S01]  /*3700*/  BSSY.RECONVERGENT B2, `(.L_x_622) ;  /* 0x0000012000027945 */ /* 0x000fe20003800200 */
[----:B------:R-:W-:-:S02]  /*3710*/  IMAD.MOV.U32 R16, RZ, RZ, R3 ;  /* 0x000000ffff107224 */ /* 0x000fc400078e0003 */
[----:B------:R-:W-:Y:S01]  /*3720*/  IMAD.MOV.U32 R18, RZ, RZ, R6 ;  /* 0x000000ffff127224 */ /* 0x000fe200078e0006 */
[----:B------:R-:W-:Y:S01]  /*3730*/  IADD3.X R12, PT, PT, R12, UR15, RZ, P1, !PT ;  /* 0x0000000f0c0c7c10 */ /* 0x000fe20008ffe4ff */
        /* <DEDUP_REMOVED lines=14> */
.L_x_623:
[----:B------:R-:W-:Y:S05]  /*3820*/  BSYNC.RECONVERGENT B2 ;  /* 0x0000000000027941 */ /* 0x000fea0003800200 */
.L_x_622:
        /* <DEDUP_REMOVED lines=19> */
.L_x_625:
[----:B------:R-:W-:Y:S05]  /*3960*/  BSYNC.RECONVERGENT B2 ;  /* 0x0000000000027941 */ /* 0x000fea0003800200 */
.L_x_624:
        /* <DEDUP_REMOVED lines=19> */
.L_x_627:
[----:B------:R-:W-:Y:S05]  /*3aa0*/  BSYNC.RECONVERGENT B2 ;  /* 0x0000000000027941 */ /* 0x000fea0003800200 */
.L_x_626:
        /* <DEDUP_REMOVED lines=19> */
.L_x_629:
[----:B------:R-:W-:Y:S05]  /*3be0*/  BSYNC.RECONVERGENT B2 ;  /* 0x0000000000027941 */ /* 0x000fea0003800200 */
.L_x_628:
        /* <DEDUP_REMOVED lines=19> */
.L_x_631:
[----:B------:R-:W-:Y:S05]  /*3d20*/  BSYNC.RECONVERGENT B2 ;  /* 0x0000000000027941 */ /* 0x000fea0003800200 */
.L_x_630:
[----:B------:R-:W-:Y:S01]  /*3d30*/  BAR.SYNC.DEFER_BLOCKING 0x0 ;  /* 0x0000000000007b1d */ /* 0x000fe20000010000 */
[----:B------:R-:W-:-:S05]  /*3d40*/  ISETP.NE.AND P0, PT, R2, RZ, PT ;  /* 0x000000ff0200720c */ /* 0x000fca0003f05270 */
[----:B------:R-:W-:Y:S08]  /*3d50*/  BSSY.RECONVERGENT B2, `(.L_x_632) ;  /* 0x000000a000027945 */ /* 0x000ff00003800200 */
[----:B------:R-:W-:Y:S05]  /*3d60*/  @P0 BRA `(.L_x_633) ;  /* 0x0000000000200947 */ /* 0x000fea0003800000 */
[----:B------:R-:W-:-:S05]  /*3d70*/  IMAD.MOV.U32 R11, RZ, RZ, 0x500 ;  /* 0x00000500ff0b7424 */ /* 0x000fca00078e00ff */
[----:B------:R-:W2:Y:S01]  /*3d80*/  ATOMG.E.ADD.STRONG.GPU PT, R8, desc[UR10][R4.64], R11 ;  /* 0x8000000b040879a8 */ /* 0x000ea200081ef10a */
[----:B------:R-:W0:Y:S01]  /*3d90*/  S2UR UR5, SR_CgaCtaId ;  /* 0x00000000000579c3 */ /* 0x000e220000008800 */
[----:B------:R-:W-:Y:S02]  /*3da0*/  UMOV UR4, 0x400 ;  /* 0x0000040000047882 */ /* 0x000fe40000000000 */
[----:B0-----:R-:W-:Y:S01]  /*3db0*/  ULEA UR4, UR5, UR4, 0x18 ;  /* 0x0000000405047291 */ /* 0x001fe2000f8ec0ff */
[----:B--2---:R-:W-:-:S05]  /*3dc0*/  VIADD R9, R8, UR6 ;  /* 0x0000000608097c36 */ /* 0x004fca0008000000 */
[----:B------:R-:W-:-:S05]  /*3dd0*/  IMAD.U32 R8, RZ, RZ, UR4 ;  /* 0x00000004ff087e24 */ /* 0x000fca000f8e00ff */
[----:B------:R0:W-:Y:S02]  /*3de0*/  STS [R8+0x98], R9 ;  /* 0x0000980908007388 */ /* 0x0001e40000000800 */
.L_x_633:
[----:B------:R-:W-:Y:S05]  /*3df0*/  BSYNC.RECONVERGENT B2 ;  /* 0x0000000000027941 */ /* 0x000fea0003800200 */
.L_x_632:
[----:B------:R-:W-:Y:S01]  /*3e00*/  BAR.SYNC.DEFER_BLOCKING 0x0 ;  /* 0x0000000000007b1d */ /* 0x000fe20000010000 */
[----:B------:R-:W-:-:S05]  /*3e10*/  IMAD.U32 R10, RZ, RZ, UR7 ;  /* 0x00000007ff0a7e24 */ /* 0x000fca000f8e00ff */
[----:B------:R-:W0:Y:S02]  /*3e20*/  LDS R11, [R8+0x98] ;  /* 0x00009800080b7984 */ /* 0x000e240000000800 */
[----:B0-----:R-:W-:-:S05]  /*3e30*/  VIADD R9, R11, 0x500 ;  /* 0x000005000b097836 */ /* 0x001fca0000000000 */
[----:B------:R-:W-:-:S13]  /*3e40*/  ISETP.GT.AND P0, PT, R9, R10, PT ;  /* 0x0000000a0900720c */ /* 0x000fda0003f04270 */
[----:B------:R-:W-:Y:S05]  /*3e50*/  @!P0 BRA `(.L_x_634) ;  /* 0xfffffff800008947 */ /* 0x000fea000383ffff */
[----:B------:R-:W-:Y:S05]  /*3e60*/  BSYNC.RECONVERGENT B1 ;  /* 0x0000000000017941 */ /* 0x000fea0003800200 */
.L_x_621:
[----:B------:R-:W-:Y:S01]  /*3e70*/  ISETP.GE.AND P0, PT, R11, R10, PT ;  /* 0x0000000a0b00720c */ /* 0x000fe20003f06270 */
[----:B------:R-:W0:Y:S01]  /*3e80*/  LDCU.64 UR6, c[0x0][0x388] ;  /* 0x00007100ff0677ac */ /* 0x000e220008000a00 */
[----:B------:R-:W-:Y:S01]  /*3e90*/  BSSY.RECONVERGENT B1, `(.L_x_618) ;  /* 0x0000094000017945 */ /* 0x000fe20003800200 */
[----:B------:R-:W1:Y:S10]  /*3ea0*/  LDCU.64 UR4, c[0x0][0x388] ;  /* 0x00007100ff0477ac */ /* 0x000e740008000a00 */
[----:B------:R-:W-:Y:S05]  /*3eb0*/  @P0 BRA `(.L_x_635) ;  /* 0x0000000800440947 */ /* 0x000fea0003800000 */
[----:B------:R-:W-:-:S05]  /*3ec0*/  IMAD.IADD R9, R10, 0x1, -R11 ;  /* 0x000000010a097824 */ /* 0x000fca00078e0a0b */
[----:B------:R-:W-:-:S13]  /*3ed0*/  ISETP.GE.AND P0, PT, R2, R9, PT ;  /* 0x000000090200720c */ /* 0x000fda0003f06270 */
[----:B------:R-:W-:Y:S05]  /*3ee0*/  @P0 BRA `(.L_x_635) ;  /* 0x0000000800380947 */ /* 0x000fea0003800000 */
[----:B------:R-:W-:Y:S01]  /*3ef0*/  LOP3.LUT R4, RZ, R2, RZ, 0x33, !PT ;  /* 0x00000002ff047212 */ /* 0x000fe200078e33ff */
[----:B------:R-:W-:Y:S01]  /*3f00*/  BSSY.RECONVERGENT B2, `(.L_x_636) ;  /* 0x0000027000027945 */ /* 0x000fe20003800200 */
[----:B------:R-:W-:Y:S02]  /*3f10*/  IMAD.MOV.U32 R8, RZ, RZ, R2 ;  /* 0x000000ffff087224 */ /* 0x000fe400078e0002 */
[----:B------:R-:W-:-:S04]  /*3f20*/  IADD3 R16, PT, PT, -R11, R10, R4 ;  /* 0x0000000a0b107210 */ /* 0x000fc80007ffe104 */
[----:B------:R-:W-:-:S04]  /*3f30*/  LOP3.LUT R4, R16, 0x300, RZ, 0xc0, !PT ;  /* 0x0000030010047812 */ /* 0x000fc800078ec0ff */
[----:B------:R-:W-:-:S13]  /*3f40*/  ISETP.NE.AND P0, PT, R4, 0x300, PT ;  /* 0x000003000400780c */ /* 0x000fda0003f05270 */
[----:B------:R-:W-:Y:S05]  /*3f50*/  @!P0 BRA `(.L_x_637) ;  /* 0x0000000000848947 */ /* 0x000fea0003800000 */
[----:B------:R-:W2:Y:S01]  /*3f60*/  LDC.64 R4, c[0x0][0x380] ;  /* 0x0000e000ff047b82 */ /* 0x000ea20000000a00 */
[----:B------:R-:W-:Y:S01]  /*3f70*/  LEA.HI R8, R16, 0x1, RZ, 0x18 ;  /* 0x0000000110087811 */ /* 0x000fe200078fc0ff */
[----:B------:R-:W-:-:S03]  /*3f80*/  IMAD.IADD R15, R2, 0x1, R11 ;  /* 0x00000001020f7824 */ /* 0x000fc600078e020b */
[----:B------:R-:W-:Y:S01]  /*3f90*/  LOP3.LUT R10, R8, 0x3, RZ, 0xc0, !PT ;  /* 0x00000003080a7812 */ /* 0x000fe200078ec0ff */
[----:B------:R-:W-:-:S04]  /*3fa0*/  IMAD.MOV.U32 R8, RZ, RZ, R2 ;  /* 0x000000ffff087224 */ /* 0x000fc800078e0002 */
[----:B------:R-:W-:-:S07]  /*3fb0*/  IMAD.MOV R10, RZ, RZ, -R10 ;  /* 0x000000ffff0a7224 */ /* 0x000fce00078e0a0a */
.L_x_640:
[----:B--2---:R-:W-:-:S05]  /*3fc0*/  IMAD.WIDE R12, R15, 0x4, R4 ;  /* 0x000000040f0c7825 */ /* 0x004fca00078e0204 */
[----:B------:R-:W2:Y:S01]  /*3fd0*/  LDG.E R20, desc[UR10][R12.64] ;  /* 0x0000000a0c147981 */ /* 0x000ea2000c1e1900 */
[----:B------:R-:W-:Y:S01]  /*3fe0*/  VIADD R10, R10, 0x1 ;  /* 0x000000010a0a7836 */ /* 0x000fe20000000000 */
[C---:B-1----:R-:W-:Y:S01]  /*3ff0*/  IADD3 R18, P1, PT, R15.reuse, UR4, RZ ;  /* 0x000000040f127c10 */ /* 0x042fe2000ff3e0ff */
[----:B------:R-:W-:Y:S03]  /*4000*/  BSSY.RECONVERGENT B3, `(.L_x_638) ;  /* 0x0000013000037945 */ /* 0x000fe60003800200 */
[----:B------:R-:W-:Y:S02]  /*4010*/  ISETP.NE.AND P2, PT, R10, RZ, PT ;  /* 0x000000ff0a00720c */ /* 0x000fe40003f45270 */
[----:B------:R-:W-:Y:S02]  /*4020*/  LEA.HI.X.SX32 R17, R15, UR5, 0x1, P1 ;  /* 0x000000050f117c11 */ /* 0x000fe400088f0eff */
        /* <DEDUP_REMOVED lines=16> */
.L_x_639:
[----:B0-----:R-:W-:Y:S05]  /*4130*/  BSYNC.RECONVERGENT B3 ;  /* 0x0000000000037941 */ /* 0x001fea0003800200 */
.L_x_638:
[----:B------:R-:W-:Y:S02]  /*4140*/  VIADD R8, R8, 0x100 ;  /* 0x0000010008087836 */ /* 0x000fe40000000000 */
[----:B------:R-:W-:Y:S01]  /*4150*/  VIADD R15, R15, 0x100 ;  /* 0x000001000f0f7836 */ /* 0x000fe20000000000 */
[----:B------:R-:W-:Y:S06]  /*4160*/  @P2 BRA `(.L_x_640) ;  /* 0xfffffffc00942947 */ /* 0x000fec000383ffff */
.L_x_637:
[----:B01----:R-:W-:Y:S05]  /*4170*/  BSYNC.RECONVERGENT B2 ;  /* 0x0000000000027941 */ /* 0x003fea0003800200 */
.L_x_636:
        /* <DEDUP_REMOVED lines=9> */
.L_x_649:
[----:B------:R-:W-:-:S05]  /*4210*/  IMAD.WIDE R14, R11, 0x4, R4 ;  /* 0x000000040b0e7825 */ /* 0x000fca00078e0204 */
[----:B------:R-:W2:Y:S04]  /*4220*/  LDG.E R24, desc[UR10][R14.64+-0x800] ;  /* 0xfff8000a0e187981 */ /* 0x000ea8000c1e1900 */
[----:B------:R0:W5:Y:S04]  /*4230*/  LDG.E R26, desc[UR10][R14.64+-0x400] ;  /* 0xfffc000a0e1a7981 */ /* 0x000168000c1e1900 */
        /* <DEDUP_REMOVED lines=21> */
.L_x_642:
[----:B------:R-:W-:Y:S05]  /*4390*/  BSYNC.RECONVERGENT B2 ;  /* 0x0000000000027941 */ /* 0x000fea0003800200 */
.L_x_641:
        /* <DEDUP_REMOVED lines=19> */
.L_x_644:
[----:B------:R-:W-:Y:S05]  /*44d0*/  BSYNC.RECONVERGENT B2 ;  /* 0x0000000000027941 */ /* 0x000fea0003800200 */
.L_x_643:
[----:B------:R-:W-:Y:S01]  /*44e0*/  FSETP.GEU.AND P0, PT, R3, R10, PT ;  /* 0x0000000a0300720b */ /* 0x000fe20003f0e000 */
[----:B------:R-:W-:Y:S01]  /*44f0*/  BSSY.RECONVERGENT B2, `(.L_x_645) ;  /* 0x0000013000027945 */ /* 0x000fe20003800200 */
[C---:B------:R-:W-:Y:S01]  /*4500*/  IADD3 R17, P1, PT, R19.reuse, UR6, RZ ;  /* 0x0000000613117c10 */ /* 0x040fe2000ff3e0ff */
        /* <DEDUP_REMOVED lines=17> */
.L_x_646:
[----:B------:R-:W-:Y:S05]  /*4620*/  BSYNC.RECONVERGENT B2 ;  /* 0x0000000000027941 */ /* 0x000fea0003800200 */
.L_x_645:
        /* <DEDUP_REMOVED lines=18> */
.L_x_648:
[----:B------:R-:W-:Y:S05]  /*4750*/  BSYNC.RECONVERGENT B2 ;  /* 0x0000000000027941 */ /* 0x000fea0003800200 */
.L_x_647:
[----:B------:R-:W-:Y:S02]  /*4760*/  VIADD R8, R8, 0x400 ;  /* 0x0000040008087836 */ /* 0x000fe40000000000 */
[----:B------:R-:W-:Y:S02]  /*4770*/  VIADD R20, R20, 0x400 ;  /* 0x0000040014147836 */ /* 0x000fe40000000000 */
[----:B------:R-:W-:Y:S01]  /*4780*/  VIADD R19, R19, 0x400 ;  /* 0x0000040013137836 */ /* 0x000fe20000000000 */
[----:B------:R-:W-:Y:S01]  /*4790*/  ISETP.GE.AND P0, PT, R8, R9, PT ;  /* 0x000000090800720c */ /* 0x000fe20003f06270 */
[----:B------:R-:W-:Y:S02]  /*47a0*/  VIADD R18, R18, 0x400 ;  /* 0x0000040012127836 */ /* 0x000fe40000000000 */
[----:B------:R-:W-:-:S10]  /*47b0*/  VIADD R11, R11, 0x400 ;  /* 0x000004000b0b7836 */ /* 0x000fd40000000000 */
[----:B------:R-:W-:Y:S05]  /*47c0*/  @!P0 BRA `(.L_x_649) ;  /* 0xfffffff800908947 */ /* 0x000fea000383ffff */
.L_x_635:
[----:B01----:R-:W-:Y:S05]  /*47d0*/  BSYNC.RECONVERGENT B1 ;  /* 0x0000000000017941 */ /* 0x003fea0003800200 */
.L_x_618:
        /* <DEDUP_REMOVED lines=22> */
.L_x_651:
[----:B------:R-:W-:Y:S05]  /*4940*/  BSYNC.RECONVERGENT B1 ;  /* 0x0000000000017941 */ /* 0x000fea0003800200 */
.L_x_650:
        /* <DEDUP_REMOVED lines=21> */
.L_x_653:
[----:B------:R-:W-:Y:S05]  /*4aa0*/  BSYNC.RECONVERGENT B1 ;  /* 0x0000000000017941 */ /* 0x000fea0003800200 */
.L_x_652:
        /* <DEDUP_REMOVED lines=21> */
.L_x_655:
[----:B------:R-:W-:Y:S05]  /*4c00*/  BSYNC.RECONVERGENT B1 ;  /* 0x0000000000017941 */ /* 0x000fea0003800200 */
.L_x_654:
        /* <DEDUP_REMOVED lines=21> */
.L_x_657:
[----:B------:R-:W-:Y:S05]  /*4d60*/  BSYNC.RECONVERGENT B1 ;  /* 0x0000000000017941 */ /* 0x000fea0003800200 */
.L_x_656:
        /* <DEDUP_REMOVED lines=22> */
.L_x_659:
[----:B------:R-:W-:Y:S05]  /*4ed0*/  BSYNC.RECONVERGENT B1 ;  /* 0x0000000000017941 */ /* 0x000fea0003800200 */
.L_x_658:
        /* <DEDUP_REMOVED lines=12> */
.L_x_661:
[----:B------:R-:W-:Y:S05]  /*4fa0*/  BSYNC.RECONVERGENT B1 ;  /* 0x0000000000017941 */ /* 0x000fea0003800200 */
.L_x_660:
[----:B------:R-:W-:Y:S01]  /*4fb0*/  BAR.SYNC.DEFER_BLOCKING 0x0 ;  /* 0x0000000000007b1d */ /* 0x000fe20000010000 */
[----:B------:R-:W-:-:S13]  /*4fc0*/  ISETP.NE.AND P2, PT, R2, RZ, PT ;  /* 0x000000ff0200720c */ /* 0x000fda0003f45270 */
[----:B------:R-:W-:Y:S05]  /*4fd0*/  @P2 BRA `(.L_x_577) ;  /* 0x00000008002c2947 */ /* 0x000fea0003800000 */
[----:B------:R-:W1:Y:S01]  /*4fe0*/  S2R R2, SR_CgaCtaId ;  /* 0x0000000000027919 */ /* 0x000e620000008800 */
[----:B------:R-:W-:Y:S01]  /*4ff0*/  MOV R7, 0x400 ;  /* 0x0000040000077802 */ /* 0x000fe20000000f00 */
[----:B------:R-:W-:Y:S01]  /*5000*/  BSSY.RECONVERGENT B1, `(.L_x_662) ;  /* 0x0000019000017945 */ /* 0x000fe20003800200 */
[----:B------:R-:W-:Y:S02]  /*5010*/  IMAD.MOV.U32 R12, RZ, RZ, R6 ;  /* 0x000000ffff0c7224 */ /* 0x000fe400078e0006 */
[----:B------:R-:W-:Y:S02]  /*5020*/  IMAD.MOV.U32 R10, RZ, RZ, R5 ;  /* 0x000000ffff0a7224 */ /* 0x000fe400078e0005 */
[----:B------:R-:W-:Y:S01]  /*5030*/  IMAD.MOV.U32 R14, RZ, RZ, R4 ;  /* 0x000000ffff0e7224 */ /* 0x000fe200078e0004 */
[----:B-1----:R-:W-:-:S05]  /*5040*/  LEA R7, R2, R7, 0x18 ;  /* 0x0000000702077211 */ /* 0x002fca00078ec0ff */
[----:B------:R-:W1:Y:S04]  /*5050*/  LDS R13, [R7+0x18] ;  /* 0x00001800070d7984 */ /* 0x000e680000000800 */
[----:B------:R2:W3:Y:S04]  /*5060*/  LDS R15, [R7+0x28] ;  /* 0x00002800070f7984 */ /* 0x0004e80000000800 */
[----:B------:R2:W4:Y:S04]  /*5070*/  LDS R17, [R7+0x38] ;  /* 0x0000380007117984 */ /* 0x0005280000000800 */
[----:B0-----:R2:W0:Y:S04]  /*5080*/  LDS R9, [R7+0x48] ;  /* 0x0000480007097984 */ /* 0x0014280000000800 */
[----:B------:R2:W0:Y:S04]  /*5090*/  LDS R8, [R7+0x58] ;  /* 0x0000580007087984 */ /* 0x0004280000000800 */
[----:B------:R2:W0:Y:S04]  /*50a0*/  LDS R3, [R7+0x68] ;  /* 0x0000680007037984 */ /* 0x0004280000000800 */
[----:B------:R2:W0:Y:S01]  /*50b0*/  LDS R2, [R7+0x78] ;  /* 0x0000780007027984 */ /* 0x0004220000000800 */
[----:B-1----:R-:W-:-:S13]  /*50c0*/  FSETP.GEU.AND P0, PT, R6, R13, PT ;  /* 0x0000000d0600720b */ /* 0x002fda0003f0e000 */
[----:B--234-:R-:W-:Y:S05]  /*50d0*/  @!P0 BRA `(.L_x_663) ;  /* 0x00000000002c8947 */ /* 0x01cfea0003800000 */
[----:B------:R-:W1:Y:S01]  /*50e0*/  LDS.64 R10, [R7+0x20] ;  /* 0x00002000070a7984 */ /* 0x000e620000000a00 */
[----:B------:R-:W-:Y:S01]  /*50f0*/  FSETP.GEU.AND P3, PT, R13, R6, PT ;  /* 0x000000060d00720b */ /* 0x000fe20003f6e000 */
[----:B------:R-:W-:-:S12]  /*5100*/  IMAD.MOV.U32 R12, RZ, RZ, R13 ;  /* 0x000000ffff0c7224 */ /* 0x000fd800078e000d */
[CC--:B-1----:R-:W-:Y:S01]  /*5110*/  @P3 ISETP.GE.U32.AND P0, PT, R5.reuse, R10.reuse, PT ;  /* 0x0000000a0500320c */ /* 0x0c2fe20003f06070 */
[----:B------:R-:W-:Y:S01]  /*5120*/  IMAD.MOV.U32 R14, RZ, RZ, R11 ;  /* 0x000000ffff0e7224 */ /* 0x000fe200078e000b */
[CC--:B------:R-:W-:Y:S02]  /*5130*/  @P3 ISETP.LT.U32.AND P1, PT, R5.reuse, R10.reuse, PT ;  /* 0x0000000a0500320c */ /* 0x0c0fe40003f21070 */
[CC--:B------:R-:W-:Y:S02]  /*5140*/  @P3 ISETP.GE.AND.EX P0, PT, R4.reuse, R11.reuse, PT, P0 ;  /* 0x0000000b0400320c */ /* 0x0c0fe40003f06300 */
[----:B------:R-:W-:Y:S02]  /*5150*/  @P3 ISETP.LT.AND.EX P1, PT, R4, R11, PT, P1 ;  /* 0x0000000b0400320c */ /* 0x000fe40003f21310 */
[----:B------:R-:W-:Y:S02]  /*5160*/  @P3 FSEL R12, R6, R13, !P0 ;  /* 0x0000000d060c3208 */ /* 0x000fe40004000000 */
[----:B------:R-:W-:-:S02]  /*5170*/  @P3 SEL R10, R5, R10, P1 ;  /* 0x0000000a050a3207 */ /* 0x000fc40000800000 */
[----:B------:R-:W-:-:S07]  /*5180*/  @P3 SEL R14, R4, R11, P1 ;  /* 0x0000000b040e3207 */ /* 0x000fce0000800000 */
.L_x_663:
[----:B------:R-:W-:Y:S05]  /*5190*/  BSYNC.RECONVERGENT B1 ;  /* 0x0000000000017941 */ /* 0x000fea0003800200 */
.L_x_662:
[----:B------:R-:W-:Y:S01]  /*51a0*/  FSETP.GEU.AND P0, PT, R12, R15, PT ;  /* 0x0000000f0c00720b */ /* 0x000fe20003f0e000 */
[----:B------:R-:W-:Y:S01]  /*51b0*/  BSSY.RECONVERGENT B1, `(.L_x_664) ;  /* 0x0000010000017945 */ /* 0x000fe20003800200 */
[----:B------:R-:W-:Y:S02]  /*51c0*/  IMAD.MOV.U32 R6, RZ, RZ, R12 ;  /* 0x000000ffff067224 */ /* 0x000fe400078e000c */
[----:B------:R-:W-:Y:S02]  /*51d0*/  IMAD.MOV.U32 R11, RZ, RZ, R10 ;  /* 0x000000ffff0b7224 */ /* 0x000fe400078e000a */
[----:B------:R-:W-:-:S07]  /*51e0*/  IMAD.MOV.U32 R5, RZ, RZ, R14 ;  /* 0x000000ffff057224 */ /* 0x000fce00078e000e */
[----:B------:R-:W-:Y:S05]  /*51f0*/  @!P0 BRA `(.L_x_665) ;  /* 0x00000000002c8947 */ /* 0x000fea0003800000 */
[----:B------:R-:W1:Y:S01]  /*5200*/  LDS.64 R4, [R7+0x30] ;  /* 0x0000300007047984 */ /* 0x000e620000000a00 */
[----:B------:R-:W-:Y:S01]  /*5210*/  FSETP.GEU.AND P3, PT, R15, R12, PT ;  /* 0x0000000c0f00720b */ /* 0x000fe20003f6e000 */
[----:B------:R-:W-:-:S12]  /*5220*/  IMAD.MOV.U32 R6, RZ, RZ, R15 ;  /* 0x000000ffff067224 */ /* 0x000fd800078e000f */
[CC--:B-1----:R-:W-:Y:S01]  /*5230*/  @P3 ISETP.GE.U32.AND P0, PT, R10.reuse, R4.reuse, PT ;  /* 0x000000040a00320c */ /* 0x0c2fe20003f06070 */
[----:B------:R-:W-:Y:S01]  /*5240*/  IMAD.MOV.U32 R11, RZ, RZ, R4 ;  /* 0x000000ffff0b7224 */ /* 0x000fe200078e0004 */
[-C--:B------:R-:W-:Y:S02]  /*5250*/  @P3 ISETP.LT.U32.AND P1, PT, R10, R4.reuse, PT ;  /* 0x000000040a00320c */ /* 0x080fe40003f21070 */
[CC--:B------:R-:W-:Y:S02]  /*5260*/  @P3 ISETP.GE.AND.EX P0, PT, R14.reuse, R5.reuse, PT, P0 ;  /* 0x000000050e00320c */ /* 0x0c0fe40003f06300 */
[----:B------:R-:W-:Y:S02]  /*5270*/  @P3 ISETP.LT.AND.EX P1, PT, R14, R5, PT, P1 ;  /* 0x000000050e00320c */ /* 0x000fe40003f21310 */
[----:B------:R-:W-:Y:S02]  /*5280*/  @P3 FSEL R6, R12, R15, !P0 ;  /* 0x0000000f0c063208 */ /* 0x000fe40004000000 */
[----:B------:R-:W-:-:S02]  /*5290*/  @P3 SEL R11, R10, R4, P1 ;  /* 0x000000040a0b3207 */ /* 0x000fc40000800000 */
[----:B------:R-:W-:-:S07]  /*52a0*/  @P3 SEL R5, R14, R5, P1 ;  /* 0x000000050e053207 */ /* 0x000fce0000800000 */
.L_x_665:
[----:B------:R-:W-:Y:S05]  /*52b0*/  BSYNC.RECONVERGENT B1 ;  /* 0x0000000000017941 */ /* 0x000fea0003800200 */
.L_x_664:
        /* <DEDUP_REMOVED lines=18> */
.L_x_667:
[----:B------:R-:W-:Y:S05]  /*53e0*/  BSYNC.RECONVERGENT B1 ;  /* 0x0000000000017941 */ /* 0x000fea0003800200 */
.L_x_666:
[----:B0-----:R-:W-:Y:S01]  /*53f0*/  FSETP.GEU.AND P0, PT, R4, R9, PT ;  /* 0x000000090400720b */ /* 0x001fe20003f0e000 */
        /* <DEDUP_REMOVED lines=17> */
.L_x_669:
[----:B------:R-:W-:Y:S05]  /*5510*/  BSYNC.RECONVERGENT B1 ;  /* 0x0000000000017941 */ /* 0x000fea0003800200 */
.L_x_668:
        /* <DEDUP_REMOVED lines=18> */
.L_x_671:
[----:B------:R-:W-:Y:S05]  /*5640*/  BSYNC.RECONVERGENT B1 ;  /* 0x0000000000017941 */ /* 0x000fea0003800200 */
.L_x_670:
        /* <DEDUP_REMOVED lines=18> */
.L_x_673:
[----:B------:R-:W-:Y:S05]  /*5770*/  BSYNC.RECONVERGENT B1 ;  /* 0x0000000000017941 */ /* 0x000fea0003800200 */
.L_x_672:
        /* <DEDUP_REMOVED lines=17> */
.L_x_577:
[----:B------:R-:W-:Y:S05]  /*5890*/  BSYNC.RECONVERGENT B0 ;  /* 0x0000000000007941 */ /* 0x000fea0003800200 */
.L_x_544:
        /* <DEDUP_REMOVED lines=9> */
.L_x_674:
        /* <DEDUP_REMOVED lines=13> */
.L_x_869:


//--------------------- .text._ZN6thrust24THRUST_300001_SM_1000_NS8cuda_cub4core6detail13_kernel_agentINS1_8__reduce11ReduceAgentINS0_12zip_iteratorIN4cuda3std3__45tupleIJPfNS0_17counting_iteratorIlNS0_11use_defaultESE_SE_EEEEEEEPNSB_IJflEEESI_iNS1_9__extrema9arg_min_fIflNSA_4lessIfEEEEEEJSH_SJ_iSO_EEEvDpT0_ --------------------------
	.section	.text._ZN6thrust24THRUST_300001_SM_1000_NS8cuda_cub4core6detail13_kernel_agentINS1_8__reduce11ReduceAgentINS0_12zip_iteratorIN4cuda3std3__45tupleIJPfNS0_17counting_iteratorIlNS0_11use_defaultESE_SE_EEEEEEEPNSB_IJflEEESI_iNS1_9__extrema9arg_min_fIflNSA_4lessIfEEEEEEJSH_SJ_iSO_EEEvDpT0_,"ax",@progbits
	.align	128
        .global         _ZN6thrust24THRUST_300001_SM_1000_NS8cuda_cub4core6detail13_kernel_agentINS1_8__reduce11ReduceAgentINS0_12zip_iteratorIN4cuda3std3__45tupleIJPfNS0_17counting_iteratorIlNS0_11use_defaultESE_SE_EEEEEEEPNSB_IJflEEESI_iNS1_9__extrema9arg_min_fIflNSA_4lessIfEEEEEEJSH_SJ_iSO_EEEvDpT0_
        .type           _ZN6thrust24THRUST_300001_SM_1000_NS8cuda_cub4core6detail13_kernel_agentINS1_8__reduce11ReduceAgentINS0_12zip_iteratorIN4cuda3std3__45tupleIJPfNS0_17counting_iteratorIlNS0_11use_defaultESE_SE_EEEEEEEPNSB_IJflEEESI_iNS1_9__extrema9arg_min_fIflNSA_4lessIfEEEEEEJSH_SJ_iSO_EEEvDpT0_,@function
        .size           _ZN6thrust24THRUST_300001_SM_1000_NS8cuda_cub4core6detail13_kernel_agentINS1_8__reduce11ReduceAgentINS0_12zip_iteratorIN4cuda3std3__45tupleIJPfNS0_17counting_iteratorIlNS0_11use_defaultESE_SE_EEEEEEEPNSB_IJflEEESI_iNS1_9__extrema9arg_min_fIflNSA_4lessIfEEEEEEJSH_SJ_iSO_EEEvDpT0_,(.L_x_870 - _ZN6thrust24THRUST_300001_SM_1000_NS8cuda_cub4core6detail13_kernel_agentINS1_8__reduce11ReduceAgentINS0_12zip_iteratorIN4cuda3std3__45tupleIJPfNS0_17counting_iteratorIlNS0_11use_defaultESE_SE_EEEEEEEPNSB_IJflEEESI_iNS1_9__extrema9arg_min_fIflNSA_4lessIfEEEEEEJSH_SJ_iSO_EEEvDpT0_)
        .other          _ZN6thrust24THRUST_300001_SM_1000_NS8cuda_cub4core6detail13_kernel_agentINS1_8__reduce11ReduceAgentINS0_12zip_iteratorIN4cuda3std3__45tupleIJPfNS0_17counting_iteratorIlNS0_11use_defaultESE_SE_EEEEEEEPNSB_IJflEEESI_iNS1_9__extrema9arg_min_fIflNSA_4lessIfEEEEEEJSH_SJ_iSO_EEEvDpT0_,@"STO_CUDA_ENTRY STV_DEFAULT"
_ZN6thrust24THRUST_300001_SM_1000_NS8cuda_cub4core6detail13_kernel_agentINS1_8__reduce11ReduceAgentINS0_12zip_iteratorIN4cuda3std3__45tupleIJPfNS0_17counting_iteratorIlNS0_11use_defaultESE_SE_EEEEEEEPNSB_IJflEEESI_iNS1_9__extrema9arg_min_fIflNSA_4lessIfEEEEEEJSH_SJ_iSO_EEEvDpT0_:
.text._ZN6thrust24THRUST_300001_SM_1000_NS8cuda_cub4core6detail13_kernel_agentINS1_8__reduce11ReduceAgentINS0_12zip_iteratorIN4cuda3std3__45tupleIJPfNS0_17counting_iteratorIlNS0_11use_defaultESE_SE_EEEEEEEPNSB_IJflEEESI_iNS1_9__extrema9arg_min_fIflNSA_4lessIfEEEEEEJSH_SJ_iSO_EEEvDpT0_:
        /* <DEDUP_REMOVED lines=23> */
.L_x_678:
[----:B0-----:R-:W-:Y:S05]  /*0170*/  BSYNC.RECONVERGENT B1 ;  /* 0x0000000000017941 */ /* 0x001fea0003800200 */
.L_x_677:
        /* <DEDUP_REMOVED lines=19> */
.L_x_685:
        /* <DEDUP_REMOVED lines=23> */
.L_x_684:
[----:B------:R-:W-:Y:S05]  /*0420*/  BSYNC.RECONVERGENT B3 ;  /* 0x0000000000037941 */ /* 0x000fea0003800200 */
.L_x_683:
[----:B------:R-:W-:Y:S01]  /*0430*/  IADD3 R12, P0, PT, R12, 0x100, RZ ;  /* 0x000001000c0c7810 */ /* 0x000fe20007f1e0ff */
[----:B------:R-:W-:Y:S02]  /*0440*/  VIADD R11, R11, 0x100 ;  /* 0x000001000b0b7836 */ /* 0x000fe40000000000 */
[----:B------:R-:W-:Y:S02]  /*0450*/  IMAD.X R10, RZ, RZ, R10, P3 ;  /* 0x000000ffff0a7224 */ /* 0x000fe400018e060a */
[----:B------:R-:W-:Y:S01]  /*0460*/  IMAD.X R13, RZ, RZ, R13, P0 ;  /* 0x000000ffff0d7224 */ /* 0x000fe200000e060d */
[----:B------:R-:W-:Y:S07]  /*0470*/  @P2 BRA `(.L_x_685) ;  /* 0xfffffffc008c2947 */ /* 0x000fee000383ffff */
.L_x_682:
[----:B------:R-:W-:Y:S05]  /*0480*/  BSYNC.RECONVERGENT B2 ;  /* 0x0000000000027941 */ /* 0x000fea0003800200 */
.L_x_681:
[----:B------:R-:W-:-:S13]  /*0490*/  ISETP.GE.U32.AND P0, PT, R14, 0x300, PT ;  /* 0x000003000e00780c */ /* 0x000fda0003f06070 */
[----:B------:R-:W-:Y:S05]  /*04a0*/  @!P0 BRA `(.L_x_680) ;  /* 0x00000004007c8947 */ /* 0x000fea0003800000 */
[----:B------:R-:W0:Y:S01]  /*04b0*/  LDC.64 R8, c[0x0][0x380] ;  /* 0x0000e000ff087b82 */ /* 0x000e220000000a00 */
[----:B------:R-:W-:-:S07]  /*04c0*/  VIADD R10, R11, 0x200 ;  /* 0x000002000b0a7836 */ /* 0x000fce0000000000 */
[----:B------:R-:W1:Y:S02]  /*04d0*/  LDC.64 R6, c[0x0][0x388] ;  /* 0x0000e200ff067b82 */ /* 0x000e640000000a00 */
.L_x_694:
        /* <DEDUP_REMOVED lines=26> */
.L_x_687:
[----:B------:R-:W-:Y:S05]  /*0680*/  BSYNC.RECONVERGENT B2 ;  /* 0x0000000000027941 */ /* 0x000fea0003800200 */
.L_x_686:
        /* <DEDUP_REMOVED lines=20> */
.L_x_689:
[----:B------:R-:W-:Y:S05]  /*07d0*/  BSYNC.RECONVERGENT B2 ;  /* 0x0000000000027941 */ /* 0x000fea0003800200 */
.L_x_688:
        /* <DEDUP_REMOVED lines=20> */
.L_x_691:
[----:B------:R-:W-:Y:S05]  /*0920*/  BSYNC.RECONVERGENT B2 ;  /* 0x0000000000027941 */ /* 0x000fea0003800200 */
.L_x_690:
        /* <DEDUP_REMOVED lines=18> */
.L_x_693:
[----:B------:R-:W-:Y:S05]  /*0a50*/  BSYNC.RECONVERGENT B2 ;  /* 0x0000000000027941 */ /* 0x000fea0003800200 */
.L_x_692:
[C---:B------:R-:W-:Y:S02]  /*0a60*/  VIADD R5, R10.reuse, 0x200 ;  /* 0x000002000a057836 */ /* 0x040fe40000000000 */
[----:B------:R-:W-:-:S03]  /*0a70*/  VIADD R10, R10, 0x400 ;  /* 0x000004000a0a7836 */ /* 0x000fc60000000000 */
[----:B------:R-:W-:-:S13]  /*0a80*/  ISETP.GE.AND P0, PT, R5, UR5, PT ;  /* 0x0000000505007c0c */ /* 0x000fda000bf06270 */
[----:B------:R-:W-:Y:S05]  /*0a90*/  @!P0 BRA `(.L_x_694) ;  /* 0xfffffff800908947 */ /* 0x000fea000383ffff */
.L_x_680:
[----:B------:R-:W-:Y:S05]  /*0aa0*/  BSYNC.RECONVERGENT B1 ;  /* 0x0000000000017941 */ /* 0x000fea0003800200 */
.L_x_679:
        /* <DEDUP_REMOVED lines=25> */
.L_x_697:
[----:B------:R-:W-:Y:S05]  /*0c40*/  BSYNC.RECONVERGENT B1 ;  /* 0x0000000000017941 */ /* 0x000fea0003800200 */
.L_x_696:
        /* <DEDUP_REMOVED lines=21> */
.L_x_699:
[----:B------:R-:W-:Y:S05]  /*0da0*/  BSYNC.RECONVERGENT B1 ;  /* 0x0000000000017941 */ /* 0x000fea0003800200 */
.L_x_698:
        /* <DEDUP_REMOVED lines=21> */
.L_x_701:
[----:B------:R-:W-:Y:S05]  /*0f00*/  BSYNC.RECONVERGENT B1 ;  /* 0x0000000000017941 */ /* 0x000fea0003800200 */
.L_x_700:
        /* <DEDUP_REMOVED lines=21> */
.L_x_703:
[----:B------:R-:W-:Y:S05]  /*1060*/  BSYNC.RECONVERGENT B1 ;  /* 0x0000000000017941 */ /* 0x000fea0003800200 */
.L_x_702:
        /* <DEDUP_REMOVED lines=22> */
.L_x_705:
[----:B------:R-:W-:Y:S05]  /*11d0*/  BSYNC.RECONVERGENT B1 ;  /* 0x0000000000017941 */ /* 0x000fea0003800200 */
.L_x_704:
        /* <DEDUP_REMOVED lines=12> */
.L_x_707:
[----:B------:R-:W-:Y:S05]  /*12a0*/  BSYNC.RECONVERGENT B1 ;  /* 0x0000000000017941 */ /* 0x000fea0003800200 */
.L_x_706:
        /* <DEDUP_REMOVED lines=31> */
.L_x_710:
[----:B------:R-:W-:Y:S05]  /*14a0*/  BSYNC.RECONVERGENT B1 ;  /* 0x0000000000017941 */ /* 0x000fea0003800200 */
.L_x_709:
        /* <DEDUP_REMOVED lines=18> */
.L_x_712:
[----:B------:R-:W-:Y:S05]  /*15d0*/  BSYNC.RECONVERGENT B1 ;  /* 0x0000000000017941 */ /* 0x000fea0003800200 */
.L_x_711:
        /* <DEDUP_REMOVED lines=18> */
.L_x_714:
[----:B------:R-:W-:Y:S05]  /*1700*/  BSYNC.RECONVERGENT B1 ;  /* 0x0000000000017941 */ /* 0x000fea0003800200 */
.L_x_713:
        /* <DEDUP_REMOVED lines=18> */
.L_x_716:
[----:B------:R-:W-:Y:S05]  /*1830*/  BSYNC.RECONVERGENT B1 ;  /* 0x0000000000017941 */ /* 0x000fea0003800200 */
.L_x_715:
        /* <DEDUP_REMOVED lines=18> */
.L_x_718:
[----:B------:R-:W-:Y:S05]  /*1960*/  BSYNC.RECONVERGENT B1 ;  /* 0x0000000000017941 */ /* 0x000fea0003800200 */
.L_x_717:
        /* <DEDUP_REMOVED lines=18> */
.L_x_720:
[----:B------:R-:W-:Y:S05]  /*1a90*/  BSYNC.RECONVERGENT B1 ;  /* 0x0000000000017941 */ /* 0x000fea0003800200 */
.L_x_719:
        /* <DEDUP_REMOVED lines=19> */
.L_x_695:
        /* <DEDUP_REMOVED lines=28> */
.L_x_722:
[----:B------:R-:W-:Y:S05]  /*1d90*/  BSYNC.RECONVERGENT B1 ;  /* 0x0000000000017941 */ /* 0x000fea0003800200 */
.L_x_721:
        /* <DEDUP_REMOVED lines=22> */
.L_x_724:
[----:B------:R-:W-:Y:S05]  /*1f00*/  BSYNC.RECONVERGENT B1 ;  /* 0x0000000000017941 */ /* 0x000fea0003800200 */
.L_x_723:
        /* <DEDUP_REMOVED lines=22> */
.L_x_726:
[----:B------:R-:W-:Y:S05]  /*2070*/  BSYNC.RECONVERGENT B1 ;  /* 0x0000000000017941 */ /* 0x000fea0003800200 */
.L_x_725:
        /* <DEDUP_REMOVED lines=22> */
.L_x_728:
[----:B------:R-:W-:Y:S05]  /*21e0*/  BSYNC.RECONVERGENT B1 ;  /* 0x0000000000017941 */ /* 0x000fea0003800200 */
.L_x_727:
        /* <DEDUP_REMOVED lines=23> */
.L_x_730:
[----:B------:R-:W-:Y:S05]  /*2360*/  BSYNC.RECONVERGENT B1 ;  /* 0x0000000000017941 */ /* 0x000fea0003800200 */
.L_x_729:
        /* <DEDUP_REMOVED lines=12> */
.L_x_732:
[----:B------:R-:W-:Y:S05]  /*2430*/  BSYNC.RECONVERGENT B1 ;  /* 0x0000000000017941 */ /* 0x000fea0003800200 */
.L_x_731:
        /* <DEDUP_REMOVED lines=30> */
.L_x_734:
[----:B------:R-:W-:Y:S05]  /*2620*/  BSYNC.RECONVERGENT B1 ;  /* 0x0000000000017941 */ /* 0x000fea0003800200 */
.L_x_733:
        /* <DEDUP_REMOVED lines=27> */
.L_x_736:
[----:B------:R-:W-:Y:S05]  /*27e0*/  BSYNC.RECONVERGENT B1 ;  /* 0x0000000000017941 */ /* 0x000fea0003800200 */
.L_x_735:
        /* <DEDUP_REMOVED lines=27> */
.L_x_738:
[----:B------:R-:W-:Y:S05]  /*29a0*/  BSYNC.RECONVERGENT B1 ;  /* 0x0000000000017941 */ /* 0x000fea0003800200 */
.L_x_737:
        /* <DEDUP_REMOVED lines=27> */
.L_x_740:
[----:B------:R-:W-:Y:S05]  /*2b60*/  BSYNC.RECONVERGENT B1 ;  /* 0x0000000000017941 */ /* 0x000fea0003800200 */
.L_x_739:
        /* <DEDUP_REMOVED lines=27> */
.L_x_742:
[----:B------:R-:W-:Y:S05]  /*2d20*/  BSYNC.RECONVERGENT B1 ;  /* 0x0000000000017941 */ /* 0x000fea0003800200 */
.L_x_741:
        /* <DEDUP_REMOVED lines=27> */
.L_x_744:
[----:B------:R-:W-:Y:S05]  /*2ee0*/  BSYNC.RECONVERGENT B1 ;  /* 0x0000000000017941 */ /* 0x000fea0003800200 */
.L_x_743:
        /* <DEDUP_REMOVED lines=28> */
.L_x_676:
        /* <DEDUP_REMOVED lines=26> */
.L_x_746:
[----:B------:R-:W-:Y:S05]  /*3250*/  BSYNC.RECONVERGENT B1 ;  /* 0x0000000000017941 */ /* 0x000fea0003800200 */
.L_x_745:
        /* <DEDUP_REMOVED lines=21> */
.L_x_748:
[----:B------:R-:W-:Y:S05]  /*33b0*/  BSYNC.RECONVERGENT B1 ;  /* 0x0000000000017941 */ /* 0x000fea0003800200 */
.L_x_747:
[----:B------:R-:W-:Y:S01]  /*33c0*/  UISETP.GE.U32.AND UP0, UPT, UR4, 0xa00, UPT ;  /* 0x00000a000400788c */ /* 0x000fe2000bf06070 */
[----:B------:R-:W-:-:S08]  /*33d0*/  IMAD.MOV.U32 R5, RZ, RZ, 0x500 ;  /* 0x00000500ff057424 */ /* 0x000fd000078e00ff */
[----:B------:R-:W-:Y:S05]  /*33e0*/  BRA.U !UP0, `(.L_x_749) ;  /* 0x0000000508c47547 */ /* 0x000fea000b800000 */
[----:B------:R-:W-:Y:S01]  /*33f0*/  IMAD.MOV.U32 R5, RZ, RZ, 0x500 ;  /* 0x00000500ff057424 */ /* 0x000fe200078e00ff */
[----:B------:R-:W0:Y:S01]  /*3400*/  LDCU UR4, c[0x0][0x398] ;  /* 0x00007300ff0477ac */ /* 0x000e220008000800 */
[----:B------:R-:W1:Y:S05]  /*3410*/  LDCU.64 UR6, c[0x0][0x388] ;  /* 0x00007100ff0677ac */ /* 0x000e6a0008000a00 */
.L_x_760:
[----:B------:R-:W-:-:S05]  /*3420*/  IMAD.WIDE.U32 R12, R5, 0x4, R2 ;  /* 0x00000004050c7825 */ /* 0x000fca00078e0002 */
[----:B------:R-:W2:Y:S04]  /*3430*/  LDG.E R17, desc[UR8][R12.64] ;  /* 0x000000080c117981 */ /* 0x000ea8000c1e1900 */
[----:B------:R3:W5:Y:S04]  /*3440*/  LDG.E R18, desc[UR8][R12.64+0x400] ;  /* 0x000400080c127981 */ /* 0x000768000c1e1900 */
[----:B------:R3:W5:Y:S04]  /*3450*/  LDG.E R19, desc[UR8][R12.64+0x800] ;  /* 0x000800080c137981 */ /* 0x000768000c1e1900 */
[----:B------:R3:W5:Y:S04]  /*3460*/  LDG.E R4, desc[UR8][R12.64+0xc00] ;  /* 0x000c00080c047981 */ /* 0x000768000c1e1900 */
[----:B------:R3:W5:Y:S01]  /*3470*/  LDG.E R10, desc[UR8][R12.64+0x1000] ;  /* 0x001000080c0a7981 */ /* 0x000762000c1e1900 */
[----:B-1----:R-:W-:Y:S01]  /*3480*/  IADD3 R16, P1, P2, R0, UR6, R5 ;  /* 0x0000000600107c10 */ /* 0x002fe2000fa3e005 */
[----:B------:R-:W-:Y:S01]  /*3490*/  BSSY.RECONVERGENT B1, `(.L_x_750) ;  /* 0x0000012000017945 */ /* 0x000fe20003800200 */
[----:B------:R-:W-:-:S02]  /*34a0*/  IMAD.MOV.U32 R11, RZ, RZ, R6 ;  /* 0x000000ffff0b7224 */ /* 0x000fc400078e0006 */
[----:B------:R-:W-:Y:S01]  /*34b0*/  IMAD.MOV.U32 R14, RZ, RZ, R7 ;  /* 0x000000ffff0e7224 */ /* 0x000fe200078e0007 */
[----:B------:R-:W-:Y:S01]  /*34c0*/  IADD3.X R9, PT, PT, RZ, UR7, RZ, P1, P2 ;  /* 0x00000007ff097c10 */ /* 0x000fe20008fe44ff */
        /* <DEDUP_REMOVED lines=14> */
.L_x_751:
[----:B0-----:R-:W-:Y:S05]  /*35b0*/  BSYNC.RECONVERGENT B1 ;  /* 0x0000000000017941 */ /* 0x001fea0003800200 */
.L_x_750:
[----:B-----5:R-:W-:Y:S01]  /*35c0*/  FSETP.GEU.AND P0, PT, R11, R18, PT ;  /* 0x000000120b00720b */ /* 0x020fe20003f0e000 */
[----:B------:R-:W-:Y:S01]  /*35d0*/  BSSY.RECONVERGENT B1, `(.L_x_752) ;  /* 0x0000012000017945 */ /* 0x000fe20003800200 */
[----:B------:R-:W-:Y:S01]  /*35e0*/  IADD3 RZ, P1, PT, R16, 0x100, RZ ;  /* 0x0000010010ff7810 */ /* 0x000fe20007f3e0ff */
[----:B------:R-:W-:Y:S02]  /*35f0*/  IMAD.MOV.U32 R6, RZ, RZ, R11 ;  /* 0x000000ffff067224 */ /* 0x000fe400078e000b */
[----:B------:R-:W-:Y:S02]  /*3600*/  IMAD.MOV.U32 R12, RZ, RZ, R14 ;  /* 0x000000ffff0c7224 */ /* 0x000fe400078e000e */
[----:B------:R-:W-:Y:S02]  /*3610*/  IMAD.X R8, RZ, RZ, R9, P1 ;  /* 0x000000ffff087224 */ /* 0x000fe400008e0609 */
[----:B------:R-:W-:-:S04]  /*3620*/  IMAD.MOV.U32 R13, RZ, RZ, R15 ;  /* 0x000000ffff0d7224 */ /* 0x000fc800078e000f */
[----:B------:R-:W-:Y:S05]  /*3630*/  @!P0 BRA `(.L_x_753) ;  /* 0x00000000002c8947 */ /* 0x000fea0003800000 */
[----:B------:R-:W-:Y:S01]  /*3640*/  FSETP.GEU.AND P2, PT, R18, R11, PT ;  /* 0x0000000b1200720b */ /* 0x000fe20003f4e000 */
[----:B------:R-:W-:Y:S02]  /*3650*/  VIADD R12, R16, 0x100 ;  /* 0x00000100100c7836 */ /* 0x000fe40000000000 */
        /* <DEDUP_REMOVED lines=9> */
.L_x_753:
[----:B------:R-:W-:Y:S05]  /*36f0*/  BSYNC.RECONVERGENT B1 ;  /* 0x0000000000017941 */ /* 0x000fea0003800200 */
.L_x_752:
[----:B------:R-:W-:Y:S01]  /*3700*/  FSETP.GEU.AND P0, PT, R6, R19, PT ;  /* 0x000000130600720b */ /* 0x000fe20003f0e000 */
        /* <DEDUP_REMOVED lines=18> */
.L_x_755:
[----:B------:R-:W-:Y:S05]  /*3830*/  BSYNC.RECONVERGENT B1 ;  /* 0x0000000000017941 */ /* 0x000fea0003800200 */
.L_x_754:
[----:B------:R-:W-:Y:S01]  /*3840*/  FSETP.GEU.AND P0, PT, R7, R4, PT ;  /* 0x000000040700720b */ /* 0x000fe20003f0e000 */
[----:B------:R-:W-:Y:S01]  /*3850*/  BSSY.RECONVERGENT B1, `(.L_x_756) ;  /* 0x0000013000017945 */ /* 0x000fe20003800200 */
[C---:B------:R-:W-:Y:S01]  /*3860*/  IADD3 R15, P1, PT, R16.reuse, 0x300, RZ ;  /* 0x00000300100f7810 */ /* 0x040fe20007f3e0ff */
[----:B------:R-:W-:Y:S01]  /*3870*/  IMAD.MOV.U32 R11, RZ, RZ, R7 ;  /* 0x000000ffff0b7224 */ /* 0x000fe200078e0007 */
[----:B------:R-:W-:Y:S01]  /*3880*/  IADD3 R19, P2, PT, R16, 0x400, RZ ;  /* 0x0000040010137810 */ /* 0x000fe20007f5e0ff */
        /* <DEDUP_REMOVED lines=15> */
.L_x_757:
[----:B------:R-:W-:Y:S05]  /*3980*/  BSYNC.RECONVERGENT B1 ;  /* 0x0000000000017941 */ /* 0x000fea0003800200 */
.L_x_756:
[----:B------:R-:W-:Y:S01]  /*3990*/  FSETP.GEU.AND P0, PT, R11, R10, PT ;  /* 0x0000000a0b00720b */ /* 0x000fe20003f0e000 */
[----:B------:R-:W-:Y:S01]  /*39a0*/  BSSY.RECONVERGENT B1, `(.L_x_758) ;  /* 0x0000011000017945 */ /* 0x000fe20003800200 */
[----:B------:R-:W-:Y:S02]  /*39b0*/  IMAD.X R4, RZ, RZ, R9, P2 ;  /* 0x000000ffff047224 */ /* 0x000fe400010e0609 */
[----:B------:R-:W-:Y:S02]  /*39c0*/  IMAD.MOV.U32 R6, RZ, RZ, R11 ;  /* 0x000000ffff067224 */ /* 0x000fe400078e000b */
[----:B------:R-:W-:Y:S02]  /*39d0*/  IMAD.MOV.U32 R7, RZ, RZ, R12 ;  /* 0x000000ffff077224 */ /* 0x000fe400078e000c */
[----:B------:R-:W-:-:S05]  /*39e0*/  IMAD.MOV.U32 R8, RZ, RZ, R13 ;  /* 0x000000ffff087224 */ /* 0x000fca00078e000d */
        /* <DEDUP_REMOVED lines=12> */
.L_x_759:
[----:B------:R-:W-:Y:S05]  /*3ab0*/  BSYNC.RECONVERGENT B1 ;  /* 0x0000000000017941 */ /* 0x000fea0003800200 */
.L_x_758:
[C---:B------:R-:W-:Y:S02]  /*3ac0*/  VIADD R4, R5.reuse, 0xa00 ;  /* 0x00000a0005047836 */ /* 0x040fe40000000000 */
[----:B------:R-:W-:-:S03]  /*3ad0*/  VIADD R5, R5, 0x500 ;  /* 0x0000050005057836 */ /* 0x000fc60000000000 */
[----:B------:R-:W-:-:S13]  /*3ae0*/  ISETP.GT.AND P0, PT, R4, UR4, PT ;  /* 0x0000000404007c0c */ /* 0x000fda000bf04270 */
[----:B------:R-:W-:Y:S05]  /*3af0*/  @!P0 BRA `(.L_x_760) ;  /* 0xfffffff800488947 */ /* 0x000fea000383ffff */
.L_x_749:
        /* <DEDUP_REMOVED lines=14> */
[----:B------:R-:W-:Y:S01]  /*3be0*/  IMAD.IADD R11, R0, 0x1, R5 ;  /* 0x00000001000b7824 */ /* 0x000fe200078e0205 */
[----:B------:R-:W-:-:S04]  /*3bf0*/  LEA.HI R4, R15, 0x1, RZ, 0x18 ;  /* 0x000000010f047811 */ /* 0x000fc800078fc0ff */
[C---:B------:R-:W-:Y:S02]  /*3c00*/  IADD3 R14, P0, PT, R11.reuse, UR6, RZ ;  /* 0x000000060b0e7c10 */ /* 0x040fe4000ff1e0ff */
[----:B------:R-:W-:Y:S01]  /*3c10*/  LOP3.LUT R10, R4, 0x3, RZ, 0xc0, !PT ;  /* 0x00000003040a7812 */ /* 0x000fe200078ec0ff */
[----:B------:R-:W-:Y:S02]  /*3c20*/  IMAD.MOV.U32 R4, RZ, RZ, R0 ;  /* 0x000000ffff047224 */ /* 0x000fe400078e0000 */
[----:B------:R-:W-:Y:S02]  /*3c30*/  IMAD.X R16, RZ, RZ, UR7, P0 ;  /* 0x00000007ff107e24 */ /* 0x000fe400080e06ff */
[----:B------:R-:W-:Y:S02]  /*3c40*/  IMAD.MOV R10, RZ, RZ, -R10 ;  /* 0x000000ffff0a7224 */ /* 0x000fe400078e0a0a */
[----:B0-----:R-:W-:-:S04]  /*3c50*/  IMAD.WIDE.U32 R2, R11, 0x4, R2 ;  /* 0x000000040b027825 */ /* 0x001fc800078e0002 */
[----:B------:R-:W-:Y:S02]  /*3c60*/  IMAD.MOV.U32 R12, RZ, RZ, R2 ;  /* 0x000000ffff0c7224 */ /* 0x000fe400078e0002 */
[----:B------:R-:W-:-:S07]  /*3c70*/  IMAD.MOV.U32 R13, RZ, RZ, R3 ;  /* 0x000000ffff0d7224 */ /* 0x000fce00078e0003 */
.L_x_767:
        /* <DEDUP_REMOVED lines=23> */
.L_x_766:
[----:B------:R-:W-:Y:S05]  /*3df0*/  BSYNC.RECONVERGENT B3 ;  /* 0x0000000000037941 */ /* 0x000fea0003800200 */
.L_x_765:
[----:B------:R-:W-:Y:S01]  /*3e00*/  IADD3 R14, P0, PT, R14, 0x100, RZ ;  /* 0x000001000e0e7810 */ /* 0x000fe20007f1e0ff */
[----:B------:R-:W-:Y:S02]  /*3e10*/  VIADD R4, R4, 0x100 ;  /* 0x0000010004047836 */ /* 0x000fe40000000000 */
[----:B------:R-:W-:Y:S02]  /*3e20*/  IMAD.X R13, RZ, RZ, R13, P3 ;  /* 0x000000ffff0d7224 */ /* 0x000fe400018e060d */
[----:B------:R-:W-:Y:S01]  /*3e30*/  IMAD.X R16, RZ, RZ, R16, P0 ;  /* 0x000000ffff107224 */ /* 0x000fe200000e0610 */
[----:B------:R-:W-:Y:S07]  /*3e40*/  @P2 BRA `(.L_x_767) ;  /* 0xfffffffc008c2947 */ /* 0x000fee000383ffff */
.L_x_764:
[----:B------:R-:W-:Y:S05]  /*3e50*/  BSYNC.RECONVERGENT B2 ;  /* 0x0000000000027941 */ /* 0x000fea0003800200 */
.L_x_763:
[----:B------:R-:W-:-:S13]  /*3e60*/  ISETP.GE.U32.AND P0, PT, R15, 0x300, PT ;  /* 0x000003000f00780c */ /* 0x000fda0003f06070 */
[----:B------:R-:W-:Y:S05]  /*3e70*/  @!P0 BRA `(.L_x_762) ;  /* 0x0000000400cc8947 */ /* 0x000fea0003800000 */
[----:B------:R-:W0:Y:S01]  /*3e80*/  LDC.64 R14, c[0x0][0x380] ;  /* 0x0000e000ff0e7b82 */ /* 0x000e220000000a00 */
[----:B------:R-:W1:Y:S01]  /*3e90*/  LDCU.128 UR12, c[0x0][0x380] ;  /* 0x00007000ff0c77ac */ /* 0x000e620008000c00 */
[C---:B------:R-:W-:Y:S01]  /*3ea0*/  IADD3 R16, P1, PT, R4.reuse, R5, RZ ;  /* 0x0000000504107210 */ /* 0x040fe20007f3e0ff */
[----:B------:R-:W-:-:S04]  /*3eb0*/  IMAD.IADD R11, R4, 0x1, R5 ;  /* 0x00000001040b7824 */ /* 0x000fc800078e0205 */
[----:B------:R-:W-:Y:S01]  /*3ec0*/  IMAD.X R5, RZ, RZ, RZ, P1 ;  /* 0x000000ffff057224 */ /* 0x000fe200008e06ff */
[----:B------:R-:W2:Y:S01]  /*3ed0*/  LDC.64 R2, c[0x0][0x388] ;  /* 0x0000e200ff027b82 */ /* 0x000ea20000000a00 */
[C---:B-1----:R-:W-:Y:S02]  /*3ee0*/  LEA R17, P2, R16.reuse, UR12, 0x2 ;  /* 0x0000000c10117c11 */ /* 0x042fe4000f8410ff */
[----:B------:R-:W-:Y:S02]  /*3ef0*/  IADD3 R10, P0, PT, R11, UR14, RZ ;  /* 0x0000000e0b0a7c10 */ /* 0x000fe4000ff1e0ff */
[----:B------:R-:W-:Y:S01]  /*3f00*/  IADD3 R17, P1, PT, R17, 0xc00, RZ ;  /* 0x00000c0011117810 */ /* 0x000fe20007f3e0ff */
[----:B0-----:R-:W-:Y:S01]  /*3f10*/  IMAD.WIDE.U32 R14, R11, 0x4, R14 ;  /* 0x000000040b0e7825 */ /* 0x001fe200078e000e */
[----:B------:R-:W-:-:S03]  /*3f20*/  LEA.HI.X R16, R16, UR13, R5, 0x2, P2 ;  /* 0x0000000d10107c11 */ /* 0x000fc600090f1405 */
[----:B------:R-:W-:Y:S02]  /*3f30*/  IMAD.MOV.U32 R12, RZ, RZ, R14 ;  /* 0x000000ffff0c7224 */ /* 0x000fe400078e000e */
[----:B------:R-:W-:Y:S02]  /*3f40*/  IMAD.X R13, RZ, RZ, UR15, P0 ;  /* 0x0000000fff0d7e24 */ /* 0x000fe400080e06ff */
[----:B------:R-:W-:Y:S02]  /*3f50*/  VIADD R14, R4, 0x200 ;  /* 0x00000200040e7836 */ /* 0x000fe40000000000 */
[----:B--2---:R-:W-:-:S07]  /*3f60*/  IMAD.X R16, RZ, RZ, R16, P1 ;  /* 0x000000ffff107224 */ /* 0x004fce00008e0610 */
.L_x_776:
[----:B------:R-:W-:Y:S02]  /*3f70*/  IMAD.MOV.U32 R4, RZ, RZ, R12 ;  /* 0x000000ffff047224 */ /* 0x000fe400078e000c */
[----:B------:R-:W-:-:S05]  /*3f80*/  IMAD.MOV.U32 R5, RZ, RZ, R15 ;  /* 0x000000ffff057224 */ /* 0x000fca00078e000f */
[----:B------:R0:W2:Y:S02]  /*3f90*/  LDG.E R21, desc[UR8][R4.64] ;  /* 0x0000000804157981 */ /* 0x0000a4000c1e1900 */
[----:B0-----:R-:W-:Y:S02]  /*3fa0*/  IMAD.MOV.U32 R4, RZ, RZ, R17 ;  /* 0x000000ffff047224 */ /* 0x001fe400078e0011 */
[----:B------:R-:W-:-:S05]  /*3fb0*/  IMAD.MOV.U32 R5, RZ, RZ, R16 ;  /* 0x000000ffff057224 */ /* 0x000fca00078e0010 */
[----:B------:R0:W5:Y:S04]  /*3fc0*/  LDG.E R27, desc[UR8][R4.64+-0x800] ;  /* 0xfff80008041b7981 */ /* 0x000168000c1e1900 */
[----:B------:R0:W5:Y:S04]  /*3fd0*/  LDG.E R16, desc[UR8][R4.64+-0x400] ;  /* 0xfffc000804107981 */ /* 0x000168000c1e1900 */
[----:B------:R0:W5:Y:S01]  /*3fe0*/  LDG.E R17, desc[UR8][R4.64] ;  /* 0x0000000804117981 */ /* 0x000162000c1e1900 */
[----:B------:R-:W-:Y:S01]  /*3ff0*/  BSSY.RECONVERGENT B2, `(.L_x_768) ;  /* 0x0000012000027945 */ /* 0x000fe20003800200 */
[----:B------:R-:W-:-:S02]  /*4000*/  IMAD.MOV.U32 R18, RZ, RZ, R6 ;  /* 0x000000ffff127224 */ /* 0x000fc400078e0006 */
[----:B------:R-:W-:Y:S02]  /*4010*/  IMAD.MOV.U32 R20, RZ, RZ, R7 ;  /* 0x000000ffff147224 */ /* 0x000fe400078e0007 */
[----:B------:R-:W-:Y:S02]  /*4020*/  VIADD R19, R11, 0x100 ;  /* 0x000001000b137836 */ /* 0x000fe40000000000 */
        /* <DEDUP_REMOVED lines=14> */
.L_x_769:
[----:B------:R-:W-:Y:S05]  /*4110*/  BSYNC.RECONVERGENT B2 ;  /* 0x0000000000027941 */ /* 0x000fea0003800200 */
.L_x_768:
[----:B-----5:R-:W-:Y:S01]  /*4120*/  FSETP.GEU.AND P0, PT, R18, R27, PT ;  /* 0x0000001b1200720b */ /* 0x020fe20003f0e000 */
[----:B------:R-:W-:Y:S01]  /*4130*/  BSSY.RECONVERGENT B2, `(.L_x_770) ;  /* 0x0000013000027945 */ /* 0x000fe20003800200 */
[----:B------:R-:W-:Y:S01]  /*4140*/  IADD3 R23, P1, PT, R19, R2, RZ ;  /* 0x0000000213177210 */ /* 0x000fe20007f3e0ff */
[----:B------:R-:W-:Y:S02]  /*4150*/  VIADD R21, R11, 0x200 ;  /* 0x000002000b157836 */ /* 0x000fe40000000000 */
[----:B------:R-:W-:Y:S02]  /*4160*/  IMAD.MOV.U32 R19, RZ, RZ, R18 ;  /* 0x000000ffff137224 */ /* 0x000fe400078e0012 */
[----:B------:R-:W-:Y:S02]  /*4170*/  IMAD.X R25, RZ, RZ, R3, P1 ;  /* 0x000000ffff197224 */ /* 0x000fe400008e0603 */
[----:B------:R-:W-:Y:S02]  /*4180*/  IMAD.MOV.U32 R7, RZ, RZ, R20 ;  /* 0x000000ffff077224 */ /* 0x000fe400078e0014 */
[----:B------:R-:W-:-:S02]  /*4190*/  IMAD.MOV.U32 R6, RZ, RZ, R22 ;  /* 0x000000ffff067224 */ /* 0x000fc400078e0016 */
        /* <DEDUP_REMOVED lines=12> */
.L_x_771:
[----:B------:R-:W-:Y:S05]  /*4260*/  BSYNC.RECONVERGENT B2 ;  /* 0x0000000000027941 */ /* 0x000fea0003800200 */
.L_x_770:
[----:B------:R-:W-:Y:S01]  /*4270*/  FSETP.GEU.AND P0, PT, R19, R16, PT ;  /* 0x000000101300720b */ /* 0x000fe20003f0e000 */
[----:B------:R-:W-:Y:S01]  /*4280*/  VIADD R23, R11, 0x300 ;  /* 0x000003000b177836 */ /* 0x000fe20000000000 */
[-C--:B------:R-:W-:Y:S01]  /*4290*/  IADD3 R8, P1, PT, R21, R2.reuse, RZ ;  /* 0x0000000215087210 */ /* 0x080fe20007f3e0ff */
[----:B------:R-:W-:Y:S01]  /*42a0*/  BSSY.RECONVERGENT B2, `(.L_x_772) ;  /* 0x0000012000027945 */ /* 0x000fe20003800200 */
[----:B------:R-:W-:Y:S02]  /*42b0*/  IMAD.MOV.U32 R18, RZ, RZ, R19 ;  /* 0x000000ffff127224 */ /* 0x000fe400078e0013 */
[----:B------:R-:W-:Y:S01]  /*42c0*/  IADD3 R25, P2, PT, R23, R2, RZ ;  /* 0x0000000217197210 */ /* 0x000fe20007f5e0ff */
[----:B------:R-:W-:Y:S02]  /*42d0*/  IMAD.X R23, RZ, RZ, R3, P1 ;  /* 0x000000ffff177224 */ /* 0x000fe400008e0603 */
[----:B------:R-:W-:Y:S02]  /*42e0*/  IMAD.MOV.U32 R20, RZ, RZ, R7 ;  /* 0x000000ffff147224 */ /* 0x000fe400078e0007 */
[----:B------:R-:W-:-:S02]  /*42f0*/  IMAD.MOV.U32 R21, RZ, RZ, R6 ;  /* 0x000000ffff157224 */ /* 0x000fc400078e0006 */
[----:B------:R-:W-:Y:S06]  /*4300*/  @!P0 BRA `(.L_x_773) ;  /* 0x00000000002c8947 */ /* 0x000fec0003800000 */
        /* <DEDUP_REMOVED lines=11> */
.L_x_773:
[----:B------:R-:W-:Y:S05]  /*43c0*/  BSYNC.RECONVERGENT B2 ;  /* 0x0000000000027941 */ /* 0x000fea0003800200 */
.L_x_772:
        /* <DEDUP_REMOVED lines=18> */
.L_x_775:
[----:B------:R-:W-:Y:S05]  /*44f0*/  BSYNC.RECONVERGENT B2 ;  /* 0x0000000000027941 */ /* 0x000fea0003800200 */
.L_x_774:
[----:B------:R-:W-:Y:S01]  /*4500*/  VIADD R16, R14, 0x200 ;  /* 0x000002000e107836 */ /* 0x000fe20000000000 */
[----:B------:R-:W-:Y:S01]  /*4510*/  IADD3 R17, P2, PT, R4, 0x1000, RZ ;  /* 0x0000100004117810 */ /* 0x000fe20007f5e0ff */
[----:B------:R-:W-:Y:S01]  /*4520*/  VIADD R14, R14, 0x400 ;  /* 0x000004000e0e7836 */ /* 0x000fe20000000000 */
[----:B------:R-:W-:Y:S01]  /*4530*/  IADD3 R10, P1, PT, R10, 0x400, RZ ;  /* 0x000004000a0a7810 */ /* 0x000fe20007f3e0ff */
[----:B------:R-:W-:Y:S01]  /*4540*/  VIADD R11, R11, 0x400 ;  /* 0x000004000b0b7836 */ /* 0x000fe20000000000 */
[----:B------:R-:W-:Y:S01]  /*4550*/  ISETP.GE.AND P0, PT, R16, R9, PT ;  /* 0x000000091000720c */ /* 0x000fe20003f06270 */
[----:B------:R-:W-:Y:S01]  /*4560*/  IMAD.X R16, RZ, RZ, R5, P2 ;  /* 0x000000ffff107224 */ /* 0x000fe200010e0605 */
[----:B------:R-:W-:Y:S01]  /*4570*/  IADD3 R12, P2, PT, R12, 0x1000, RZ ;  /* 0x000010000c0c7810 */ /* 0x000fe20007f5e0ff */
[----:B------:R-:W-:-:S04]  /*4580*/  IMAD.X R13, RZ, RZ, R13, P1 ;  /* 0x000000ffff0d7224 */ /* 0x000fc800008e060d */
[----:B------:R-:W-:-:S06]  /*4590*/  IMAD.X R15, RZ, RZ, R15, P2 ;  /* 0x000000ffff0f7224 */ /* 0x000fcc00010e060f */
[----:B------:R-:W-:Y:S05]  /*45a0*/  @!P0 BRA `(.L_x_776) ;  /* 0xfffffff800708947 */ /* 0x000fea000383ffff */
.L_x_762:
[----:B------:R-:W-:Y:S05]  /*45b0*/  BSYNC.RECONVERGENT B1 ;  /* 0x0000000000017941 */ /* 0x000fea0003800200 */
.L_x_761:
        /* <DEDUP_REMOVED lines=22> */
.L_x_778:
[----:B------:R-:W-:Y:S05]  /*4720*/  BSYNC.RECONVERGENT B1 ;  /* 0x0000000000017941 */ /* 0x000fea0003800200 */
.L_x_777:
        /* <DEDUP_REMOVED lines=21> */
.L_x_780:
[----:B------:R-:W-:Y:S05]  /*4880*/  BSYNC.RECONVERGENT B1 ;  /* 0x0000000000017941 */ /* 0x000fea0003800200 */
.L_x_779:
        /* <DEDUP_REMOVED lines=21> */
.L_x_782:
[----:B------:R-:W-:Y:S05]  /*49e0*/  BSYNC.RECONVERGENT B1 ;  /* 0x0000000000017941 */ /* 0x000fea0003800200 */
.L_x_781:
        /* <DEDUP_REMOVED lines=21> */
.L_x_784:
[----:B------:R-:W-:Y:S05]  /*4b40*/  BSYNC.RECONVERGENT B1 ;  /* 0x0000000000017941 */ /* 0x000fea0003800200 */
.L_x_783:
        /* <DEDUP_REMOVED lines=22> */
.L_x_786:
[----:B------:R-:W-:Y:S05]  /*4cb0*/  BSYNC.RECONVERGENT B1 ;  /* 0x0000000000017941 */ /* 0x000fea0003800200 */
.L_x_785:
        /* <DEDUP_REMOVED lines=12> */
.L_x_788:
[----:B------:R-:W-:Y:S05]  /*4d80*/  BSYNC.RECONVERGENT B1 ;  /* 0x0000000000017941 */ /* 0x000fea0003800200 */
.L_x_787:
        /* <DEDUP_REMOVED lines=31> */
.L_x_790:
[----:B------:R-:W-:Y:S05]  /*4f80*/  BSYNC.RECONVERGENT B1 ;  /* 0x0000000000017941 */ /* 0x000fea0003800200 */
.L_x_789:
        /* <DEDUP_REMOVED lines=18> */
.L_x_792:
[----:B------:R-:W-:Y:S05]  /*50b0*/  BSYNC.RECONVERGENT B1 ;  /* 0x0000000000017941 */ /* 0x000fea0003800200 */
.L_x_791:
        /* <DEDUP_REMOVED lines=18> */
.L_x_794:
[----:B------:R-:W-:Y:S05]  /*51e0*/  BSYNC.RECONVERGENT B1 ;  /* 0x0000000000017941 */ /* 0x000fea0003800200 */
.L_x_793:
        /* <DEDUP_REMOVED lines=18> */
.L_x_796:
[----:B------:R-:W-:Y:S05]  /*5310*/  BSYNC.RECONVERGENT B1 ;  /* 0x0000000000017941 */ /* 0x000fea0003800200 */
.L_x_795:
        /* <DEDUP_REMOVED lines=18> */
.L_x_798:
[----:B------:R-:W-:Y:S05]  /*5440*/  BSYNC.RECONVERGENT B1 ;  /* 0x0000000000017941 */ /* 0x000fea0003800200 */
.L_x_797:
        /* <DEDUP_REMOVED lines=18> */
.L_x_800:
[----:B------:R-:W-:Y:S05]  /*5570*/  BSYNC.RECONVERGENT B1 ;  /* 0x0000000000017941 */ /* 0x000fea0003800200 */
.L_x_799:
        /* <DEDUP_REMOVED lines=17> */
.L_x_708:
[----:B------:R-:W-:Y:S05]  /*5690*/  BSYNC.RECONVERGENT B0 ;  /* 0x0000000000007941 */ /* 0x000fea0003800200 */
.L_x_675:
[----:B------:R-:W-:Y:S05]  /*56a0*/  @P1 EXIT ;  /* 0x000000000000194d */ /* 0x000fea0003800000 */
[----:B0-----:R-:W0:Y:S01]  /*56b0*/  LDC.64 R6, c[0x0][0x390] ;  /* 0x0000e400ff067b82 */ /* 0x001e220000000a00 */
[----:B------:R-:W-:Y:S02]  /*56c0*/  IMAD.MOV.U32 R5, RZ, RZ, R4 ;  /* 0x000000ffff057224 */ /* 0x000fe400078e0004 */
[----:B------:R-:W-:-:S05]  /*56d0*/  IMAD.MOV.U32 R4, RZ, RZ, R3 ;  /* 0x000000ffff047224 */ /* 0x000fca00078e0003 */
[----:B0-----:R-:W-:Y:S04]  /*56e0*/  STG.E.64 desc[UR8][R6.64+0x8], R4 ;  /* 0x0000080406007986 */ /* 0x001fe8000c101b08 */
[----:B------:R-:W-:Y:S01]  /*56f0*/  STG.E desc[UR8][R6.64], R2 ;  /* 0x0000000206007986 */ /* 0x000fe2000c101908 */
[----:B------:R-:W-:Y:S05]  /*5700*/  EXIT ;  /* 0x000000000000794d */ /* 0x000fea0003800000 */
.L_x_801:
        /* <DEDUP_REMOVED lines=15> */
.L_x_870:


//--------------------- .text._Z6kernelPfyjj      --------------------------
	.section	.text._Z6kernelPfyjj,"ax",@progbits
	.align	128
        .global         _Z6kernelPfyjj
        .type           _Z6kernelPfyjj,@function
        .size           _Z6kernelPfyjj,(.L_x_861 - _Z6kernelPfyjj)
        .other          _Z6kernelPfyjj,@"STO_CUDA_ENTRY STV_DEFAULT"
_Z6kernelPfyjj:
.text._Z6kernelPfyjj:
[----:B------:R-:W0:Y:S01]  /*0000*/  LDC R1, c[0x0][0x37c] ;  /* 0x0000df00ff017b82 */ /* 0x000e220000000800 */
[----:B------:R-:W1:Y:S01]  /*0010*/  S2R R11, SR_TID.X ;  /* 0x00000000000b7919 */ /* 0x000e620000002100 */
[----:B------:R-:W2:Y:S01]  /*0020*/  LDCU.64 UR10, c[0x0][0x358] ;  /* 0x00006b00ff0a77ac */ /* 0x000ea20008000a00 */
[----:B------:R-:W-:Y:S01]  /*0030*/  BSSY.RECONVERGENT B0, `(.L_x_802) ;  /* 0x0000099000007945 */ /* 0x000fe20003800200 */
[----:B0-----:R-:W-:Y:S01]  /*0040*/  VIADD R1, R1, 0xffffffe0 ;  /* 0xffffffe001017836 */ /* 0x001fe20000000000 */
[----:B-1----:R-:W-:-:S13]  /*0050*/  ISETP.GT.U32.AND P0, PT, R11, 0x1, PT ;  /* 0x000000010b00780c */ /* 0x002fda0003f04070 */
[----:B--2---:R-:W-:Y:S05]  /*0060*/  @P0 BRA `(.L_x_803) ;  /* 0x0000000800540947 */ /* 0x004fea0003800000 */
[----:B------:R-:W-:Y:S01]  /*0070*/  I2FP.F32.U32 R5, R11 ;  /* 0x0000000b00057245 */ /* 0x000fe20000201000 */
[----:B------:R-:W-:Y:S04]  /*0080*/  BSSY.RECONVERGENT B1, `(.L_x_804) ;  /* 0x000003d000017945 */ /* 0x000fe80003800200 */
[----:B------:R-:W-:-:S04]  /*0090*/  FMUL.D2 R5, R5, 6.2831854820251464844 ;  /* 0x40c90fdb05057820 */ /* 0x000fc80000300000 */
[C---:B------:R-:W-:Y:S01]  /*00a0*/  FMUL R0, R5.reuse, 0.63661974668502807617 ;  /* 0x3f22f98305007820 */ /* 0x040fe20000400000 */
[----:B------:R-:W-:-:S05]  /*00b0*/  FSETP.GE.AND P0, PT, |R5|, 105615, PT ;  /* 0x47ce47800500780b */ /* 0x000fca0003f06200 */
[----:B------:R-:W0:Y:S02]  /*00c0*/  F2I.NTZ R0, R0 ;  /* 0x0000000000007305 */ /* 0x000e240000203100 */
[----:B0-----:R-:W-:Y:S01]  /*00d0*/  I2FP.F32.S32 R2, R0 ;  /* 0x0000000000027245 */ /* 0x001fe20000201400 */
[----:B------:R-:W-:-:S04]  /*00e0*/  IMAD.MOV.U32 R14, RZ, RZ, R0 ;  /* 0x000000ffff0e7224 */ /* 0x000fc800078e0000 */
[----:B------:R-:W-:-:S04]  /*00f0*/  FFMA R3, R2, -1.5707962512969970703, R5 ;  /* 0xbfc90fda02037823 */ /* 0x000fc80000000005 */
[----:B------:R-:W-:-:S04]  /*0100*/  FFMA R3, R2, -7.5497894158615963534e-08, R3 ;  /* 0xb3a2216802037823 */ /* 0x000fc80000000003 */
[----:B------:R-:W-:-:S04]  /*0110*/  FFMA R15, R2, -5.3903029534742383927e-15, R3 ;  /* 0xa7c234c5020f7823 */ /* 0x000fc80000000003 */
[----:B------:R-:W-:Y:S01]  /*0120*/  IMAD.MOV.U32 R2, RZ, RZ, R15 ;  /* 0x000000ffff027224 */ /* 0x000fe200078e000f */
[----:B------:R-:W-:Y:S06]  /*0130*/  @!P0 BRA `(.L_x_805) ;  /* 0x0000000000c48947 */ /* 0x000fec0003800000 */
[----:B------:R-:W-:-:S13]  /*0140*/  FSETP.NEU.AND P1, PT, |R5|, +INF , PT ;  /* 0x7f8000000500780b */ /* 0x000fda0003f2d200 */
[----:B------:R-:W-:Y:S01]  /*0150*/  @!P1 FMUL R2, RZ, R5 ;  /* 0x00000005ff029220 */ /* 0x000fe20000400000 */
[----:B------:R-:W-:Y:S01]  /*0160*/  @!P1 IMAD.MOV.U32 R0, RZ, RZ, RZ ;  /* 0x000000ffff009224 */ /* 0x000fe200078e00ff */
[----:B------:R-:W-:Y:S06]  /*0170*/  @!P1 BRA `(.L_x_805) ;  /* 0x0000000000b49947 */ /* 0x000fec0003800000 */
[----:B------:R-:W-:Y:S01]  /*0180*/  IMAD.SHL.U32 R2, R5, 0x100, RZ ;  /* 0x0000010005027824 */ /* 0x000fe200078e00ff */
[----:B------:R-:W0:Y:S01]  /*0190*/  LDCU.64 UR6, c[0x4][0x168] ;  /* 0x01002d00ff0677ac */ /* 0x000e220008000a00 */
[----:B------:R-:W-:Y:S02]  /*01a0*/  IMAD.MOV.U32 R6, RZ, RZ, RZ ;  /* 0x000000ffff067224 */ /* 0x000fe400078e00ff */
[----:B------:R-:W-:Y:S01]  /*01b0*/  IMAD.MOV.U32 R0, RZ, RZ, R1 ;  /* 0x000000ffff007224 */ /* 0x000fe200078e0001 */
[----:B------:R-:W-:Y:S01]  /*01c0*/  LOP3.LUT R4, R2, 0x80000000, RZ, 0xfc, !PT ;  /* 0x8000000002047812 */ /* 0x000fe200078efcff */
[----:B------:R-:W-:Y:S01]  /*01d0*/  UMOV UR5, URZ ;  /* 0x000000ff00057c82 */ /* 0x000fe20008000000 */
[----:B------:R-:W-:-:S05]  /*01e0*/  UMOV UR4, URZ ;  /* 0x000000ff00047c82 */ /* 0x000fca0008000000 */
.L_x_806:
[----:B0-----:R-:W-:Y:S02]  /*01f0*/  IMAD.U32 R8, RZ, RZ, UR6 ;  /* 0x00000006ff087e24 */ /* 0x001fe4000f8e00ff */
[----:B------:R-:W-:-:S05]  /*0200*/  IMAD.U32 R9, RZ, RZ, UR7 ;  /* 0x00000007ff097e24 */ /* 0x000fca000f8e00ff */
[----:B------:R-:W2:Y:S01]  /*0210*/  LDG.E.CONSTANT R3, desc[UR10][R8.64] ;  /* 0x0000000a08037981 */ /* 0x000ea2000c1e9900 */
[----:B------:R-:W-:Y:S02]  /*0220*/  UIADD3 UR6, UP0, UPT, UR6, 0x4, URZ ;  /* 0x0000000406067890 */ /* 0x000fe4000ff1e0ff */
[----:B------:R-:W-:Y:S02]  /*0230*/  UIADD3 UR4, UPT, UPT, UR4, 0x1, URZ ;  /* 0x0000000104047890 */ /* 0x000fe4000fffe0ff */
[----:B------:R-:W-:Y:S02]  /*0240*/  UIADD3.X UR7, UPT, UPT, URZ, UR7, URZ, UP0, !UPT ;  /* 0x00000007ff077290 */ /* 0x000fe400087fe4ff */
[----:B------:R-:W-:Y:S01]  /*0250*/  UISETP.NE.AND UP0, UPT, UR4, 0x6, UPT ;  /* 0x000000060400788c */ /* 0x000fe2000bf05270 */
[----:B--2---:R-:W-:-:S03]  /*0260*/  IMAD.WIDE.U32 R2, R3, R4, RZ ;  /* 0x0000000403027225 */ /* 0x004fc600078e00ff */
[----:B------:R-:W-:-:S04]  /*0270*/  IADD3 R7, P1, PT, R2, R6, RZ ;  /* 0x0000000602077210 */ /* 0x000fc80007f3e0ff */
[----:B------:R-:W-:Y:S01]  /*0280*/  IADD3.X R6, PT, PT, R3, UR5, RZ, P1, !PT ;  /* 0x0000000503067c10 */ /* 0x000fe20008ffe4ff */
[----:B------:R0:W-:Y:S02]  /*0290*/  STL [R0], R7 ;  /* 0x0000000700007387 */ /* 0x0001e40000100800 */
[----:B0-----:R-:W-:Y:S01]  /*02a0*/  VIADD R0, R0, 0x4 ;  /* 0x0000000400007836 */ /* 0x001fe20000000000 */
[----:B------:R-:W-:Y:S06]  /*02b0*/  BRA.U UP0, `(.L_x_806) ;  /* 0xfffffffd00cc7547 */ /* 0x000fec000b83ffff */
[----:B------:R-:W-:Y:S01]  /*02c0*/  SHF.R.U32.HI R0, RZ, 0x17, R5 ;  /* 0x00000017ff007819 */ /* 0x000fe20000011605 */
[----:B------:R0:W-:Y:S03]  /*02d0*/  STL [R1+0x18], R6 ;  /* 0x0000180601007387 */ /* 0x0001e60000100800 */
[C---:B------:R-:W-:Y:S01]  /*02e0*/  LOP3.LUT P1, R4, R0.reuse, 0x1f, RZ, 0xc0, !PT ;  /* 0x0000001f00047812 */ /* 0x040fe2000782c0ff */
[----:B------:R-:W-:-:S05]  /*02f0*/  VIADD R2, R0, 0xffffff80 ;  /* 0xffffff8000027836 */ /* 0x000fca0000000000 */
[----:B------:R-:W-:-:S05]  /*0300*/  SHF.R.U32.HI R0, RZ, 0x5, R2 ;  /* 0x00000005ff007819 */ /* 0x000fca0000011602 */
[----:B------:R-:W-:-:S05]  /*0310*/  IMAD R10, R0, -0x4, R1 ;  /* 0xfffffffc000a7824 */ /* 0x000fca00078e0201 */
[----:B------:R-:W2:Y:S04]  /*0320*/  LDL R0, [R10+0x18] ;  /* 0x000018000a007983 */ /* 0x000ea80000100800 */
[----:B------:R-:W2:Y:S04]  /*0330*/  LDL R3, [R10+0x14] ;  /* 0x000014000a037983 */ /* 0x000ea80000100800 */
[----:B------:R-:W3:Y:S01]  /*0340*/  @P1 LDL R2, [R10+0x10] ;  /* 0x000010000a021983 */ /* 0x000ee20000100800 */
[----:B------:R-:W-:Y:S01]  /*0350*/  UMOV UR4, 0x54442d19 ;  /* 0x54442d1900047882 */ /* 0x000fe20000000000 */
[----:B------:R-:W-:Y:S01]  /*0360*/  UMOV UR5, 0x3bf921fb ;  /* 0x3bf921fb00057882 */ /* 0x000fe20000000000 */
[----:B--2---:R-:W-:-:S02]  /*0370*/  @P1 SHF.L.W.U32.HI R0, R3, R4, R0 ;  /* 0x0000000403001219 */ /* 0x004fc40000010e00 */
[----:B---3--:R-:W-:-:S04]  /*0380*/  @P1 SHF.L.W.U32.HI R3, R2, R4, R3 ;  /* 0x0000000402031219 */ /* 0x008fc80000010e03 */
[C---:B------:R-:W-:Y:S01]  /*0390*/  SHF.L.W.U32.HI R2, R3.reuse, 0x2, R0 ;  /* 0x0000000203027819 */ /* 0x040fe20000010e00 */
[----:B------:R-:W-:-:S03]  /*03a0*/  IMAD.SHL.U32 R3, R3, 0x4, RZ ;  /* 0x0000000403037824 */ /* 0x000fc600078e00ff */
[----:B------:R-:W-:Y:S02]  /*03b0*/  SHF.R.S32.HI R4, RZ, 0x1f, R2 ;  /* 0x0000001fff047819 */ /* 0x000fe40000011402 */
[----:B------:R-:W-:Y:S02]  /*03c0*/  ISETP.GE.AND P1, PT, R2, RZ, PT ;  /* 0x000000ff0200720c */ /* 0x000fe40003f26270 */
[C---:B------:R-:W-:Y:S02]  /*03d0*/  LOP3.LUT R8, R4.reuse, R3, RZ, 0x3c, !PT ;  /* 0x0000000304087212 */ /* 0x040fe400078e3cff */
[----:B------:R-:W-:Y:S02]  /*03e0*/  LOP3.LUT R9, R4, R2, RZ, 0x3c, !PT ;  /* 0x0000000204097212 */ /* 0x000fe400078e3cff */
[----:B------:R-:W-:-:S04]  /*03f0*/  SHF.R.U32.HI R3, RZ, 0x1e, R0 ;  /* 0x0000001eff037819 */ /* 0x000fc80000011600 */
[----:B------:R-:W0:Y:S01]  /*0400*/  I2F.F64.S64 R8, R8 ;  /* 0x0000000800087312 */ /* 0x000e220000301c00 */
[----:B------:R-:W-:Y:S01]  /*0410*/  LEA.HI R0, R2, R3, RZ, 0x1 ;  /* 0x0000000302007211 */ /* 0x000fe200078f08ff */
[----:B0-----:R-:W-:-:S10]  /*0420*/  DMUL R6, R8, UR4 ;  /* 0x0000000408067c28 */ /* 0x001fd40008000000 */
[----:B------:R-:W0:Y:S02]  /*0430*/  F2F.F32.F64 R6, R6 ;  /* 0x0000000600067310 */ /* 0x000e240000301000 */
[----:B0-----:R-:W-:-:S07]  /*0440*/  FSEL R2, -R6, R6, !P1 ;  /* 0x0000000606027208 */ /* 0x001fce0004800100 */
.L_x_805:
[----:B------:R-:W-:Y:S05]  /*0450*/  BSYNC.RECONVERGENT B1 ;  /* 0x0000000000017941 */ /* 0x000fea0003800200 */
.L_x_804:
[----:B------:R-:W0:Y:S01]  /*0460*/  S2UR UR5, SR_CgaCtaId ;  /* 0x00000000000579c3 */ /* 0x000e220000008800 */
[----:B------:R-:W-:Y:S02]  /*0470*/  IMAD.MOV.U32 R7, RZ, RZ, 0x37cbac00 ;  /* 0x37cbac00ff077424 */ /* 0x000fe400078e00ff */
[----:B------:R-:W-:Y:S01]  /*0480*/  FMUL R3, R2, R2 ;  /* 0x0000000202037220 */ /* 0x000fe20000400000 */
[----:B------:R-:W-:Y:S01]  /*0490*/  LOP3.LUT R6, R0, 0x1, RZ, 0xc0, !PT ;  /* 0x0000000100067812 */ /* 0x000fe200078ec0ff */
[----:B------:R-:W-:Y:S01]  /*04a0*/  IMAD.MOV.U32 R10, RZ, RZ, 0x3c0885e4 ;  /* 0x3c0885e4ff0a7424 */ /* 0x000fe200078e00ff */
[----:B------:R-:W-:Y:S01]  /*04b0*/  UMOV UR4, 0x400 ;  /* 0x0000040000047882 */ /* 0x000fe20000000000 */
[----:B------:R-:W-:Y:S01]  /*04c0*/  FFMA R4, R3, R7, -0.0013887860113754868507 ;  /* 0xbab607ed03047423 */ /* 0x000fe20000000007 */
[----:B------:R-:W-:Y:S01]  /*04d0*/  ISETP.NE.U32.AND P1, PT, R6, 0x1, PT ;  /* 0x000000010600780c */ /* 0x000fe20003f25070 */
[----:B------:R-:W-:Y:S01]  /*04e0*/  VIADD R6, R0, 0x1 ;  /* 0x0000000100067836 */ /* 0x000fe20000000000 */
[----:B------:R-:W-:Y:S01]  /*04f0*/  BSSY.RECONVERGENT B1, `(.L_x_807) ;  /* 0x000003d000017945 */ /* 0x000fe20003800200 */
[----:B------:R-:W-:Y:S01]  /*0500*/  IMAD.MOV.U32 R12, RZ, RZ, 0x3e2aaaa8 ;  /* 0x3e2aaaa8ff0c7424 */ /* 0x000fe200078e00ff */
[----:B------:R-:W-:-:S02]  /*0510*/  FSEL R4, R4, -0.00019574658654164522886, P1 ;  /* 0xb94d415304047808 */ /* 0x000fc40000800000 */
[----:B------:R-:W-:Y:S02]  /*0520*/  FSEL R0, R10, 0.041666727513074874878, !P1 ;  /* 0x3d2aaabb0a007808 */ /* 0x000fe40004800000 */
[----:B------:R-:W-:Y:S02]  /*0530*/  FSEL R9, -R12, -0.4999999701976776123, !P1 ;  /* 0xbeffffff0c097808 */ /* 0x000fe40004800100 */
[----:B------:R-:W-:Y:S01]  /*0540*/  LOP3.LUT P2, RZ, R6, 0x2, RZ, 0xc0, !PT ;  /* 0x0000000206ff7812 */ /* 0x000fe2000784c0ff */
[----:B------:R-:W-:Y:S01]  /*0550*/  FFMA R4, R3, R4, R0 ;  /* 0x0000000403047223 */ /* 0x000fe20000000000 */
[----:B------:R-:W-:-:S03]  /*0560*/  FSEL R0, R2, 1, !P1 ;  /* 0x3f80000002007808 */ /* 0x000fc60004800000 */
[C---:B------:R-:W-:Y:S02]  /*0570*/  FFMA R4, R3.reuse, R4, R9 ;  /* 0x0000000403047223 */ /* 0x040fe40000000009 */
[----:B------:R-:W-:Y:S01]  /*0580*/  FFMA R3, R3, R0, RZ ;  /* 0x0000000003037223 */ /* 0x000fe200000000ff */
[----:B0-----:R-:W-:-:S03]  /*0590*/  ULEA UR4, UR5, UR4, 0x18 ;  /* 0x0000000405047291 */ /* 0x001fc6000f8ec0ff */
[----:B------:R-:W-:-:S03]  /*05a0*/  FFMA R0, R3, R4, R0 ;  /* 0x0000000403007223 */ /* 0x000fc60000000000 */
[----:B------:R-:W-:Y:S01]  /*05b0*/  LEA R13, R11, UR4, 0x3 ;  /* 0x000000040b0d7c11 */ /* 0x000fe2000f8e18ff */
[----:B------:R-:W-:-:S05]  /*05c0*/  @P2 FADD R0, RZ, -R0 ;  /* 0x80000000ff002221 */ /* 0x000fca0000000000 */
[----:B------:R0:W-:Y:S01]  /*05d0*/  STS [R13], R0 ;  /* 0x000000000d007388 */ /* 0x0001e20000000800 */
[----:B------:R-:W-:Y:S05]  /*05e0*/  @!P0 BRA `(.L_x_808) ;  /* 0x0000000000b48947 */ /* 0x000fea0003800000 */
[----:B------:R-:W-:-:S13]  /*05f0*/  FSETP.NEU.AND P0, PT, |R5|, +INF , PT ;  /* 0x7f8000000500780b */ /* 0x000fda0003f0d200 */
[----:B------:R-:W-:Y:S01]  /*0600*/  @!P0 FMUL R15, RZ, R5 ;  /* 0x00000005ff0f8220 */ /* 0x000fe20000400000 */
[----:B------:R-:W-:Y:S01]  /*0610*/  @!P0 IMAD.MOV.U32 R14, RZ, RZ, RZ ;  /* 0x000000ffff0e8224 */ /* 0x000fe200078e00ff */
[----:B------:R-:W-:Y:S06]  /*0620*/  @!P0 BRA `(.L_x_808) ;  /* 0x0000000000a48947 */ /* 0x000fec0003800000 */
[----:B------:R-:W1:Y:S01]  /*0630*/  LDC.64 R2, c[0x4][0x168] ;  /* 0x01005a00ff027b82 */ /* 0x000e620000000a00 */
[----:B------:R-:W-:Y:S01]  /*0640*/  IMAD.SHL.U32 R4, R5, 0x100, RZ ;  /* 0x0000010005047824 */ /* 0x000fe200078e00ff */
[----:B------:R-:W-:Y:S01]  /*0650*/  UMOV UR4, URZ ;  /* 0x000000ff00047c82 */ /* 0x000fe20008000000 */
[----:B------:R-:W-:Y:S02]  /*0660*/  IMAD.MOV.U32 R6, RZ, RZ, RZ ;  /* 0x000000ffff067224 */ /* 0x000fe400078e00ff */
[----:B0-----:R-:W-:Y:S01]  /*0670*/  IMAD.MOV.U32 R0, RZ, RZ, RZ ;  /* 0x000000ffff007224 */ /* 0x001fe200078e00ff */
[----:B------:R-:W-:-:S07]  /*0680*/  LOP3.LUT R19, R4, 0x80000000, RZ, 0xfc, !PT ;  /* 0x8000000004137812 */ /* 0x000fce00078efcff */
.L_x_809:
[----:B-1----:R-:W-:-:S06]  /*0690*/  IMAD.WIDE.U32 R8, R0, 0x4, R2 ;  /* 0x0000000400087825 */ /* 0x002fcc00078e0002 */
[----:B------:R-:W2:Y:S01]  /*06a0*/  LDG.E.CONSTANT R8, desc[UR10][R8.64] ;  /* 0x0000000a08087981 */ /* 0x000ea2000c1e9900 */
[C---:B0-----:R-:W-:Y:S02]  /*06b0*/  IMAD R4, R0.reuse, 0x4, R1 ;  /* 0x0000000400047824 */ /* 0x041fe400078e0201 */
[----:B------:R-:W-:-:S05]  /*06c0*/  VIADD R0, R0, 0x1 ;  /* 0x0000000100007836 */ /* 0x000fca0000000000 */
[----:B------:R-:W-:Y:S01]  /*06d0*/  ISETP.NE.AND P0, PT, R0, 0x6, PT ;  /* 0x000000060000780c */ /* 0x000fe20003f05270 */
[----:B--2---:R-:W-:-:S03]  /*06e0*/  IMAD.WIDE.U32 R14, R8, R19, RZ ;  /* 0x00000013080e7225 */ /* 0x004fc600078e00ff */
[----:B------:R-:W-:-:S04]  /*06f0*/  IADD3 R17, P1, PT, R14, R6, RZ ;  /* 0x000000060e117210 */ /* 0x000fc80007f3e0ff */
[----:B------:R-:W-:Y:S01]  /*0700*/  IADD3.X R6, PT, PT, R15, UR4, RZ, P1, !PT ;  /* 0x000000040f067c10 */ /* 0x000fe20008ffe4ff */
[----:B------:R0:W-:Y:S04]  /*0710*/  STL [R4], R17 ;  /* 0x0000001104007387 */ /* 0x0001e80000100800 */
[----:B------:R-:W-:Y:S05]  /*0720*/  @P0 BRA `(.L_x_809) ;  /* 0xfffffffc00d80947 */ /* 0x000fea000383ffff */
[----:B------:R-:W-:Y:S01]  /*0730*/  SHF.R.U32.HI R5, RZ, 0x17, R5 ;  /* 0x00000017ff057819 */ /* 0x000fe20000011605 */
[----:B------:R1:W-:Y:S04]  /*0740*/  STL [R1+0x18], R6 ;  /* 0x0000180601007387 */ /* 0x0003e80000100800 */
[C---:B------:R-:W-:Y:S01]  /*0750*/  VIADD R0, R5.reuse, 0xffffff80 ;  /* 0xffffff8005007836 */ /* 0x040fe20000000000 */
[----:B------:R-:W-:-:S04]  /*0760*/  LOP3.LUT P0, R5, R5, 0x1f, RZ, 0xc0, !PT ;  /* 0x0000001f05057812 */ /* 0x000fc8000780c0ff */
        /* <DEDUP_REMOVED lines=11> */
[----:B0-----:R-:W-:Y:S02]  /*0820*/  SHF.R.S32.HI R4, RZ, 0x1f, R2 ;  /* 0x0000001fff047819 */ /* 0x001fe40000011402 */
        /* <DEDUP_REMOVED lines=8> */
[----:B01----:R-:W-:-:S07]  /*08b0*/  FSEL R15, -R4, R4, !P0 ;  /* 0x00000004040f7208 */ /* 0x003fce0004000100 */
.L_x_808:
[----:B------:R-:W-:Y:S05]  /*08c0*/  BSYNC.RECONVERGENT B1 ;  /* 0x0000000000017941 */ /* 0x000fea0003800200 */
.L_x_807:
[----:B------:R-:W-:Y:S01]  /*08d0*/  FMUL R2, R15, R15 ;  /* 0x0000000f0f027220 */ /* 0x000fe20000400000 */
[C---:B0-----:R-:W-:Y:S02]  /*08e0*/  LOP3.LUT R0, R14.reuse, 0x1, RZ, 0xc0, !PT ;  /* 0x000000010e007812 */ /* 0x041fe400078ec0ff */
[----:B------:R-:W-:Y:S01]  /*08f0*/  LOP3.LUT P1, RZ, R14, 0x2, RZ, 0xc0, !PT ;  /* 0x000000020eff7812 */ /* 0x000fe2000782c0ff */
[----:B------:R-:W-:Y:S01]  /*0900*/  FFMA R7, R2, R7, -0.0013887860113754868507 ;  /* 0xbab607ed02077423 */ /* 0x000fe20000000007 */
[----:B------:R-:W-:-:S04]  /*0910*/  ISETP.NE.U32.AND P0, PT, R0, 0x1, PT ;  /* 0x000000010000780c */ /* 0x000fc80003f05070 */
[----:B------:R-:W-:Y:S02]  /*0920*/  FSEL R3, R10, 0.041666727513074874878, P0 ;  /* 0x3d2aaabb0a037808 */ /* 0x000fe40000000000 */
[----:B------:R-:W-:Y:S02]  /*0930*/  FSEL R7, R7, -0.00019574658654164522886, !P0 ;  /* 0xb94d415307077808 */ /* 0x000fe40004000000 */
[----:B------:R-:W-:Y:S02]  /*0940*/  FSEL R0, R15, 1, P0 ;  /* 0x3f8000000f007808 */ /* 0x000fe40000000000 */
[----:B------:R-:W-:Y:S01]  /*0950*/  FSEL R12, -R12, -0.4999999701976776123, P0 ;  /* 0xbeffffff0c0c7808 */ /* 0x000fe20000000100 */
[C---:B------:R-:W-:Y:S02]  /*0960*/  FFMA R7, R2.reuse, R7, R3 ;  /* 0x0000000702077223 */ /* 0x040fe40000000003 */
[C---:B------:R-:W-:Y:S02]  /*0970*/  FFMA R3, R2.reuse, R0, RZ ;  /* 0x0000000002037223 */ /* 0x040fe400000000ff */
[----:B------:R-:W-:-:S04]  /*0980*/  FFMA R7, R2, R7, R12 ;  /* 0x0000000702077223 */ /* 0x000fc8000000000c */
[----:B------:R-:W-:-:S04]  /*0990*/  FFMA R0, R3, R7, R0 ;  /* 0x0000000703007223 */ /* 0x000fc80000000000 */
[----:B------:R-:W-:-:S05]  /*09a0*/  @P1 FADD R0, RZ, -R0 ;  /* 0x80000000ff001221 */ /* 0x000fca0000000000 */
[----:B------:R0:W-:Y:S02]  /*09b0*/  STS [R13+0x4], R0 ;  /* 0x000004000d007388 */ /* 0x0001e40000000800 */
.L_x_803:
[----:B------:R-:W-:Y:S05]  /*09c0*/  BSYNC.RECONVERGENT B0 ;  /* 0x0000000000007941 */ /* 0x000fea0003800200 */
.L_x_802:
[----:B------:R-:W1:Y:S01]  /*09d0*/  S2UR UR13, SR_CTAID.X ;  /* 0x00000000000d79c3 */ /* 0x000e620000002500 */
[----:B------:R-:W1:Y:S07]  /*09e0*/  LDCU.64 UR6, c[0x0][0x388] ;  /* 0x00007100ff0677ac */ /* 0x000e6e0008000a00 */
[----:B------:R-:W-:Y:S01]  /*09f0*/  BAR.SYNC.DEFER_BLOCKING 0x0 ;  /* 0x0000000000007b1d */ /* 0x000fe20000010000 */
[----:B------:R-:W-:-:S07]  /*0a00*/  ISETP.GT.U32.AND P0, PT, R11, 0x3b, PT ;  /* 0x0000003b0b00780c */ /* 0x000fce0003f04070 */
[----:B------:R-:W2:Y:S01]  /*0a10*/  S2UR UR9, SR_CgaCtaId ;  /* 0x00000000000979c3 */ /* 0x000ea20000008800 */
[----:B------:R-:W-:Y:S01]  /*0a20*/  UMOV UR8, 0x400 ;  /* 0x0000040000087882 */ /* 0x000fe20000000000 */
[----:B------:R-:W-:Y:S01]  /*0a30*/  BSSY.RECONVERGENT B0, `(.L_x_810) ;  /* 0x000001f000007945 */ /* 0x000fe20003800200 */
[----:B------:R-:W-:Y:S02]  /*0a40*/  UIADD3 UR4, UPT, UPT, UR8, 0x10, URZ ;  /* 0x0000001008047890 */ /* 0x000fe4000fffe0ff */
[----:B-1----:R-:W-:Y:S02]  /*0a50*/  UIADD3 UR5, UP0, UPT, UR13, UR6, URZ ;  /* 0x000000060d057290 */ /* 0x002fe4000ff1e0ff */
[----:B--2---:R-:W-:Y:S02]  /*0a60*/  ULEA UR6, UR9, UR4, 0x18 ;  /* 0x0000000409067291 */ /* 0x004fe4000f8ec0ff */
[----:B------:R-:W-:-:S04]  /*0a70*/  UIADD3.X UR4, UPT, UPT, URZ, UR7, URZ, UP0, !UPT ;  /* 0x00000007ff047290 */ /* 0x000fc800087fe4ff */
[----:B------:R-:W-:Y:S01]  /*0a80*/  LEA R10, R11, UR6, 0x3 ;  /* 0x000000060b0a7c11 */ /* 0x000fe2000f8e18ff */
[----:B------:R-:W-:Y:S07]  /*0a90*/  @P0 BRA `(.L_x_811) ;  /* 0x0000000000580947 */ /* 0x000fee0003800000 */
[----:B------:R-:W-:Y:S01]  /*0aa0*/  IMAD.U32 R3, RZ, RZ, UR5 ;  /* 0x00000005ff037e24 */ /* 0x000fe2000f8e00ff */
[----:B------:R-:W-:Y:S04]  /*0ab0*/  BSSY.RECONVERGENT B1, `(.L_x_812) ;  /* 0x000000e000017945 */ /* 0x000fe80003800200 */
[----:B------:R-:W-:-:S04]  /*0ac0*/  ISETP.NE.U32.AND P0, PT, R3, RZ, PT ;  /* 0x000000ff0300720c */ /* 0x000fc80003f05070 */
[----:B------:R-:W-:-:S04]  /*0ad0*/  ISETP.NE.AND.EX P0, PT, RZ, UR4, PT, P0 ;  /* 0x00000004ff007c0c */ /* 0x000fc8000bf05300 */
[----:B------:R-:W-:-:S13]  /*0ae0*/  ISETP.EQ.OR P0, PT, R11, RZ, !P0 ;  /* 0x000000ff0b00720c */ /* 0x000fda0004702670 */
[----:B------:R-:W-:Y:S05]  /*0af0*/  @P0 BRA `(.L_x_813) ;  /* 0x0000000000240947 */ /* 0x000fea0003800000 */
[----:B0-----:R-:W-:Y:S02]  /*0b00*/  IMAD.MOV.U32 R0, RZ, RZ, RZ ;  /* 0x000000ffff007224 */ /* 0x001fe400078e00ff */
[----:B------:R-:W-:-:S07]  /*0b10*/  IMAD.U32 R2, RZ, RZ, UR4 ;  /* 0x00000004ff027e24 */ /* 0x000fce000f8e00ff */
.L_x_814:
[----:B------:R-:W-:Y:S01]  /*0b20*/  VIADD R0, R0, 0x1 ;  /* 0x0000000100007836 */ /* 0x000fe20000000000 */
[C---:B------:R-:W-:Y:S02]  /*0b30*/  ISETP.GT.U32.AND P0, PT, R3.reuse, 0x1, PT ;  /* 0x000000010300780c */ /* 0x040fe40003f04070 */
[--C-:B------:R-:W-:Y:S02]  /*0b40*/  SHF.R.U64 R3, R3, 0x1, R2.reuse ;  /* 0x0000000103037819 */ /* 0x100fe40000001202 */
[----:B------:R-:W-:Y:S02]  /*0b50*/  ISETP.GT.U32.AND.EX P0, PT, R2, RZ, PT, P0 ;  /* 0x000000ff0200720c */ /* 0x000fe40003f04100 */
[----:B------:R-:W-:Y:S02]  /*0b60*/  ISETP.LT.U32.AND P1, PT, R0, R11, PT ;  /* 0x0000000b0000720c */ /* 0x000fe40003f21070 */
[----:B------:R-:W-:-:S11]  /*0b70*/  SHF.R.U32.HI R2, RZ, 0x1, R2 ;  /* 0x00000001ff027819 */ /* 0x000fd60000011602 */
[----:B------:R-:W-:Y:S05]  /*0b80*/  @P0 BRA P1, `(.L_x_814) ;  /* 0xfffffffc00e40947 */ /* 0x000fea000083ffff */
.L_x_813:
[----:B------:R-:W-:Y:S05]  /*0b90*/  BSYNC.RECONVERGENT B1 ;  /* 0x0000000000017941 */ /* 0x000fea0003800200 */
.L_x_812:
[----:B0-----:R-:W-:Y:S01]  /*0ba0*/  IMAD.SHL.U32 R0, R3, 0x8, RZ ;  /* 0x0000000803007824 */ /* 0x001fe200078e00ff */
[----:B------:R-:W-:-:S04]  /*0bb0*/  ULEA UR7, UR9, UR8, 0x18 ;  /* 0x0000000809077291 */ /* 0x000fc8000f8ec0ff */
[----:B------:R-:W-:-:S05]  /*0bc0*/  LOP3.LUT R0, R0, 0x8, RZ, 0xc0, !PT ;  /* 0x0000000800007812 */ /* 0x000fca00078ec0ff */
[----:B------:R-:W0:Y:S04]  /*0bd0*/  LDS.64 R2, [R0+UR7] ;  /* 0x0000000700027984 */ /* 0x000e280008000a00 */
[----:B0-----:R0:W-:Y:S01]  /*0be0*/  STS [R10], R2 ;  /* 0x000000020a007388 */ /* 0x0011e20000000800 */
[----:B------:R-:W-:Y:S05]  /*0bf0*/  BRA `(.L_x_815) ;  /* 0x0000000000087947 */ /* 0x000fea0003800000 */
.L_x_811:
[----:B------:R1:W-:Y:S01]  /*0c00*/  STS [R10], RZ ;  /* 0x000000ff0a007388 */ /* 0x0003e20000000800 */
[----:B------:R-:W-:-:S07]  /*0c10*/  IMAD.MOV.U32 R3, RZ, RZ, RZ ;  /* 0x000000ffff037224 */ /* 0x000fce00078e00ff */
.L_x_815:
[----:B------:R-:W-:Y:S05]  /*0c20*/  BSYNC.RECONVERGENT B0 ;  /* 0x0000000000007941 */ /* 0x000fea0003800200 */
.L_x_810:
[----:B------:R-:W2:Y:S01]  /*0c30*/  LDC R9, c[0x0][0x360] ;  /* 0x0000d800ff097b82 */ /* 0x000ea20000000800 */
[----:B------:R-:W3:Y:S01]  /*0c40*/  LDCU UR14, c[0x0][0x394] ;  /* 0x00007280ff0e77ac */ /* 0x000ee20008000800 */
[----:B------:R4:W-:Y:S01]  /*0c50*/  STS [R10+0x4], R3 ;  /* 0x000004030a007388 */ /* 0x0009e20000000800 */
[----:B------:R-:W-:Y:S01]  /*0c60*/  IMAD.MOV.U32 R6, RZ, RZ, RZ ;  /* 0x000000ffff067224 */ /* 0x000fe200078e00ff */
[----:B---3--:R-:W-:Y:S01]  /*0c70*/  UISETP.NE.AND UP0, UPT, UR14, URZ, UPT ;  /* 0x000000ff0e00728c */ /* 0x008fe2000bf05270 */
[----:B--2---:R-:W-:Y:S02]  /*0c80*/  IMAD R8, R9, 0x8, R10 ;  /* 0x0000000809087824 */ /* 0x004fe400078e020a */
[----:B------:R-:W-:-:S03]  /*0c90*/  IMAD.IADD R7, R11, 0x1, R9 ;  /* 0x000000010b077824 */ /* 0x000fc600078e0209 */
[----:B------:R4:W-:Y:S01]  /*0ca0*/  STS.64 [R8], RZ ;  /* 0x000000ff08007388 */ /* 0x0009e20000000a00 */
[----:B------:R-:W-:Y:S06]  /*0cb0*/  BAR.SYNC.DEFER_BLOCKING 0x0 ;  /* 0x0000000000007b1d */ /* 0x000fec0000010000 */
[----:B------:R-:W-:Y:S05]  /*0cc0*/  BRA.U !UP0, `(.L_x_816) ;  /* 0x0000000108d07547 */ /* 0x000fea000b800000 */
[----:B------:R-:W-:Y:S01]  /*0cd0*/  UISETP.GE.U32.AND UP2, UPT, UR14, 0x4, UPT ;  /* 0x000000040e00788c */ /* 0x000fe2000bf46070 */
[----:B------:R-:W-:Y:S01]  /*0ce0*/  IMAD.MOV.U32 R6, RZ, RZ, RZ ;  /* 0x000000ffff067224 */ /* 0x000fe200078e00ff */
[----:B------:R-:W-:Y:S01]  /*0cf0*/  ULOP3.LUT UR9, UR14, 0x3, URZ, 0xc0, !UPT ;  /* 0x000000030e097892 */ /* 0x000fe2000f8ec0ff */
[----:B------:R-:W-:-:S03]  /*0d00*/  UMOV UR4, URZ ;  /* 0x000000ff00047c82 */ /* 0x000fc60008000000 */
[----:B------:R-:W-:-:S03]  /*0d10*/  UISETP.NE.AND UP1, UPT, UR9, URZ, UPT ;  /* 0x000000ff0900728c */ /* 0x000fc6000bf25270 */
[----:B------:R-:W-:Y:S08]  /*0d20*/  BRA.U !UP2, `(.L_x_817) ;  /* 0x000000010a7c7547 */ /* 0x000ff0000b800000 */
[----:B------:R-:W-:Y:S01]  /*0d30*/  IMAD.MOV.U32 R6, RZ, RZ, RZ ;  /* 0x000000ffff067224 */ /* 0x000fe200078e00ff */
[----:B------:R-:W-:Y:S01]  /*0d40*/  ULOP3.LUT UR4, UR14, 0xfffffffc, URZ, 0xc0, !UPT ;  /* 0xfffffffc0e047892 */ /* 0x000fe2000f8ec0ff */
[----:B------:R-:W-:-:S11]  /*0d50*/  UMOV UR5, URZ ;  /* 0x000000ff00057c82 */ /* 0x000fd60008000000 */
.L_x_818:
[----:B------:R-:W-:Y:S02]  /*0d60*/  UIADD3 UR8, UPT, UPT, -UR5, UR14, URZ ;  /* 0x0000000e05087290 */ /* 0x000fe4000fffe1ff */
[----:B0-----:R-:W-:Y:S01]  /*0d70*/  SHF.R.U32.HI R0, RZ, UR5, R11 ;  /* 0x00000005ff007c19 */ /* 0x001fe2000801160b */
[----:B------:R-:W-:Y:S01]  /*0d80*/  ULOP3.LUT UR7, URZ, UR5, URZ, 0x33, !UPT ;  /* 0x00000005ff077292 */ /* 0x000fe2000f8e33ff */
[----:B------:R-:W-:Y:S01]  /*0d90*/  IMAD.MOV.U32 R5, RZ, RZ, 0x1 ;  /* 0x00000001ff057424 */ /* 0x000fe200078e00ff */
[----:B------:R-:W-:Y:S01]  /*0da0*/  UIADD3 UR12, UPT, UPT, UR8, -0x2, URZ ;  /* 0xfffffffe080c7890 */ /* 0x000fe2000fffe0ff */
[C---:B----4-:R-:W-:Y:S01]  /*0db0*/  LOP3.LUT R3, R0.reuse, 0x1, RZ, 0xc0, !PT ;  /* 0x0000000100037812 */ /* 0x050fe200078ec0ff */
[----:B------:R-:W-:Y:S01]  /*0dc0*/  UIADD3 UR7, UPT, UPT, UR7, UR14, URZ ;  /* 0x0000000e07077290 */ /* 0x000fe2000fffe0ff */
[----:B------:R-:W-:Y:S01]  /*0dd0*/  IMAD.SHL.U32 R2, R0, 0x40000000, RZ ;  /* 0x4000000000027824 */ /* 0x000fe200078e00ff */
[----:B------:R-:W-:Y:S01]  /*0de0*/  UIADD3 UR5, UPT, UPT, UR5, 0x4, URZ ;  /* 0x0000000405057890 */ /* 0x000fe2000fffe0ff */
[----:B------:R-:W-:-:S02]  /*0df0*/  ISETP.NE.U32.AND P0, PT, R3, 0x1, PT ;  /* 0x000000010300780c */ /* 0x000fc40003f05070 */
[C---:B------:R-:W-:Y:S01]  /*0e00*/  SHF.L.U32 R4, R5.reuse, UR12, RZ ;  /* 0x0000000c05047c19 */ /* 0x040fe200080006ff */
[----:B------:R-:W-:Y:S01]  /*0e10*/  UISETP.NE.AND UP2, UPT, UR5, UR4, UPT ;  /* 0x000000040500728c */ /* 0x000fe2000bf45270 */
[----:B------:R-:W-:Y:S02]  /*0e20*/  SHF.R.S32.HI R3, RZ, 0x1f, R2 ;  /* 0x0000001fff037819 */ /* 0x000fe40000011402 */
[----:B------:R-:W-:Y:S01]  /*0e30*/  SHF.L.U32 R2, R5, UR7, RZ ;  /* 0x0000000705027c19 */ /* 0x000fe200080006ff */
[----:B------:R-:W-:Y:S01]  /*0e40*/  UIADD3 UR7, UPT, UPT, UR8, -0x3, URZ ;  /* 0xfffffffd08077890 */ /* 0x000fe2000fffe0ff */
[----:B------:R-:W-:Y:S01]  /*0e50*/  LOP3.LUT R4, R3, R4, RZ, 0xc0, !PT ;  /* 0x0000000403047212 */ /* 0x000fe200078ec0ff */
[----:B------:R-:W-:Y:S01]  /*0e60*/  UIADD3 UR8, UPT, UPT, UR8, -0x4, URZ ;  /* 0xfffffffc08087890 */ /* 0x000fe2000fffe0ff */
[----:B------:R-:W-:Y:S01]  /*0e70*/  SEL R3, R2, RZ, !P0 ;  /* 0x000000ff02037207 */ /* 0x000fe20004000000 */
[C---:B------:R-:W-:Y:S02]  /*0e80*/  IMAD.SHL.U32 R2, R0.reuse, 0x20000000, RZ ;  /* 0x2000000000027824 */ /* 0x040fe400078e00ff */
[----:B------:R-:W-:Y:S01]  /*0e90*/  IMAD.SHL.U32 R0, R0, 0x10000000, RZ ;  /* 0x1000000000007824 */ /* 0x000fe200078e00ff */
[----:B------:R-:W-:-:S02]  /*0ea0*/  LOP3.LUT R3, R4, R3, R6, 0xfe, !PT ;  /* 0x0000000304037212 */ /* 0x000fc400078efe06 */
[----:B------:R-:W-:Y:S02]  /*0eb0*/  SHF.R.S32.HI R2, RZ, 0x1f, R2 ;  /* 0x0000001fff027819 */ /* 0x000fe40000011402 */
[C---:B------:R-:W-:Y:S02]  /*0ec0*/  SHF.L.U32 R4, R5.reuse, UR7, RZ ;  /* 0x0000000705047c19 */ /* 0x040fe400080006ff */
[----:B------:R-:W-:Y:S02]  /*0ed0*/  SHF.L.U32 R6, R5, UR8, RZ ;  /* 0x0000000805067c19 */ /* 0x000fe400080006ff */
[----:B------:R-:W-:Y:S02]  /*0ee0*/  LOP3.LUT R2, R3, R2, R4, 0xf8, !PT ;  /* 0x0000000203027212 */ /* 0x000fe400078ef804 */
[----:B------:R-:W-:-:S04]  /*0ef0*/  SHF.R.S32.HI R3, RZ, 0x1f, R0 ;  /* 0x0000001fff037819 */ /* 0x000fc80000011400 */
[----:B------:R-:W-:Y:S01]  /*0f00*/  LOP3.LUT R6, R2, R3, R6, 0xf8, !PT ;  /* 0x0000000302067212 */ /* 0x000fe200078ef806 */
[----:B------:R-:W-:Y:S06]  /*0f10*/  BRA.U UP2, `(.L_x_818) ;  /* 0xfffffffd02907547 */ /* 0x000fec000b83ffff */
.L_x_817:
[----:B------:R-:W-:Y:S05]  /*0f20*/  BRA.U !UP1, `(.L_x_816) ;  /* 0x0000000109387547 */ /* 0x000fea000b800000 */
[----:B------:R-:W-:Y:S01]  /*0f30*/  IMAD.MOV.U32 R5, RZ, RZ, 0x1 ;  /* 0x00000001ff057424 */ /* 0x000fe200078e00ff */
[----:B------:R-:W-:-:S06]  /*0f40*/  UMOV UR5, URZ ;  /* 0x000000ff00057c82 */ /* 0x000fcc0008000000 */
.L_x_819:
[----:B0-----:R-:W-:Y:S01]  /*0f50*/  LOP3.LUT R2, RZ, UR4, RZ, 0x33, !PT ;  /* 0x00000004ff027c12 */ /* 0x001fe2000f8e33ff */
[----:B------:R-:W-:Y:S01]  /*0f60*/  UIADD3 UR5, UPT, UPT, UR5, 0x1, URZ ;  /* 0x0000000105057890 */ /* 0x000fe2000fffe0ff */
[----:B------:R-:W-:Y:S01]  /*0f70*/  SHF.R.U32.HI R0, RZ, UR4, R11 ;  /* 0x00000004ff007c19 */ /* 0x000fe2000801160b */
[----:B------:R-:W-:Y:S02]  /*0f80*/  UIADD3 UR4, UPT, UPT, UR4, 0x1, URZ ;  /* 0x0000000104047890 */ /* 0x000fe4000fffe0ff */
[----:B------:R-:W-:Y:S01]  /*0f90*/  VIADD R2, R2, UR14 ;  /* 0x0000000e02027c36 */ /* 0x000fe20008000000 */
[----:B------:R-:W-:Y:S01]  /*0fa0*/  LOP3.LUT R0, R0, 0x1, RZ, 0xc0, !PT ;  /* 0x0000000100007812 */ /* 0x000fe200078ec0ff */
[----:B------:R-:W-:-:S03]  /*0fb0*/  UISETP.NE.AND UP1, UPT, UR5, UR9, UPT ;  /* 0x000000090500728c */ /* 0x000fc6000bf25270 */
[----:B------:R-:W-:Y:S02]  /*0fc0*/  ISETP.NE.U32.AND P0, PT, R0, 0x1, PT ;  /* 0x000000010000780c */ /* 0x000fe40003f05070 */
[----:B------:R-:W-:-:S04]  /*0fd0*/  SHF.L.U32 R2, R5, R2, RZ ;  /* 0x0000000205027219 */ /* 0x000fc800000006ff */
[----:B----4-:R-:W-:-:S04]  /*0fe0*/  SEL R3, R2, RZ, !P0 ;  /* 0x000000ff02037207 */ /* 0x010fc80004000000 */
[----:B------:R-:W-:Y:S01]  /*0ff0*/  LOP3.LUT R6, R3, R6, RZ, 0xfc, !PT ;  /* 0x0000000603067212 */ /* 0x000fe200078efcff */
[----:B------:R-:W-:Y:S06]  /*1000*/  BRA.U UP1, `(.L_x_819) ;  /* 0xfffffffd01d07547 */ /* 0x000fec000b83ffff */
.L_x_816:
[----:B------:R-:W-:Y:S01]  /*1010*/  ISETP.GE.U32.AND P0, PT, R11, R6, PT ;  /* 0x000000060b00720c */ /* 0x000fe20003f06070 */
[----:B------:R-:W-:Y:S01]  /*1020*/  IMAD.MOV.U32 R4, RZ, RZ, RZ ;  /* 0x000000ffff047224 */ /* 0x000fe200078e00ff */
[----:B------:R-:W-:-:S11]  /*1030*/  LEA R5, R6, UR6, 0x3 ;  /* 0x0000000606057c11 */ /* 0x000fd6000f8e18ff */
[----:B0-----:R-:W0:Y:S04]  /*1040*/  @!P0 LDS.64 R12, [R5] ;  /* 0x00000000050c8984 */ /* 0x001e280000000a00 */
[----:B----4-:R-:W2:Y:S04]  /*1050*/  @!P0 LDS.64 R2, [R10] ;  /* 0x000000000a028984 */ /* 0x010ea80000000a00 */
[----:B0-----:R0:W-:Y:S04]  /*1060*/  @!P0 STS.64 [R10], R12 ;  /* 0x0000000c0a008388 */ /* 0x0011e80000000a00 */
[----:B--2---:R0:W-:Y:S01]  /*1070*/  @!P0 STS.64 [R5], R2 ;  /* 0x0000000205008388 */ /* 0x0041e20000000a00 */
        /* <DEDUP_REMOVED lines=10> */
.L_x_822:
[----:B------:R-:W-:Y:S02]  /*1120*/  UIADD3 UR8, UPT, UPT, -UR5, UR14, URZ ;  /* 0x0000000e05087290 */ /* 0x000fe4000fffe1ff */
[----:B------:R-:W-:Y:S01]  /*1130*/  SHF.R.U32.HI R0, RZ, UR5, R7 ;  /* 0x00000005ff007c19 */ /* 0x000fe20008011607 */
[----:B------:R-:W-:Y:S01]  /*1140*/  ULOP3.LUT UR7, URZ, UR5, URZ, 0x33, !UPT ;  /* 0x00000005ff077292 */ /* 0x000fe2000f8e33ff */
[----:B0-----:R-:W-:Y:S01]  /*1150*/  IMAD.MOV.U32 R13, RZ, RZ, 0x1 ;  /* 0x00000001ff0d7424 */ /* 0x001fe200078e00ff */
[----:B------:R-:W-:Y:S01]  /*1160*/  UIADD3 UR9, UPT, UPT, UR8, -0x2, URZ ;  /* 0xfffffffe08097890 */ /* 0x000fe2000fffe0ff */
[C---:B------:R-:W-:Y:S01]  /*1170*/  LOP3.LUT R3, R0.reuse, 0x1, RZ, 0xc0, !PT ;  /* 0x0000000100037812 */ /* 0x040fe200078ec0ff */
        /* <DEDUP_REMOVED lines=16> */
[----:B------:R-:W-:-:S04]  /*1280*/  SHF.L.U32 R4, R13, UR7, RZ ;  /* 0x000000070d047c19 */ /* 0x000fc800080006ff */
[----:B------:R-:W-:Y:S02]  /*1290*/  LOP3.LUT R4, R3, R2, R4, 0xf8, !PT ;  /* 0x0000000203047212 */ /* 0x000fe400078ef804 */
[----:B------:R-:W-:Y:S02]  /*12a0*/  SHF.R.S32.HI R3, RZ, 0x1f, R0 ;  /* 0x0000001fff037819 */ /* 0x000fe40000011400 */
[----:B------:R-:W-:-:S04]  /*12b0*/  SHF.L.U32 R0, R13, UR8, RZ ;  /* 0x000000080d007c19 */ /* 0x000fc800080006ff */
[----:B------:R-:W-:Y:S01]  /*12c0*/  LOP3.LUT R4, R4, R3, R0, 0xf8, !PT ;  /* 0x0000000304047212 */ /* 0x000fe200078ef800 */
[----:B------:R-:W-:Y:S06]  /*12d0*/  BRA.U UP0, `(.L_x_822) ;  /* 0xfffffffd00907547 */ /* 0x000fec000b83ffff */
.L_x_821:
[----:B------:R-:W-:Y:S05]  /*12e0*/  BRA.U !UP1, `(.L_x_820) ;  /* 0x0000000109387547 */ /* 0x000fea000b800000 */
[----:B0-----:R-:W-:Y:S01]  /*12f0*/  IMAD.MOV.U32 R13, RZ, RZ, 0x1 ;  /* 0x00000001ff0d7424 */ /* 0x001fe200078e00ff */
[----:B------:R-:W-:-:S06]  /*1300*/  UMOV UR5, URZ ;  /* 0x000000ff00057c82 */ /* 0x000fcc0008000000 */
.L_x_823:
[----:B------:R-:W-:Y:S01]  /*1310*/  LOP3.LUT R2, RZ, UR4, RZ, 0x33, !PT ;  /* 0x00000004ff027c12 */ /* 0x000fe2000f8e33ff */
        /* <DEDUP_REMOVED lines=8> */
[----:B------:R-:W-:-:S04]  /*13a0*/  SEL R3, R2, RZ, !P0 ;  /* 0x000000ff02037207 */ /* 0x000fc80004000000 */
[----:B------:R-:W-:Y:S01]  /*13b0*/  LOP3.LUT R4, R3, R4, RZ, 0xfc, !PT ;  /* 0x0000000403047212 */ /* 0x000fe200078efcff */
[----:B------:R-:W-:Y:S06]  /*13c0*/  BRA.U UP0, `(.L_x_823) ;  /* 0xfffffffd00d07547 */ /* 0x000fec000b83ffff */
.L_x_820:
[----:B------:R-:W-:Y:S01]  /*13d0*/  ISETP.GE.U32.AND P0, PT, R7, R4, PT ;  /* 0x000000040700720c */ /* 0x000fe20003f06070 */
[----:B------:R-:W-:Y:S01]  /*13e0*/  UMOV UR7, 0x1 ;  /* 0x0000000100077882 */ /* 0x000fe20000000000 */
[----:B------:R-:W-:-:S11]  /*13f0*/  LEA R0, R4, UR6, 0x3 ;  /* 0x0000000604007c11 */ /* 0x000fd6000f8e18ff */
[----:B0-----:R-:W0:Y:S04]  /*1400*/  @!P0 LDS.64 R12, [R0] ;  /* 0x00000000000c8984 */ /* 0x001e280000000a00 */
[----:B------:R-:W2:Y:S04]  /*1410*/  @!P0 LDS.64 R2, [R8] ;  /* 0x0000000008028984 */ /* 0x000ea80000000a00 */
[----:B0-----:R0:W-:Y:S04]  /*1420*/  @!P0 STS.64 [R8], R12 ;  /* 0x0000000c08008388 */ /* 0x0011e80000000a00 */
[----:B--2---:R0:W-:Y:S01]  /*1430*/  @!P0 STS.64 [R0], R2 ;  /* 0x0000000200008388 */ /* 0x0041e20000000a00 */
[----:B------:R-:W-:Y:S06]  /*1440*/  BAR.SYNC.DEFER_BLOCKING 0x0 ;  /* 0x0000000000007b1d */ /* 0x000fec0000010000 */
.L_x_831:
[----:B--2---:R-:W-:Y:S01]  /*1450*/  IMAD.U32 R22, RZ, RZ, UR7 ;  /* 0x00000007ff167e24 */ /* 0x004fe2000f8e00ff */
[----:B------:R-:W-:Y:S01]  /*1460*/  USHF.L.U32 UR7, UR7, 0x1, URZ ;  /* 0x0000000107077899 */ /* 0x000fe200080006ff */
[----:B------:R-:W-:Y:S02]  /*1470*/  UMOV UR4, 0x40c90fdb ;  /* 0x40c90fdb00047882 */ /* 0x000fe40000000000 */
[----:B------:R-:W-:-:S03]  /*1480*/  IMAD.U32 R14, RZ, RZ, UR4 ;  /* 0x00000004ff0e7e24 */ /* 0x000fc6000f8e00ff */
[----:B0-----:R-:W-:-:S04]  /*1490*/  I2FP.F32.U32 R13, UR7 ;  /* 0x00000007000d7c45 */ /* 0x001fc80008201000 */
[----:B------:R-:W0:Y:S08]  /*14a0*/  MUFU.RCP R2, R13 ;  /* 0x0000000d00027308 */ /* 0x000e300000001000 */
[----:B------:R-:W2:Y:S01]  /*14b0*/  FCHK P0, -R14, R13 ;  /* 0x0000000d0e007302 */ /* 0x000ea20000000100 */
[----:B0-----:R-:W-:-:S04]  /*14c0*/  FFMA R3, -R13, R2, 1 ;  /* 0x3f8000000d037423 */ /* 0x001fc80000000102 */
[----:B------:R-:W-:-:S04]  /*14d0*/  FFMA R2, R2, R3, R2 ;  /* 0x0000000302027223 */ /* 0x000fc80000000002 */
[----:B------:R-:W-:-:S04]  /*14e0*/  FFMA R3, R2, -6.2831854820251464844, RZ ;  /* 0xc0c90fdb02037823 */ /* 0x000fc800000000ff */
[----:B------:R-:W-:-:S04]  /*14f0*/  FFMA R12, -R13, R3, -6.2831854820251464844 ;  /* 0xc0c90fdb0d0c7423 */ /* 0x000fc80000000103 */
[----:B------:R-:W-:Y:S01]  /*1500*/  FFMA R20, R2, R12, R3 ;  /* 0x0000000c02147223 */ /* 0x000fe20000000003 */
[----:B--2---:R-:W-:Y:S06]  /*1510*/  @!P0 BRA `(.L_x_824) ;  /* 0x0000000000148947 */ /* 0x004fec0003800000 */
[----:B------:R-:W-:Y:S01]  /*1520*/  IMAD.MOV.U32 R3, RZ, RZ, R13 ;  /* 0x000000ffff037224 */ /* 0x000fe200078e000d */
[----:B------:R-:W-:Y:S01]  /*1530*/  MOV R12, 0x1560 ;  /* 0x00001560000c7802 */ /* 0x000fe20000000f00 */
[----:B------:R-:W-:-:S07]  /*1540*/  IMAD.MOV.U32 R2, RZ, RZ, -0x3f36f025 ;  /* 0xc0c90fdbff027424 */ /* 0x000fce00078e00ff */
[----:B-1----:R-:W-:Y:S05]  /*1550*/  CALL.REL.NOINC `($__internal_1_$__cuda_sm3x_div_rn_noftz_f32_slowpath) ;  /* 0x0000001c00587944 */ /* 0x002fea0003c00000 */
[----:B------:R-:W-:-:S07]  /*1560*/  IMAD.MOV.U32 R20, RZ, RZ, R2 ;  /* 0x000000ffff147224 */ /* 0x000fce00078e0002 */
.L_x_824:
[C---:B------:R-:W-:Y:S01]  /*1570*/  VIADD R2, R22.reuse, 0xffffffff ;  /* 0xffffffff16027836 */ /* 0x040fe20000000000 */
[----:B------:R-:W-:Y:S04]  /*1580*/  BSSY.RECONVERGENT B0, `(.L_x_825) ;  /* 0x0000044000007945 */ /* 0x000fe80003800200 */
[----:B------:R-:W-:Y:S02]  /*1590*/  LOP3.LUT R3, R22, R2, RZ, 0xc, !PT ;  /* 0x0000000216037212 */ /* 0x000fe400078e0cff */
[----:B------:R-:W-:Y:S02]  /*15a0*/  LOP3.LUT R21, R2, R11, RZ, 0xc0, !PT ;  /* 0x0000000b02157212 */ /* 0x000fe400078ec0ff */
[----:B------:R-:W0:Y:S02]  /*15b0*/  POPC R12, R3 ;  /* 0x00000003000c7309 */ /* 0x000e240000000000 */
[----:B0-----:R-:W-:-:S05]  /*15c0*/  SHF.R.U32.HI R12, RZ, R12, R11 ;  /* 0x0000000cff0c7219 */ /* 0x001fca000001160b */
[----:B------:R-:W-:-:S05]  /*15d0*/  IMAD R21, R12, UR7, R21 ;  /* 0x000000070c157c24 */ /* 0x000fca000f8e0215 */
[----:B------:R-:W-:-:S05]  /*15e0*/  I2FP.F32.U32 R13, R21 ;  /* 0x00000015000d7245 */ /* 0x000fca0000201000 */
[----:B------:R-:W-:-:S04]  /*15f0*/  FMUL R20, R13, R20 ;  /* 0x000000140d147220 */ /* 0x000fc80000400000 */
[C---:B------:R-:W-:Y:S01]  /*1600*/  FMUL R2, R20.reuse, 0.63661974668502807617 ;  /* 0x3f22f98314027820 */ /* 0x040fe20000400000 */
[----:B------:R-:W-:-:S03]  /*1610*/  FSETP.GE.AND P0, PT, |R20|, 105615, PT ;  /* 0x47ce47801400780b */ /* 0x000fc60003f06200 */
        /* <DEDUP_REMOVED lines=12> */
[----:B------:R-:W0:Y:S01]  /*16e0*/  LDC.64 R2, c[0x4][0x168] ;  /* 0x01005a00ff027b82 */ /* 0x000e220000000a00 */
[----:B------:R-:W-:Y:S01]  /*16f0*/  IMAD.SHL.U32 R12, R20, 0x100, RZ ;  /* 0x00000100140c7824 */ /* 0x000fe200078e00ff */
[----:B------:R-:W-:Y:S01]  /*1700*/  CS2R R16, SRZ ;  /* 0x0000000000107805 */ /* 0x000fe2000001ff00 */
[----:B------:R-:W-:-:S03]  /*1710*/  UMOV UR4, URZ ;  /* 0x000000ff00047c82 */ /* 0x000fc60008000000 */
[----:B------:R-:W-:-:S07]  /*1720*/  LOP3.LUT R25, R12, 0x80000000, RZ, 0xfc, !PT ;  /* 0x800000000c197812 */ /* 0x000fce00078efcff */
.L_x_827:
[----:B0-----:R-:W-:-:S06]  /*1730*/  IMAD.WIDE.U32 R12, R17, 0x4, R2 ;  /* 0x00000004110c7825 */ /* 0x001fcc00078e0002 */
[----:B--2---:R-:W2:Y:S01]  /*1740*/  LDG.E.CONSTANT R12, desc[UR10][R12.64] ;  /* 0x0000000a0c0c7981 */ /* 0x004ea2000c1e9900 */
[C---:B------:R-:W-:Y:S02]  /*1750*/  IMAD R23, R17.reuse, 0x4, R1 ;  /* 0x0000000411177824 */ /* 0x040fe400078e0201 */
        /* <DEDUP_REMOVED lines=8> */
[----:B------:R0:W-:Y:S03]  /*17e0*/  STL [R1+0x18], R16 ;  /* 0x0000181001007387 */ /* 0x0001e60000100800 */
[C---:B------:R-:W-:Y:S02]  /*17f0*/  LOP3.LUT R2, R12.reuse, 0xe0, RZ, 0xc0, !PT ;  /* 0x000000e00c027812 */ /* 0x040fe400078ec0ff */
[----:B------:R-:W-:-:S03]  /*1800*/  LOP3.LUT P0, RZ, R12, 0x1f, RZ, 0xc0, !PT ;  /* 0x0000001f0cff7812 */ /* 0x000fc6000780c0ff */
[----:B------:R-:W-:-:S05]  /*1810*/  VIADD R2, R2, 0xffffff80 ;  /* 0xffffff8002027836 */ /* 0x000fca0000000000 */
[----:B------:R-:W-:-:S05]  /*1820*/  SHF.R.U32.HI R2, RZ, 0x5, R2 ;  /* 0x00000005ff027819 */ /* 0x000fca0000011602 */
[----:B------:R-:W-:-:S05]  /*1830*/  IMAD R13, R2, -0x4, R1 ;  /* 0xfffffffc020d7824 */ /* 0x000fca00078e0201 */
[----:B--2---:R-:W2:Y:S04]  /*1840*/  LDL R14, [R13+0x18] ;  /* 0x000018000d0e7983 */ /* 0x004ea80000100800 */
[----:B------:R-:W2:Y:S04]  /*1850*/  LDL R3, [R13+0x14] ;  /* 0x000014000d037983 */ /* 0x000ea80000100800 */
[----:B------:R-:W3:Y:S01]  /*1860*/  @P0 LDL R2, [R13+0x10] ;  /* 0x000010000d020983 */ /* 0x000ee20000100800 */
[----:B------:R-:W-:Y:S01]  /*1870*/  LOP3.LUT R12, R12, 0x1f, RZ, 0xc0, !PT ;  /* 0x0000001f0c0c7812 */ /* 0x000fe200078ec0ff */
[----:B------:R-:W-:Y:S01]  /*1880*/  UMOV UR4, 0x54442d19 ;  /* 0x54442d1900047882 */ /* 0x000fe20000000000 */
[----:B------:R-:W-:-:S02]  /*1890*/  UMOV UR5, 0x3bf921fb ;  /* 0x3bf921fb00057882 */ /* 0x000fc40000000000 */
[-C--:B--2---:R-:W-:Y:S02]  /*18a0*/  @P0 SHF.L.W.U32.HI R14, R3, R12.reuse, R14 ;  /* 0x0000000c030e0219 */ /* 0x084fe40000010e0e */
[----:B---3--:R-:W-:Y:S02]  /*18b0*/  @P0 SHF.L.W.U32.HI R3, R2, R12, R3 ;  /* 0x0000000c02030219 */ /* 0x008fe40000010e03 */
[----:B------:R-:W-:Y:S02]  /*18c0*/  ISETP.GE.AND P0, PT, R20, RZ, PT ;  /* 0x000000ff1400720c */ /* 0x000fe40003f06270 */
[C-C-:B------:R-:W-:Y:S01]  /*18d0*/  SHF.L.W.U32.HI R15, R3.reuse, 0x2, R14.reuse ;  /* 0x00000002030f7819 */ /* 0x140fe20000010e0e */
[----:B------:R-:W-:Y:S01]  /*18e0*/  IMAD.SHL.U32 R3, R3, 0x4, RZ ;  /* 0x0000000403037824 */ /* 0x000fe200078e00ff */
[----:B------:R-:W-:Y:S02]  /*18f0*/  SHF.R.U32.HI R14, RZ, 0x1e, R14 ;  /* 0x0000001eff0e7819 */ /* 0x000fe4000001160e */
[----:B------:R-:W-:-:S02]  /*1900*/  SHF.R.S32.HI R12, RZ, 0x1f, R15 ;  /* 0x0000001fff0c7819 */ /* 0x000fc4000001140f */
[C---:B0-----:R-:W-:Y:S02]  /*1910*/  LOP3.LUT R16, R15.reuse, R20, RZ, 0x3c, !PT ;  /* 0x000000140f107212 */ /* 0x041fe400078e3cff */
[C---:B------:R-:W-:Y:S02]  /*1920*/  LOP3.LUT R2, R12.reuse, R3, RZ, 0x3c, !PT ;  /* 0x000000030c027212 */ /* 0x040fe400078e3cff */
[----:B------:R-:W-:Y:S02]  /*1930*/  LOP3.LUT R3, R12, R15, RZ, 0x3c, !PT ;  /* 0x0000000f0c037212 */ /* 0x000fe400078e3cff */
[----:B------:R-:W-:Y:S02]  /*1940*/  LEA.HI R15, R15, R14, RZ, 0x1 ;  /* 0x0000000e0f0f7211 */ /* 0x000fe400078f08ff */
[----:B------:R-:W-:Y:S02]  /*1950*/  ISETP.GE.AND P1, PT, R16, RZ, PT ;  /* 0x000000ff1000720c */ /* 0x000fe40003f26270 */
[----:B------:R-:W0:Y:S01]  /*1960*/  I2F.F64.S64 R2, R2 ;  /* 0x0000000200027312 */ /* 0x000e220000301c00 */
[----:B------:R-:W-:-:S04]  /*1970*/  IMAD.MOV R14, RZ, RZ, -R15 ;  /* 0x000000ffff0e7224 */ /* 0x000fc800078e0a0f */
[----:B------:R-:W-:Y:S01]  /*1980*/  @!P0 IMAD.MOV.U32 R15, RZ, RZ, R14 ;  /* 0x000000ffff0f8224 */ /* 0x000fe200078e000e */
[----:B0-----:R-:W-:-:S10]  /*1990*/  DMUL R12, R2, UR4 ;  /* 0x00000004020c7c28 */ /* 0x001fd40008000000 */
[----:B------:R-:W0:Y:S02]  /*19a0*/  F2F.F32.F64 R12, R12 ;  /* 0x0000000c000c7310 */ /* 0x000e240000301000 */
[----:B0-----:R-:W-:-:S07]  /*19b0*/  FSEL R3, -R12, R12, !P1 ;  /* 0x0000000c0c037208 */ /* 0x001fce0004800100 */
.L_x_826:
[----:B------:R-:W-:Y:S05]  /*19c0*/  BSYNC.RECONVERGENT B0 ;  /* 0x0000000000007941 */ /* 0x000fea0003800200 */
.L_x_825:
[----:B------:R-:W-:Y:S01]  /*19d0*/  LOP3.LUT R13, R15, 0x1, RZ, 0xc0, !PT ;  /* 0x000000010f0d7812 */ /* 0x000fe200078ec0ff */
[----:B------:R-:W-:Y:S02]  /*19e0*/  IMAD.MOV.U32 R12, RZ, RZ, 0x37cbac00 ;  /* 0x37cbac00ff0c7424 */ /* 0x000fe400078e00ff */
[----:B------:R-:W-:Y:S01]  /*19f0*/  FMUL R2, R3, R3 ;  /* 0x0000000303027220 */ /* 0x000fe20000400000 */
[----:B------:R-:W-:Y:S01]  /*1a00*/  VIADD R15, R15, 0x1 ;  /* 0x000000010f0f7836 */ /* 0x000fe20000000000 */
[----:B------:R-:W-:Y:S01]  /*1a10*/  ISETP.NE.U32.AND P0, PT, R13, 0x1, PT ;  /* 0x000000010d00780c */ /* 0x000fe20003f05070 */
[----:B------:R-:W-:Y:S02]  /*1a20*/  IMAD.MOV.U32 R13, RZ, RZ, 0x3c0885e4 ;  /* 0x3c0885e4ff0d7424 */ /* 0x000fe400078e00ff */
[----:B------:R-:W-:Y:S01]  /*1a30*/  FFMA R16, R2, R12, -0.0013887860113754868507 ;  /* 0xbab607ed02107423 */ /* 0x000fe2000000000c */
[----:B------:R-:W-:Y:S01]  /*1a40*/  IMAD.MOV.U32 R14, RZ, RZ, 0x3e2aaaa8 ;  /* 0x3e2aaaa8ff0e7424 */ /* 0x000fe200078e00ff */
[----:B------:R-:W-:Y:S01]  /*1a50*/  LOP3.LUT P1, RZ, R15, 0x2, RZ, 0xc0, !PT ;  /* 0x000000020fff7812 */ /* 0x000fe2000782c0ff */
[----:B------:R-:W-:Y:S01]  /*1a60*/  BSSY.RECONVERGENT B0, `(.L_x_828) ;  /* 0x000003f000007945 */ /* 0x000fe20003800200 */
[----:B------:R-:W-:-:S02]  /*1a70*/  FSEL R23, R13, 0.041666727513074874878, !P0 ;  /* 0x3d2aaabb0d177808 */ /* 0x000fc40004000000 */
[----:B------:R-:W-:Y:S02]  /*1a80*/  FSEL R17, R16, -0.00019574658654164522886, P0 ;  /* 0xb94d415310117808 */ /* 0x000fe40000000000 */
[----:B------:R-:W-:Y:S02]  /*1a90*/  FSEL R15, R3, 1, !P0 ;  /* 0x3f800000030f7808 */ /* 0x000fe40004000000 */
[----:B------:R-:W-:Y:S01]  /*1aa0*/  FSEL R24, -R14, -0.4999999701976776123, !P0 ;  /* 0xbeffffff0e187808 */ /* 0x000fe20004000100 */
[----:B------:R-:W-:Y:S01]  /*1ab0*/  FFMA R17, R2, R17, R23 ;  /* 0x0000001102117223 */ /* 0x000fe20000000017 */
[----:B------:R-:W-:Y:S01]  /*1ac0*/  FSETP.GE.AND P0, PT, |R20|, 105615, PT ;  /* 0x47ce47801400780b */ /* 0x000fe20003f06200 */
[C---:B------:R-:W-:Y:S02]  /*1ad0*/  FFMA R16, R2.reuse, R15, RZ ;  /* 0x0000000f02107223 */ /* 0x040fe400000000ff */
[----:B------:R-:W-:-:S04]  /*1ae0*/  FFMA R17, R2, R17, R24 ;  /* 0x0000001102117223 */ /* 0x000fc80000000018 */
[----:B------:R-:W-:-:S04]  /*1af0*/  FFMA R15, R16, R17, R15 ;  /* 0x00000011100f7223 */ /* 0x000fc8000000000f */
[----:B------:R-:W-:Y:S02]  /*1b00*/  @P1 FADD R15, RZ, -R15 ;  /* 0x8000000fff0f1221 */ /* 0x000fe40000000000 */
[----:B------:R-:W-:Y:S05]  /*1b10*/  @!P0 BRA `(.L_x_829) ;  /* 0x0000000000cc8947 */ /* 0x000fea0003800000 */
[----:B------:R-:W-:-:S13]  /*1b20*/  FSETP.NEU.AND P0, PT, |R20|, +INF , PT ;  /* 0x7f8000001400780b */ /* 0x000fda0003f0d200 */
[----:B------:R-:W-:Y:S01]  /*1b30*/  @!P0 FMUL R18, RZ, R20 ;  /* 0x00000014ff128220 */ /* 0x000fe20000400000 */
[----:B------:R-:W-:Y:S01]  /*1b40*/  @!P0 IMAD.MOV.U32 R19, RZ, RZ, RZ ;  /* 0x000000ffff138224 */ /* 0x000fe200078e00ff */
[----:B------:R-:W-:Y:S06]  /*1b50*/  @!P0 BRA `(.L_x_829) ;  /* 0x0000000000bc8947 */ /* 0x000fec0003800000 */
[----:B------:R-:W0:Y:S01]  /*1b60*/  LDC.64 R2, c[0x4][0x168] ;  /* 0x01005a00ff027b82 */ /* 0x000e220000000a00 */
[----:B------:R-:W-:Y:S01]  /*1b70*/  IMAD.SHL.U32 R16, R20, 0x100, RZ ;  /* 0x0000010014107824 */ /* 0x000fe200078e00ff */
[----:B------:R-:W-:Y:S01]  /*1b80*/  UMOV UR4, URZ ;  /* 0x000000ff00047c82 */ /* 0x000fe20008000000 */
[----:B------:R-:W-:Y:S02]  /*1b90*/  IMAD.MOV.U32 R23, RZ, RZ, RZ ;  /* 0x000000ffff177224 */ /* 0x000fe400078e00ff */
[----:B------:R-:W-:Y:S01]  /*1ba0*/  IMAD.MOV.U32 R24, RZ, RZ, RZ ;  /* 0x000000ffff187224 */ /* 0x000fe200078e00ff */
[----:B------:R-:W-:-:S07]  /*1bb0*/  LOP3.LUT R27, R16, 0x80000000, RZ, 0xfc, !PT ;  /* 0x80000000101b7812 */ /* 0x000fce00078efcff */
.L_x_830:
        /* <DEDUP_REMOVED lines=22> */
[----:B------:R-:W-:Y:S01]  /*1d20*/  UMOV UR5, 0x3bf921fb ;  /* 0x3bf921fb00057882 */ /* 0x000fe20000000000 */
[----:B------:R-:W-:-:S02]  /*1d30*/  ISETP.GE.AND P1, PT, R20, RZ, PT ;  /* 0x000000ff1400720c */ /* 0x000fc40003f26270 */
[-C--:B--2---:R-:W-:Y:S02]  /*1d40*/  @P0 SHF.L.W.U32.HI R18, R3, R16.reuse, R18 ;  /* 0x0000001003120219 */ /* 0x084fe40000010e12 */
[----:B---3--:R-:W-:-:S04]  /*1d50*/  @P0 SHF.L.W.U32.HI R3, R2, R16, R3 ;  /* 0x0000001002030219 */ /* 0x008fc80000010e03 */
[C-C-:B------:R-:W-:Y:S01]  /*1d60*/  SHF.L.W.U32.HI R19, R3.reuse, 0x2, R18.reuse ;  /* 0x0000000203137819 */ /* 0x140fe20000010e12 */
[----:B------:R-:W-:Y:S01]  /*1d70*/  IMAD.SHL.U32 R3, R3, 0x4, RZ ;  /* 0x0000000403037824 */ /* 0x000fe200078e00ff */
[----:B------:R-:W-:Y:S02]  /*1d80*/  SHF.R.U32.HI R18, RZ, 0x1e, R18 ;  /* 0x0000001eff127819 */ /* 0x000fe40000011612 */
[----:B------:R-:W-:Y:S02]  /*1d90*/  SHF.R.S32.HI R16, RZ, 0x1f, R19 ;  /* 0x0000001fff107819 */ /* 0x000fe40000011413 */
[----:B------:R-:W-:Y:S02]  /*1da0*/  LOP3.LUT R20, R19, R20, RZ, 0x3c, !PT ;  /* 0x0000001413147212 */ /* 0x000fe400078e3cff */
[C---:B------:R-:W-:Y:S02]  /*1db0*/  LOP3.LUT R2, R16.reuse, R3, RZ, 0x3c, !PT ;  /* 0x0000000310027212 */ /* 0x040fe400078e3cff */
[----:B------:R-:W-:-:S02]  /*1dc0*/  LOP3.LUT R3, R16, R19, RZ, 0x3c, !PT ;  /* 0x0000001310037212 */ /* 0x000fc400078e3cff */
[----:B------:R-:W-:Y:S02]  /*1dd0*/  LEA.HI R19, R19, R18, RZ, 0x1 ;  /* 0x0000001213137211 */ /* 0x000fe400078f08ff */
[----:B------:R-:W-:Y:S02]  /*1de0*/  ISETP.GE.AND P0, PT, R20, RZ, PT ;  /* 0x000000ff1400720c */ /* 0x000fe40003f06270 */
[----:B------:R-:W2:Y:S01]  /*1df0*/  I2F.F64.S64 R2, R2 ;  /* 0x0000000200027312 */ /* 0x000ea20000301c00 */
[----:B------:R-:W-:-:S04]  /*1e00*/  IMAD.MOV R18, RZ, RZ, -R19 ;  /* 0x000000ffff127224 */ /* 0x000fc800078e0a13 */
[----:B------:R-:W-:Y:S01]  /*1e10*/  @!P1 IMAD.MOV.U32 R19, RZ, RZ, R18 ;  /* 0x000000ffff139224 */ /* 0x000fe200078e0012 */
[----:B--2---:R-:W-:-:S10]  /*1e20*/  DMUL R16, R2, UR4 ;  /* 0x0000000402107c28 */ /* 0x004fd40008000000 */
[----:B------:R-:W2:Y:S02]  /*1e30*/  F2F.F32.F64 R16, R16 ;  /* 0x0000001000107310 */ /* 0x000ea40000301000 */
[----:B0-2---:R-:W-:-:S07]  /*1e40*/  FSEL R18, -R16, R16, !P0 ;  /* 0x0000001010127208 */ /* 0x005fce0004000100 */
.L_x_829:
[----:B------:R-:W-:Y:S05]  /*1e50*/  BSYNC.RECONVERGENT B0 ;  /* 0x0000000000007941 */ /* 0x000fea0003800200 */
.L_x_828:
[----:B------:R-:W0:Y:S01]  /*1e60*/  S2UR UR5, SR_CgaCtaId ;  /* 0x00000000000579c3 */ /* 0x000e220000008800 */
[----:B------:R-:W-:Y:S01]  /*1e70*/  UMOV UR4, 0x400 ;  /* 0x0000040000047882 */ /* 0x000fe20000000000 */
[----:B------:R-:W-:Y:S01]  /*1e80*/  FMUL R23, R18, R18 ;  /* 0x0000001212177220 */ /* 0x000fe20000400000 */
[----:B------:R-:W-:Y:S01]  /*1e90*/  UIADD3 UR4, UPT, UPT, UR4, 0x10, URZ ;  /* 0x0000001004047890 */ /* 0x000fe2000fffe0ff */
[----:B------:R-:W-:Y:S02]  /*1ea0*/  LOP3.LUT R20, R19, 0x1, RZ, 0xc0, !PT ;  /* 0x0000000113147812 */ /* 0x000fe400078ec0ff */
[----:B------:R-:W-:Y:S01]  /*1eb0*/  FFMA R12, R23, R12, -0.0013887860113754868507 ;  /* 0xbab607ed170c7423 */ /* 0x000fe2000000000c */
[----:B------:R-:W-:Y:S02]  /*1ec0*/  LOP3.LUT P1, RZ, R19, 0x2, RZ, 0xc0, !PT ;  /* 0x0000000213ff7812 */ /* 0x000fe4000782c0ff */
[----:B------:R-:W-:-:S04]  /*1ed0*/  ISETP.NE.U32.AND P0, PT, R20, 0x1, PT ;  /* 0x000000011400780c */ /* 0x000fc80003f05070 */
[----:B------:R-:W-:Y:S02]  /*1ee0*/  FSEL R20, R13, 0.041666727513074874878, P0 ;  /* 0x3d2aaabb0d147808 */ /* 0x000fe40000000000 */
[----:B------:R-:W-:Y:S02]  /*1ef0*/  FSEL R12, R12, -0.00019574658654164522886, !P0 ;  /* 0xb94d41530c0c7808 */ /* 0x000fe40004000000 */
[----:B------:R-:W-:Y:S02]  /*1f00*/  FSEL R13, -R14, -0.4999999701976776123, P0 ;  /* 0xbeffffff0e0d7808 */ /* 0x000fe40000000100 */
[----:B------:R-:W-:Y:S01]  /*1f10*/  FSEL R18, R18, 1, P0 ;  /* 0x3f80000012127808 */ /* 0x000fe20000000000 */
[----:B------:R-:W-:Y:S01]  /*1f20*/  FFMA R12, R23, R12, R20 ;  /* 0x0000000c170c7223 */ /* 0x000fe20000000014 */
[----:B------:R-:W-:Y:S01]  /*1f30*/  ISETP.LT.U32.AND P0, PT, R9, UR7, PT ;  /* 0x0000000709007c0c */ /* 0x000fe2000bf01070 */
[----:B0-----:R-:W-:Y:S02]  /*1f40*/  ULEA UR6, UR5, UR4, 0x18 ;  /* 0x0000000405067291 */ /* 0x001fe4000f8ec0ff */
[C---:B------:R-:W-:Y:S01]  /*1f50*/  FFMA R12, R23.reuse, R12, R13 ;  /* 0x0000000c170c7223 */ /* 0x040fe2000000000d */
[----:B------:R-:W-:-:S03]  /*1f60*/  FFMA R23, R23, R18, RZ ;  /* 0x0000001217177223 */ /* 0x000fc600000000ff */
[----:B------:R-:W-:Y:S01]  /*1f70*/  LEA R21, R21, UR6, 0x3 ;  /* 0x0000000615157c11 */ /* 0x000fe2000f8e18ff */
[----:B------:R-:W-:-:S04]  /*1f80*/  FFMA R12, R23, R12, R18 ;  /* 0x0000000c170c7223 */ /* 0x000fc80000000012 */
[----:B------:R-:W-:Y:S01]  /*1f90*/  IMAD R22, R22, 0x8, R21 ;  /* 0x0000000816167824 */ /* 0x000fe200078e0215 */
[----:B------:R-:W-:Y:S01]  /*1fa0*/  LDS.64 R16, [R21] ;  /* 0x0000000015107984 */ /* 0x000fe20000000a00 */
[----:B------:R-:W-:-:S03]  /*1fb0*/  @P1 FADD R12, RZ, -R12 ;  /* 0x8000000cff0c1221 */ /* 0x000fc60000000000 */
[----:B------:R-:W0:Y:S02]  /*1fc0*/  LDS.64 R2, [R22] ;  /* 0x0000000016027984 */ /* 0x000e240000000a00 */
[C---:B0-----:R-:W-:Y:S01]  /*1fd0*/  FMUL R14, R12.reuse, R3 ;  /* 0x000000030c0e7220 */ /* 0x041fe20000400000 */
[----:B------:R-:W-:-:S03]  /*1fe0*/  FMUL R12, R12, R2 ;  /* 0x000000020c0c7220 */ /* 0x000fc60000400000 */
[C---:B------:R-:W-:Y:S01]  /*1ff0*/  FFMA R13, R15.reuse, R2, -R14 ;  /* 0x000000020f0d7223 */ /* 0x040fe2000000080e */
[----:B------:R-:W-:-:S03]  /*2000*/  FFMA R12, R15, R3, R12 ;  /* 0x000000030f0c7223 */ /* 0x000fc6000000000c */
[C-C-:B------:R-:W-:Y:S01]  /*2010*/  FADD R2, R16.reuse, R13.reuse ;  /* 0x0000000d10027221 */ /* 0x140fe20000000000 */
[C-C-:B------:R-:W-:Y:S01]  /*2020*/  FADD R3, R17.reuse, R12.reuse ;  /* 0x0000000c11037221 */ /* 0x140fe20000000000 */
[----:B------:R-:W-:Y:S01]  /*2030*/  FADD R16, R16, -R13 ;  /* 0x8000000d10107221 */ /* 0x000fe20000000000 */
[----:B------:R-:W-:-:S03]  /*2040*/  FADD R17, R17, -R12 ;  /* 0x8000000c11117221 */ /* 0x000fc60000000000 */
[----:B------:R2:W-:Y:S04]  /*2050*/  STS.64 [R21], R2 ;  /* 0x0000000215007388 */ /* 0x0005e80000000a00 */
[----:B------:R2:W-:Y:S01]  /*2060*/  STS.64 [R22], R16 ;  /* 0x0000001016007388 */ /* 0x0005e20000000a00 */
[----:B------:R-:W-:Y:S06]  /*2070*/  BAR.SYNC.DEFER_BLOCKING 0x0 ;  /* 0x0000000000007b1d */ /* 0x000fec0000010000 */
[----:B------:R-:W-:Y:S05]  /*2080*/  @!P0 BRA `(.L_x_831) ;  /* 0xfffffff000f08947 */ /* 0x000fea000383ffff */
[----:B--2---:R-:W0:Y:S01]  /*2090*/  LDS.64 R2, [R10] ;  /* 0x000000000a027984 */ /* 0x004e220000000a00 */
[----:B------:R-:W-:Y:S01]  /*20a0*/  ISETP.GE.U32.AND P0, PT, R11, R6, PT ;  /* 0x000000060b00720c */ /* 0x000fe20003f06070 */
[----:B------:R-:W-:Y:S01]  /*20b0*/  UMOV UR7, 0x1 ;  /* 0x0000000100077882 */ /* 0x000fe20000000000 */
[----:B------:R-:W-:Y:S01]  /*20c0*/  ISETP.GE.U32.AND P1, PT, R7, R4, PT ;  /* 0x000000040700720c */ /* 0x000fe20003f26070 */
[-C--:B0-----:R-:W-:Y:S01]  /*20d0*/  FMUL R13, R3, R3.reuse ;  /* 0x00000003030d7220 */ /* 0x081fe20000400000 */
[----:B------:R-:W-:-:S03]  /*20e0*/  FMUL R3, R2, R3 ;  /* 0x0000000302037220 */ /* 0x000fc60000400000 */
[----:B------:R-:W-:Y:S01]  /*20f0*/  FFMA R2, R2, R2, R13 ;  /* 0x0000000202027223 */ /* 0x000fe2000000000d */
[----:B------:R-:W-:-:S05]  /*2100*/  FADD R3, R3, -R3 ;  /* 0x8000000303037221 */ /* 0x000fca0000000000 */
[----:B------:R-:W-:Y:S04]  /*2110*/  STS.64 [R10], R2 ;  /* 0x000000020a007388 */ /* 0x000fe80000000a00 */
[----:B------:R-:W0:Y:S02]  /*2120*/  LDS.64 R12, [R8] ;  /* 0x00000000080c7984 */ /* 0x000e240000000a00 */
[-C--:B0-----:R-:W-:Y:S01]  /*2130*/  FMUL R15, R13, R13.reuse ;  /* 0x0000000d0d0f7220 */ /* 0x081fe20000400000 */
[----:B------:R-:W-:-:S03]  /*2140*/  FMUL R13, R12, R13 ;  /* 0x0000000d0c0d7220 */ /* 0x000fc60000400000 */
[----:B------:R-:W-:Y:S01]  /*2150*/  FFMA R12, R12, R12, R15 ;  /* 0x0000000c0c0c7223 */ /* 0x000fe2000000000f */
[----:B------:R-:W-:-:S05]  /*2160*/  FADD R13, R13, -R13 ;  /* 0x8000000d0d0d7221 */ /* 0x000fca0000000000 */
[----:B------:R-:W-:Y:S01]  /*2170*/  STS.64 [R8], R12 ;  /* 0x0000000c08007388 */ /* 0x000fe20000000a00 */
[----:B------:R-:W-:Y:S06]  /*2180*/  BAR.SYNC.DEFER_BLOCKING 0x0 ;  /* 0x0000000000007b1d */ /* 0x000fec0000010000 */
[----:B------:R-:W0:Y:S04]  /*2190*/  @!P0 LDS.64 R16, [R5] ;  /* 0x0000000005108984 */ /* 0x000e280000000a00 */
[----:B------:R-:W2:Y:S04]  /*21a0*/  @!P0 LDS.64 R14, [R10] ;  /* 0x000000000a0e8984 */ /* 0x000ea80000000a00 */
[----:B0-----:R-:W-:Y:S04]  /*21b0*/  @!P0 STS.64 [R10], R16 ;  /* 0x000000100a008388 */ /* 0x001fe80000000a00 */
[----:B--2---:R-:W-:Y:S04]  /*21c0*/  @!P0 STS.64 [R5], R14 ;  /* 0x0000000e05008388 */ /* 0x004fe80000000a00 */
[----:B------:R-:W0:Y:S04]  /*21d0*/  @!P1 LDS.64 R6, [R0] ;  /* 0x0000000000069984 */ /* 0x000e280000000a00 */
[----:B------:R-:W2:Y:S04]  /*21e0*/  @!P1 LDS.64 R2, [R8] ;  /* 0x0000000008029984 */ /* 0x000ea80000000a00 */
[----:B0-----:R0:W-:Y:S04]  /*21f0*/  @!P1 STS.64 [R8], R6 ;  /* 0x0000000608009388 */ /* 0x0011e80000000a00 */
[----:B--2---:R0:W-:Y:S01]  /*2200*/  @!P1 STS.64 [R0], R2 ;  /* 0x0000000200009388 */ /* 0x0041e20000000a00 */
[----:B------:R-:W-:Y:S06]  /*2210*/  BAR.SYNC.DEFER_BLOCKING 0x0 ;  /* 0x0000000000007b1d */ /* 0x000fec0000010000 */
.L_x_839:
[----:B--2---:R-:W-:Y:S01]  /*2220*/  IMAD.U32 R5, RZ, RZ, UR7 ;  /* 0x00000007ff057e24 */ /* 0x004fe2000f8e00ff */
[----:B------:R-:W-:Y:S01]  /*2230*/  USHF.L.U32 UR7, UR7, 0x1, URZ ;  /* 0x0000000107077899 */ /* 0x000fe200080006ff */
[----:B------:R-:W-:Y:S02]  /*2240*/  UMOV UR4, 0x40c90fdb ;  /* 0x40c90fdb00047882 */ /* 0x000fe40000000000 */
[----:B0-----:R-:W-:-:S03]  /*2250*/  IMAD.U32 R7, RZ, RZ, UR4 ;  /* 0x00000004ff077e24 */ /* 0x001fc6000f8e00ff */
[----:B------:R-:W-:-:S04]  /*2260*/  I2FP.F32.U32 R4, UR7 ;  /* 0x0000000700047c45 */ /* 0x000fc80008201000 */
[----:B------:R-:W0:Y:S08]  /*2270*/  MUFU.RCP R0, R4 ;  /* 0x0000000400007308 */ /* 0x000e300000001000 */
[----:B------:R-:W2:Y:S01]  /*2280*/  FCHK P0, R7, R4 ;  /* 0x0000000407007302 */ /* 0x000ea20000000000 */
[----:B0-----:R-:W-:-:S04]  /*2290*/  FFMA R3, -R4, R0, 1 ;  /* 0x3f80000004037423 */ /* 0x001fc80000000100 */
[----:B------:R-:W-:-:S04]  /*22a0*/  FFMA R0, R0, R3, R0 ;  /* 0x0000000300007223 */ /* 0x000fc80000000000 */
[----:B------:R-:W-:-:S04]  /*22b0*/  FFMA R3, R0, 6.2831854820251464844, RZ ;  /* 0x40c90fdb00037823 */ /* 0x000fc800000000ff */
[----:B------:R-:W-:-:S04]  /*22c0*/  FFMA R2, -R4, R3, 6.2831854820251464844 ;  /* 0x40c90fdb04027423 */ /* 0x000fc80000000103 */
[----:B------:R-:W-:Y:S01]  /*22d0*/  FFMA R8, R0, R2, R3 ;  /* 0x0000000200087223 */ /* 0x000fe20000000003 */
[----:B--2---:R-:W-:Y:S06]  /*22e0*/  @!P0 BRA `(.L_x_832) ;  /* 0x0000000000148947 */ /* 0x004fec0003800000 */
[----:B------:R-:W-:Y:S01]  /*22f0*/  IMAD.MOV.U32 R3, RZ, RZ, R4 ;  /* 0x000000ffff037224 */ /* 0x000fe200078e0004 */
[----:B------:R-:W-:Y:S01]  /*2300*/  MOV R12, 0x2330 ;  /* 0x00002330000c7802 */ /* 0x000fe20000000f00 */
[----:B------:R-:W-:-:S07]  /*2310*/  IMAD.MOV.U32 R2, RZ, RZ, 0x40c90fdb ;  /* 0x40c90fdbff027424 */ /* 0x000fce00078e00ff */
[----:B-1----:R-:W-:Y:S05]  /*2320*/  CALL.REL.NOINC `($__internal_1_$__cuda_sm3x_div_rn_noftz_f32_slowpath) ;  /* 0x0000000c00e47944 */ /* 0x002fea0003c00000 */
[----:B------:R-:W-:-:S07]  /*2330*/  IMAD.MOV.U32 R8, RZ, RZ, R2 ;  /* 0x000000ffff087224 */ /* 0x000fce00078e0002 */
.L_x_832:
[C---:B------:R-:W-:Y:S01]  /*2340*/  VIADD R0, R5.reuse, 0xffffffff ;  /* 0xffffffff05007836 */ /* 0x040fe20000000000 */
[----:B------:R-:W-:Y:S04]  /*2350*/  BSSY.RECONVERGENT B0, `(.L_x_833) ;  /* 0x0000043000007945 */ /* 0x000fe80003800200 */
[----:B------:R-:W-:Y:S02]  /*2360*/  LOP3.LUT R2, R5, R0, RZ, 0xc, !PT ;  /* 0x0000000005027212 */ /* 0x000fe400078e0cff */
[----:B------:R-:W-:-:S04]  /*2370*/  LOP3.LUT R0, R0, R11, RZ, 0xc0, !PT ;  /* 0x0000000b00007212 */ /* 0x000fc800078ec0ff */
[----:B------:R-:W0:Y:S02]  /*2380*/  POPC R2, R2 ;  /* 0x0000000200027309 */ /* 0x000e240000000000 */
[----:B0-----:R-:W-:-:S05]  /*2390*/  SHF.R.U32.HI R7, RZ, R2, R11 ;  /* 0x00000002ff077219 */ /* 0x001fca000001160b */
[----:B------:R-:W-:-:S05]  /*23a0*/  IMAD R7, R7, UR7, R0 ;  /* 0x0000000707077c24 */ /* 0x000fca000f8e0200 */
[----:B------:R-:W-:-:S05]  /*23b0*/  I2FP.F32.U32 R3, R7 ;  /* 0x0000000700037245 */ /* 0x000fca0000201000 */
[----:B------:R-:W-:-:S04]  /*23c0*/  FMUL R8, R3, R8 ;  /* 0x0000000803087220 */ /* 0x000fc80000400000 */
        /* <DEDUP_REMOVED lines=21> */
.L_x_835:
        /* <DEDUP_REMOVED lines=33> */
[----:B------:R-:W2:Y:S01]  /*2730*/  I2F.F64.S64 R12, R12 ;  /* 0x0000000c000c7312 */ /* 0x000ea20000301c00 */
[----:B------:R-:W-:Y:S01]  /*2740*/  LEA.HI R0, R2, R3, RZ, 0x1 ;  /* 0x0000000302007211 */ /* 0x000fe200078f08ff */
[----:B--2---:R-:W-:-:S10]  /*2750*/  DMUL R14, R12, UR4 ;  /* 0x000000040c0e7c28 */ /* 0x004fd40008000000 */
[----:B------:R-:W2:Y:S02]  /*2760*/  F2F.F32.F64 R14, R14 ;  /* 0x0000000e000e7310 */ /* 0x000ea40000301000 */
[----:B0-2---:R-:W-:-:S07]  /*2770*/  FSEL R2, -R14, R14, !P0 ;  /* 0x0000000e0e027208 */ /* 0x005fce0004000100 */
.L_x_834:
[----:B------:R-:W-:Y:S05]  /*2780*/  BSYNC.RECONVERGENT B0 ;  /* 0x0000000000007941 */ /* 0x000fea0003800200 */
.L_x_833:
[----:B------:R-:W-:Y:S02]  /*2790*/  IMAD.MOV.U32 R14, RZ, RZ, 0x37cbac00 ;  /* 0x37cbac00ff0e7424 */ /* 0x000fe400078e00ff */
[----:B------:R-:W-:Y:S01]  /*27a0*/  FMUL R3, R2, R2 ;  /* 0x0000000202037220 */ /* 0x000fe20000400000 */
[C---:B------:R-:W-:Y:S01]  /*27b0*/  LOP3.LUT R6, R0.reuse, 0x1, RZ, 0xc0, !PT ;  /* 0x0000000100067812 */ /* 0x040fe200078ec0ff */
[----:B------:R-:W-:Y:S01]  /*27c0*/  IMAD.MOV.U32 R16, RZ, RZ, 0x3c0885e4 ;  /* 0x3c0885e4ff107424 */ /* 0x000fe200078e00ff */
[----:B------:R-:W-:Y:S01]  /*27d0*/  BSSY.RECONVERGENT B0, `(.L_x_836) ;  /* 0x000003e000007945 */ /* 0x000fe20003800200 */
[----:B------:R-:W-:Y:S01]  /*27e0*/  FFMA R4, R3, R14, -0.0013887860113754868507 ;  /* 0xbab607ed03047423 */ /* 0x000fe2000000000e */
[----:B------:R-:W-:Y:S01]  /*27f0*/  VIADD R0, R0, 0x1 ;  /* 0x0000000100007836 */ /* 0x000fe20000000000 */
[----:B------:R-:W-:Y:S01]  /*2800*/  ISETP.NE.U32.AND P0, PT, R6, 0x1, PT ;  /* 0x000000010600780c */ /* 0x000fe20003f05070 */
[----:B------:R-:W-:-:S03]  /*2810*/  IMAD.MOV.U32 R17, RZ, RZ, 0x3e2aaaa8 ;  /* 0x3e2aaaa8ff117424 */ /* 0x000fc600078e00ff */
[----:B------:R-:W-:Y:S02]  /*2820*/  FSEL R4, R4, -0.00019574658654164522886, P0 ;  /* 0xb94d415304047808 */ /* 0x000fe40000000000 */
[----:B------:R-:W-:Y:S02]  /*2830*/  FSEL R6, R16, 0.041666727513074874878, !P0 ;  /* 0x3d2aaabb10067808 */ /* 0x000fe40004000000 */
[----:B------:R-:W-:Y:S02]  /*2840*/  LOP3.LUT P1, RZ, R0, 0x2, RZ, 0xc0, !PT ;  /* 0x0000000200ff7812 */ /* 0x000fe4000782c0ff */
[----:B------:R-:W-:Y:S01]  /*2850*/  FSEL R0, R2, 1, !P0 ;  /* 0x3f80000002007808 */ /* 0x000fe20004000000 */
[----:B------:R-:W-:Y:S01]  /*2860*/  FFMA R4, R3, R4, R6 ;  /* 0x0000000403047223 */ /* 0x000fe20000000006 */
[----:B------:R-:W-:Y:S02]  /*2870*/  FSEL R13, -R17, -0.4999999701976776123, !P0 ;  /* 0xbeffffff110d7808 */ /* 0x000fe40004000100 */
[----:B------:R-:W-:Y:S01]  /*2880*/  FSETP.GE.AND P0, PT, |R8|, 105615, PT ;  /* 0x47ce47800800780b */ /* 0x000fe20003f06200 */
[----:B------:R-:W-:-:S02]  /*2890*/  FFMA R15, R3, R0, RZ ;  /* 0x00000000030f7223 */ /* 0x000fc400000000ff */
        /* <DEDUP_REMOVED lines=14> */
.L_x_838:
[----:B0-----:R-:W-:-:S05]  /*2980*/  IMAD.WIDE.U32 R18, R0, 0x4, R2 ;  /* 0x0000000400127825 */ /* 0x001fca00078e0002 */
        /* <DEDUP_REMOVED lines=11> */
[C---:B--2---:R-:W-:Y:S01]  /*2a40*/  LOP3.LUT P0, R4, R8.reuse, 0x1f, RZ, 0xc0, !PT ;  /* 0x0000001f08047812 */ /* 0x044fe2000780c0ff */
        /* <DEDUP_REMOVED lines=22> */
.L_x_837:
[----:B------:R-:W-:Y:S05]  /*2bb0*/  BSYNC.RECONVERGENT B0 ;  /* 0x0000000000007941 */ /* 0x000fea0003800200 */
.L_x_836:
[----:B------:R-:W-:Y:S01]  /*2bc0*/  LEA R6, R7, UR6, 0x3 ;  /* 0x0000000607067c11 */ /* 0x000fe2000f8e18ff */
[----:B------:R-:W-:Y:S01]  /*2bd0*/  FMUL R13, R19, R19 ;  /* 0x00000013130d7220 */ /* 0x000fe20000400000 */
[C---:B------:R-:W-:Y:S02]  /*2be0*/  LOP3.LUT R0, R18.reuse, 0x1, RZ, 0xc0, !PT ;  /* 0x0000000112007812 */ /* 0x040fe400078ec0ff */
[----:B------:R-:W-:Y:S01]  /*2bf0*/  LOP3.LUT P1, RZ, R18, 0x2, RZ, 0xc0, !PT ;  /* 0x0000000212ff7812 */ /* 0x000fe2000782c0ff */
[----:B------:R-:W-:Y:S02]  /*2c00*/  IMAD R7, R5, 0x8, R6 ;  /* 0x0000000805077824 */ /* 0x000fe400078e0206 */
[----:B------:R-:W-:Y:S01]  /*2c10*/  FFMA R14, R13, R14, -0.0013887860113754868507 ;  /* 0xbab607ed0d0e7423 */ /* 0x000fe2000000000e */
[----:B------:R-:W-:Y:S01]  /*2c20*/  LDS.64 R4, [R6] ;  /* 0x0000000006047984 */ /* 0x000fe20000000a00 */
[----:B------:R-:W-:-:S03]  /*2c30*/  ISETP.NE.U32.AND P0, PT, R0, 0x1, PT ;  /* 0x000000010000780c */ /* 0x000fc60003f05070 */
[----:B------:R-:W0:Y:S01]  /*2c40*/  LDS.64 R2, [R7] ;  /* 0x0000000007027984 */ /* 0x000e220000000a00 */
[----:B------:R-:W-:Y:S02]  /*2c50*/  FSEL R16, R16, 0.041666727513074874878, P0 ;  /* 0x3d2aaabb10107808 */ /* 0x000fe40000000000 */
[----:B------:R-:W-:Y:S02]  /*2c60*/  FSEL R14, R14, -0.00019574658654164522886, !P0 ;  /* 0xb94d41530e0e7808 */ /* 0x000fe40004000000 */
[----:B------:R-:W-:Y:S02]  /*2c70*/  FSEL R17, -R17, -0.4999999701976776123, P0 ;  /* 0xbeffffff11117808 */ /* 0x000fe40000000100 */
[----:B------:R-:W-:Y:S01]  /*2c80*/  FSEL R0, R19, 1, P0 ;  /* 0x3f80000013007808 */ /* 0x000fe20000000000 */
[----:B------:R-:W-:Y:S01]  /*2c90*/  FFMA R14, R13, R14, R16 ;  /* 0x0000000e0d0e7223 */ /* 0x000fe20000000010 */
[----:B------:R-:W-:-:S03]  /*2ca0*/  ISETP.LT.U32.AND P0, PT, R9, UR7, PT ;  /* 0x0000000709007c0c */ /* 0x000fc6000bf01070 */
[C---:B------:R-:W-:Y:S01]  /*2cb0*/  FFMA R14, R13.reuse, R14, R17 ;  /* 0x0000000e0d0e7223 */ /* 0x040fe20000000011 */
[----:B------:R-:W-:-:S04]  /*2cc0*/  FFMA R13, R13, R0, RZ ;  /* 0x000000000d0d7223 */ /* 0x000fc800000000ff */
[----:B------:R-:W-:-:S04]  /*2cd0*/  FFMA R0, R13, R14, R0 ;  /* 0x0000000e0d007223 */ /* 0x000fc80000000000 */
[----:B------:R-:W-:-:S04]  /*2ce0*/  @P1 FADD R0, RZ, -R0 ;  /* 0x80000000ff001221 */ /* 0x000fc80000000000 */
        /* <DEDUP_REMOVED lines=12> */
[----:B--2---:R-:W0:Y:S01]  /*2db0*/  LDS.64 R2, [R10+0x8] ;  /* 0x000008000a027984 */ /* 0x004e220000000a00 */
[----:B------:R-:W-:Y:S01]  /*2dc0*/  BSSY.RECONVERGENT B0, `(.L_x_840) ;  /* 0x000000f000007945 */ /* 0x000fe20003800200 */
[----:B0-----:R-:W-:-:S04]  /*2dd0*/  FMUL R3, R3, R3 ;  /* 0x0000000303037220 */ /* 0x001fc80000400000 */
[----:B------:R-:W-:-:S04]  /*2de0*/  FFMA R0, R2, R2, R3 ;  /* 0x0000000202007223 */ /* 0x000fc80000000003 */
[----:B------:R-:W-:Y:S01]  /*2df0*/  VIADD R2, R0, 0xf3000000 ;  /* 0xf300000000027836 */ /* 0x000fe20000000000 */
[----:B------:R0:W2:Y:S04]  /*2e00*/  MUFU.RSQ R3, R0 ;  /* 0x0000000000037308 */ /* 0x0000a80000001400 */
[----:B------:R-:W-:-:S13]  /*2e10*/  ISETP.GT.U32.AND P0, PT, R2, 0x727fffff, PT ;  /* 0x727fffff0200780c */ /* 0x000fda0003f04070 */
[----:B0-2---:R-:W-:Y:S05]  /*2e20*/  @!P0 BRA `(.L_x_841) ;  /* 0x0000000000108947 */ /* 0x005fea0003800000 */
[----:B------:R-:W-:-:S07]  /*2e30*/  MOV R7, 0x2e50 ;  /* 0x00002e5000077802 */ /* 0x000fce0000000f00 */
[----:B-1----:R-:W-:Y:S05]  /*2e40*/  CALL.REL.NOINC `($__internal_0_$__cuda_sm20_sqrt_rn_f32_slowpath) ;  /* 0x0000000000c07944 */ /* 0x002fea0003c00000 */
[----:B------:R-:W-:Y:S01]  /*2e50*/  IMAD.MOV.U32 R2, RZ, RZ, R0 ;  /* 0x000000ffff027224 */ /* 0x000fe200078e0000 */
[----:B------:R-:W-:Y:S06]  /*2e60*/  BRA `(.L_x_842) ;  /* 0x0000000000107947 */ /* 0x000fec0003800000 */
.L_x_841:
[----:B------:R-:W-:Y:S01]  /*2e70*/  FMUL.FTZ R5, R0, R3 ;  /* 0x0000000300057220 */ /* 0x000fe20000410000 */
[----:B------:R-:W-:-:S03]  /*2e80*/  FMUL.FTZ R2, R3, 0.5 ;  /* 0x3f00000003027820 */ /* 0x000fc60000410000 */
[----:B------:R-:W-:-:S04]  /*2e90*/  FFMA R0, -R5, R5, R0 ;  /* 0x0000000505007223 */ /* 0x000fc80000000100 */
[----:B------:R-:W-:-:S07]  /*2ea0*/  FFMA R2, R0, R2, R5 ;  /* 0x0000000200027223 */ /* 0x000fce0000000005 */
.L_x_842:
[----:B------:R-:W-:Y:S05]  /*2eb0*/  BSYNC.RECONVERGENT B0 ;  /* 0x0000000000007941 */ /* 0x000fea0003800200 */
.L_x_840:
[----:B------:R-:W-:Y:S01]  /*2ec0*/  IMAD.SHL.U32 R0, R9, 0x2, RZ ;  /* 0x0000000209007824 */ /* 0x000fe200078e00ff */
[----:B------:R-:W-:Y:S04]  /*2ed0*/  BSSY.RECONVERGENT B0, `(.L_x_843) ;  /* 0x000000e000007945 */ /* 0x000fe80003800200 */
[----:B------:R-:W-:-:S04]  /*2ee0*/  I2FP.F32.U32 R5, R0 ;  /* 0x0000000000057245 */ /* 0x000fc80000201000 */
[----:B------:R-:W0:Y:S08]  /*2ef0*/  MUFU.RCP R0, R5 ;  /* 0x0000000500007308 */ /* 0x000e300000001000 */
[----:B------:R-:W2:Y:S01]  /*2f00*/  FCHK P0, R2, R5 ;  /* 0x0000000502007302 */ /* 0x000ea20000000000 */
[----:B0-----:R-:W-:-:S04]  /*2f10*/  FFMA R3, -R5, R0, 1 ;  /* 0x3f80000005037423 */ /* 0x001fc80000000100 */
[----:B------:R-:W-:-:S04]  /*2f20*/  FFMA R0, R0, R3, R0 ;  /* 0x0000000300007223 */ /* 0x000fc80000000000 */
[----:B------:R-:W-:-:S04]  /*2f30*/  FFMA R3, R0, R2, RZ ;  /* 0x0000000200037223 */ /* 0x000fc800000000ff */
[----:B------:R-:W-:-:S04]  /*2f40*/  FFMA R4, -R5, R3, R2 ;  /* 0x0000000305047223 */ /* 0x000fc80000000102 */
[----:B------:R-:W-:Y:S01]  /*2f50*/  FFMA R3, R0, R4, R3 ;  /* 0x0000000400037223 */ /* 0x000fe20000000003 */
[----:B--2---:R-:W-:Y:S06]  /*2f60*/  @!P0 BRA `(.L_x_844) ;  /* 0x0000000000108947 */ /* 0x004fec0003800000 */
[----:B------:R-:W-:Y:S01]  /*2f70*/  IMAD.MOV.U32 R3, RZ, RZ, R5 ;  /* 0x000000ffff037224 */ /* 0x000fe200078e0005 */
[----:B------:R-:W-:-:S07]  /*2f80*/  MOV R12, 0x2fa0 ;  /* 0x00002fa0000c7802 */ /* 0x000fce0000000f00 */
[----:B-1----:R-:W-:Y:S05]  /*2f90*/  CALL.REL.NOINC `($__internal_1_$__cuda_sm3x_div_rn_noftz_f32_slowpath) ;  /* 0x0000000000c87944 */ /* 0x002fea0003c00000 */
[----:B------:R-:W-:-:S07]  /*2fa0*/  IMAD.MOV.U32 R3, RZ, RZ, R2 ;  /* 0x000000ffff037224 */ /* 0x000fce00078e0002 */
.L_x_844:
[----:B------:R-:W-:Y:S05]  /*2fb0*/  BSYNC.RECONVERGENT B0 ;  /* 0x0000000000007941 */ /* 0x000fea0003800200 */
.L_x_843:
[----:B------:R0:W-:Y:S01]  /*2fc0*/  STS [R10], R3 ;  /* 0x000000030a007388 */ /* 0x0001e20000000800 */
[----:B------:R-:W-:-:S13]  /*2fd0*/  ISETP.GE.U32.AND P0, PT, R9, 0x2, PT ;  /* 0x000000020900780c */ /* 0x000fda0003f06070 */
[----:B0-----:R-:W-:Y:S05]  /*2fe0*/  @!P0 BRA `(.L_x_845) ;  /* 0x00000000002c8947 */ /* 0x001fea0003800000 */
.L_x_846:
[----:B------:R-:W-:-:S04]  /*2ff0*/  SHF.R.U32.HI R4, RZ, 0x1, R9 ;  /* 0x00000001ff047819 */ /* 0x000fc80000011609 */
[----:B------:R-:W-:-:S13]  /*3000*/  ISETP.GT.U32.AND P0, PT, R11, R4, PT ;  /* 0x000000040b00720c */ /* 0x000fda0003f04070 */
[----:B------:R-:W-:Y:S01]  /*3010*/  @!P0 IMAD R2, R4, 0x8, R10 ;  /* 0x0000000804028824 */ /* 0x000fe200078e020a */
[----:B------:R-:W-:Y:S04]  /*3020*/  @!P0 LDS R0, [R10] ;  /* 0x000000000a008984 */ /* 0x000fe80000000800 */
[----:B------:R-:W0:Y:S02]  /*3030*/  @!P0 LDS R3, [R2] ;  /* 0x0000000002038984 */ /* 0x000e240000000800 */
[----:B0-----:R-:W-:-:S05]  /*3040*/  @!P0 FMNMX R3, R0, R3, !PT ;  /* 0x0000000300038209 */ /* 0x001fca0007800000 */
[----:B------:R0:W-:Y:S01]  /*3050*/  @!P0 STS [R10], R3 ;  /* 0x000000030a008388 */ /* 0x0001e20000000800 */
[----:B------:R-:W-:Y:S01]  /*3060*/  BAR.SYNC.DEFER_BLOCKING 0x0 ;  /* 0x0000000000007b1d */ /* 0x000fe20000010000 */
[----:B------:R-:W-:Y:S01]  /*3070*/  ISETP.GT.U32.AND P0, PT, R9, 0x3, PT ;  /* 0x000000030900780c */ /* 0x000fe20003f04070 */
[----:B------:R-:W-:-:S12]  /*3080*/  IMAD.MOV.U32 R9, RZ, RZ, R4 ;  /* 0x000000ffff097224 */ /* 0x000fd800078e0004 */
[----:B0-----:R-:W-:Y:S05]  /*3090*/  @P0 BRA `(.L_x_846) ;  /* 0xfffffffc00d40947 */ /* 0x001fea000383ffff */
.L_x_845:
[----:B------:R-:W0:Y:S01]  /*30a0*/  S2UR UR5, SR_CgaCtaId ;  /* 0x00000000000579c3 */ /* 0x000e220000008800 */
[----:B------:R-:W-:Y:S02]  /*30b0*/  UMOV UR4, 0x400 ;  /* 0x0000040000047882 */ /* 0x000fe40000000000 */
[----:B0-----:R-:W-:-:S09]  /*30c0*/  ULEA UR4, UR5, UR4, 0x18 ;  /* 0x0000000405047291 */ /* 0x001fd2000f8ec0ff */
[----:B------:R-:W0:Y:S02]  /*30d0*/  LDS R5, [UR4+0x10] ;  /* 0x00001004ff057984 */ /* 0x000e240008000800 */
[----:B------:R-:W2:Y:S02]  /*30e0*/  LDCU.64 UR4, c[0x0][0x380] ;  /* 0x00007000ff0477ac */ /* 0x000ea40008000a00 */
[----:B--2---:R-:W-:-:S04]  /*30f0*/  ULEA UR4, UP0, UR13, UR4, 0x2 ;  /* 0x000000040d047291 */ /* 0x004fc8000f8010ff */
[----:B------:R-:W-:Y:S02]  /*3100*/  ULEA.HI.X UR5, UR13, UR5, URZ, 0x2, UP0 ;  /* 0x000000050d057291 */ /* 0x000fe400080f14ff */
[----:B------:R-:W-:-:S04]  /*3110*/  IMAD.U32 R2, RZ, RZ, UR4 ;  /* 0x00000004ff027e24 */ /* 0x000fc8000f8e00ff */
[----:B------:R-:W-:-:S05]  /*3120*/  IMAD.U32 R3, RZ, RZ, UR5 ;  /* 0x00000005ff037e24 */ /* 0x000fca000f8e00ff */
[----:B0-----:R-:W-:Y:S01]  /*3130*/  STG.E desc[UR10][R2.64], R5 ;  /* 0x0000000502007986 */ /* 0x001fe2000c10190a */
[----:B------:R-:W-:Y:S05]  /*3140*/  EXIT ;  /* 0x000000000000794d */ /* 0x000fea0003800000 */
        .weak           $__internal_0_$__cuda_sm20_sqrt_rn_f32_slowpath
        .type           $__internal_0_$__cuda_sm20_sqrt_rn_f32_slowpath,@function
        .size           $__internal_0_$__cuda_sm20_sqrt_rn_f32_slowpath,($__internal_1_$__cuda_sm3x_div_rn_noftz_f32_slowpath - $__internal_0_$__cuda_sm20_sqrt_rn_f32_slowpath)
$__internal_0_$__cuda_sm20_sqrt_rn_f32_slowpath:
[----:B------:R-:W-:-:S13]  /*3150*/  LOP3.LUT P0, RZ, R0, 0x7fffffff, RZ, 0xc0, !PT ;  /* 0x7fffffff00ff7812 */ /* 0x000fda000780c0ff */
[----:B------:R-:W-:Y:S01]  /*3160*/  @!P0 IMAD.MOV.U32 R2, RZ, RZ, R0 ;  /* 0x000000ffff028224 */ /* 0x000fe200078e0000 */
[----:B------:R-:W-:Y:S06]  /*3170*/  @!P0 BRA `(.L_x_847) ;  /* 0x0000000000408947 */ /* 0x000fec0003800000 */
[----:B------:R-:W-:-:S13]  /*3180*/  FSETP.GEU.FTZ.AND P0, PT, R0, RZ, PT ;  /* 0x000000ff0000720b */ /* 0x000fda0003f1e000 */
[----:B------:R-:W-:Y:S01]  /*3190*/  @!P0 IMAD.MOV.U32 R2, RZ, RZ, 0x7fffffff ;  /* 0x7fffffffff028424 */ /* 0x000fe200078e00ff */
[----:B------:R-:W-:Y:S06]  /*31a0*/  @!P0 BRA `(.L_x_847) ;  /* 0x0000000000348947 */ /* 0x000fec0003800000 */
[----:B------:R-:W-:-:S13]  /*31b0*/  FSETP.GTU.FTZ.AND P0, PT, |R0|, +INF , PT ;  /* 0x7f8000000000780b */ /* 0x000fda0003f1c200 */
[----:B------:R-:W-:Y:S01]  /*31c0*/  @P0 FADD.FTZ R2, R0, 1 ;  /* 0x3f80000000020421 */ /* 0x000fe20000010000 */
[----:B------:R-:W-:Y:S06]  /*31d0*/  @P0 BRA `(.L_x_847) ;  /* 0x0000000000280947 */ /* 0x000fec0003800000 */
[----:B------:R-:W-:-:S13]  /*31e0*/  FSETP.NEU.FTZ.AND P0, PT, |R0|, +INF , PT ;  /* 0x7f8000000000780b */ /* 0x000fda0003f1d200 */
[----:B------:R-:W-:-:S04]  /*31f0*/  @P0 FFMA R3, R0, 1.84467440737095516160e+19, RZ ;  /* 0x5f80000000030823 */ /* 0x000fc800000000ff */
[----:B------:R-:W0:Y:S02]  /*3200*/  @P0 MUFU.RSQ R2, R3 ;  /* 0x0000000300020308 */ /* 0x000e240000001400 */
[----:B0-----:R-:W-:Y:S01]  /*3210*/  @P0 FMUL.FTZ R4, R3, R2 ;  /* 0x0000000203040220 */ /* 0x001fe20000410000 */
[----:B------:R-:W-:Y:S01]  /*3220*/  @P0 FMUL.FTZ R6, R2, 0.5 ;  /* 0x3f00000002060820 */ /* 0x000fe20000410000 */
[----:B------:R-:W-:Y:S02]  /*3230*/  @!P0 IMAD.MOV.U32 R2, RZ, RZ, R0 ;  /* 0x000000ffff028224 */ /* 0x000fe400078e0000 */
[----:B------:R-:W-:-:S04]  /*3240*/  @P0 FADD.FTZ R5, -R4, -RZ ;  /* 0x800000ff04050221 */ /* 0x000fc80000010100 */
[----:B------:R-:W-:-:S04]  /*3250*/  @P0 FFMA R5, R4, R5, R3 ;  /* 0x0000000504050223 */ /* 0x000fc80000000003 */
[----:B------:R-:W-:-:S04]  /*3260*/  @P0 FFMA R5, R5, R6, R4 ;  /* 0x0000000605050223 */ /* 0x000fc80000000004 */
[----:B------:R-:W-:-:S07]  /*3270*/  @P0 FMUL.FTZ R2, R5, 2.3283064365386962891e-10 ;  /* 0x2f80000005020820 */ /* 0x000fce0000410000 */
.L_x_847:
[----:B------:R-:W-:Y:S02]  /*3280*/  IMAD.MOV.U32 R0, RZ, RZ, R2 ;  /* 0x000000ffff007224 */ /* 0x000fe400078e0002 */
[----:B------:R-:W-:Y:S02]  /*3290*/  IMAD.MOV.U32 R2, RZ, RZ, R7 ;  /* 0x000000ffff027224 */ /* 0x000fe400078e0007 */
[----:B------:R-:W-:-:S04]  /*32a0*/  IMAD.MOV.U32 R3, RZ, RZ, 0x0 ;  /* 0x00000000ff037424 */ /* 0x000fc800078e00ff */
[----:B------:R-:W-:Y:S05]  /*32b0*/  RET.REL.NODEC R2 `(_Z6kernelPfyjj) ;  /* 0xffffffcc02507950 */ /* 0x000fea0003c3ffff */
        .weak           $__internal_1_$__cuda_sm3x_div_rn_noftz_f32_slowpath
        .type           $__internal_1_$__cuda_sm3x_div_rn_noftz_f32_slowpath,@function
        .size           $__internal_1_$__cuda_sm3x_div_rn_noftz_f32_slowpath,(.L_x_861 - $__internal_1_$__cuda_sm3x_div_rn_noftz_f32_slowpath)
$__internal_1_$__cuda_sm3x_div_rn_noftz_f32_slowpath:
[----:B------:R-:W-:Y:S01]  /*32c0*/  SHF.R.U32.HI R13, RZ, 0x17, R3 ;  /* 0x00000017ff0d7819 */ /* 0x000fe20000011603 */
[----:B------:R-:W-:Y:S01]  /*32d0*/  BSSY.RECONVERGENT B1, `(.L_x_848) ;  /* 0x0000062000017945 */ /* 0x000fe20003800200 */
[----:B------:R-:W-:Y:S02]  /*32e0*/  SHF.R.U32.HI R14, RZ, 0x17, R2 ;  /* 0x00000017ff0e7819 */ /* 0x000fe40000011602 */
[----:B------:R-:W-:Y:S02]  /*32f0*/  LOP3.LUT R13, R13, 0xff, RZ, 0xc0, !PT ;  /* 0x000000ff0d0d7812 */ /* 0x000fe400078ec0ff */
[----:B------:R-:W-:-:S03]  /*3300*/  LOP3.LUT R15, R14, 0xff, RZ, 0xc0, !PT ;  /* 0x000000ff0e0f7812 */ /* 0x000fc600078ec0ff */
[----:B------:R-:W-:Y:S02]  /*3310*/  VIADD R17, R13, 0xffffffff ;  /* 0xffffffff0d117836 */ /* 0x000fe40000000000 */
[----:B------:R-:W-:-:S03]  /*3320*/  VIADD R16, R15, 0xffffffff ;  /* 0xffffffff0f107836 */ /* 0x000fc60000000000 */
[----:B------:R-:W-:-:S04]  /*3330*/  ISETP.GT.U32.AND P0, PT, R17, 0xfd, PT ;  /* 0x000000fd1100780c */ /* 0x000fc80003f04070 */
[----:B------:R-:W-:-:S13]  /*3340*/  ISETP.GT.U32.OR P0, PT, R16, 0xfd, P0 ;  /* 0x000000fd1000780c */ /* 0x000fda0000704470 */
[----:B------:R-:W-:Y:S01]  /*3350*/  @!P0 IMAD.MOV.U32 R14, RZ, RZ, RZ ;  /* 0x000000ffff0e8224 */ /* 0x000fe200078e00ff */
[----:B------:R-:W-:Y:S06]  /*3360*/  @!P0 BRA `(.L_x_849) ;  /* 0x00000000005c8947 */ /* 0x000fec0003800000 */
[----:B------:R-:W-:Y:S02]  /*3370*/  FSETP.GTU.FTZ.AND P0, PT, |R2|, +INF , PT ;  /* 0x7f8000000200780b */ /* 0x000fe40003f1c200 */
[----:B------:R-:W-:-:S04]  /*3380*/  FSETP.GTU.FTZ.AND P1, PT, |R3|, +INF , PT ;  /* 0x7f8000000300780b */ /* 0x000fc80003f3c200 */
[----:B------:R-:W-:-:S13]  /*3390*/  PLOP3.LUT P0, PT, P0, P1, PT, 0xf8, 0x8f ;  /* 0x00000000008f781c */ /* 0x000fda0000703f70 */
[----:B------:R-:W-:Y:S05]  /*33a0*/  @P0 BRA `(.L_x_850) ;  /* 0x00000004004c0947 */ /* 0x000fea0003800000 */
[----:B------:R-:W-:-:S13]  /*33b0*/  LOP3.LUT P0, RZ, R3, 0x7fffffff, R2, 0xc8, !PT ;  /* 0x7fffffff03ff7812 */ /* 0x000fda000780c802 */
[----:B------:R-:W-:Y:S05]  /*33c0*/  @!P0 BRA `(.L_x_851) ;  /* 0x00000004003c8947 */ /* 0x000fea0003800000 */
[C---:B------:R-:W-:Y:S02]  /*33d0*/  FSETP.NEU.FTZ.AND P2, PT, |R2|.reuse, +INF , PT ;  /* 0x7f8000000200780b */ /* 0x040fe40003f5d200 */
[----:B------:R-:W-:Y:S02]  /*33e0*/  FSETP.NEU.FTZ.AND P1, PT, |R3|, +INF , PT ;  /* 0x7f8000000300780b */ /* 0x000fe40003f3d200 */
[----:B------:R-:W-:-:S11]  /*33f0*/  FSETP.NEU.FTZ.AND P0, PT, |R2|, +INF , PT ;  /* 0x7f8000000200780b */ /* 0x000fd60003f1d200 */
[----:B------:R-:W-:Y:S05]  /*3400*/  @!P1 BRA !P2, `(.L_x_851) ;  /* 0x00000004002c9947 */ /* 0x000fea0005000000 */
[----:B------:R-:W-:-:S04]  /*3410*/  LOP3.LUT P2, RZ, R2, 0x7fffffff, RZ, 0xc0, !PT ;  /* 0x7fffffff02ff7812 */ /* 0x000fc8000784c0ff */
[----:B------:R-:W-:-:S13]  /*3420*/  PLOP3.LUT P1, PT, P1, P2, PT, 0x2f, 0xf2 ;  /* 0x0000000000f2781c */ /* 0x000fda0000f24577 */
[----:B------:R-:W-:Y:S05]  /*3430*/  @P1 BRA `(.L_x_852) ;  /* 0x0000000400181947 */ /* 0x000fea0003800000 */
[----:B------:R-:W-:-:S04]  /*3440*/  LOP3.LUT P1, RZ, R3, 0x7fffffff, RZ, 0xc0, !PT ;  /* 0x7fffffff03ff7812 */ /* 0x000fc8000782c0ff */
[----:B------:R-:W-:-:S13]  /*3450*/  PLOP3.LUT P0, PT, P0, P1, PT, 0x2f, 0xf2 ;  /* 0x0000000000f2781c */ /* 0x000fda0000702577 */
[----:B------:R-:W-:Y:S05]  /*3460*/  @P0 BRA `(.L_x_853) ;  /* 0x0000000400000947 */ /* 0x000fea0003800000 */
[----:B------:R-:W-:Y:S02]  /*3470*/  ISETP.GE.AND P0, PT, R16, RZ, PT ;  /* 0x000000ff1000720c */ /* 0x000fe40003f06270 */
[----:B------:R-:W-:-:S11]  /*3480*/  ISETP.GE.AND P1, PT, R17, RZ, PT ;  /* 0x000000ff1100720c */ /* 0x000fd60003f26270 */
[----:B------:R-:W-:Y:S02]  /*3490*/  @P0 IMAD.MOV.U32 R14, RZ, RZ, RZ ;  /* 0x000000ffff0e0224 */ /* 0x000fe400078e00ff */
[----:B------:R-:W-:Y:S01]  /*34a0*/  @!P0 FFMA R2, R2, 1.84467440737095516160e+19, RZ ;  /* 0x5f80000002028823 */ /* 0x000fe200000000ff */
[----:B------:R-:W-:Y:S02]  /*34b0*/  @!P0 IMAD.MOV.U32 R14, RZ, RZ, -0x40 ;  /* 0xffffffc0ff0e8424 */ /* 0x000fe400078e00ff */
[----:B------:R-:W-:Y:S02]  /*34c0*/  @!P1 FFMA R3, R3, 1.84467440737095516160e+19, RZ ;  /* 0x5f80000003039823 */ /* 0x000fe400000000ff */
[----:B------:R-:W-:-:S07]  /*34d0*/  @!P1 VIADD R14, R14, 0x40 ;  /* 0x000000400e0e9836 */ /* 0x000fce0000000000 */
.L_x_849:
[----:B------:R-:W-:Y:S01]  /*34e0*/  LEA R16, R13, 0xc0800000, 0x17 ;  /* 0xc08000000d107811 */ /* 0x000fe200078eb8ff */
[----:B------:R-:W-:Y:S01]  /*34f0*/  VIADD R15, R15, 0xffffff81 ;  /* 0xffffff810f0f7836 */ /* 0x000fe20000000000 */
[----:B------:R-:W-:Y:S03]  /*3500*/  BSSY.RECONVERGENT B2, `(.L_x_854) ;  /* 0x0000035000027945 */ /* 0x000fe60003800200 */
[----:B------:R-:W-:Y:S02]  /*3510*/  IMAD.IADD R17, R3, 0x1, -R16 ;  /* 0x0000000103117824 */ /* 0x000fe400078e0a10 */
[C---:B------:R-:W-:Y:S01]  /*3520*/  IMAD R2, R15.reuse, -0x800000, R2 ;  /* 0xff8000000f027824 */ /* 0x040fe200078e0202 */
[----:B------:R-:W-:Y:S01]  /*3530*/  IADD3 R15, PT, PT, R15, 0x7f, -R13 ;  /* 0x0000007f0f0f7810 */ /* 0x000fe20007ffe80d */
[----:B------:R-:W0:Y:S01]  /*3540*/  MUFU.RCP R3, R17 ;  /* 0x0000001100037308 */ /* 0x000e220000001000 */
[----:B------:R-:W-:-:S03]  /*3550*/  FADD.FTZ R19, -R17, -RZ ;  /* 0x800000ff11137221 */ /* 0x000fc60000010100 */
[----:B------:R-:W-:Y:S02]  /*3560*/  IMAD.IADD R15, R15, 0x1, R14 ;  /* 0x000000010f0f7824 */ /* 0x000fe400078e020e */
[----:B0-----:R-:W-:-:S04]  /*3570*/  FFMA R16, R3, R19, 1 ;  /* 0x3f80000003107423 */ /* 0x001fc80000000013 */
[----:B------:R-:W-:-:S04]  /*3580*/  FFMA R3, R3, R16, R3 ;  /* 0x0000001003037223 */ /* 0x000fc80000000003 */
[----:B------:R-:W-:-:S04]  /*3590*/  FFMA R16, R2, R3, RZ ;  /* 0x0000000302107223 */ /* 0x000fc800000000ff */
[----:B------:R-:W-:-:S04]  /*35a0*/  FFMA R18, R19, R16, R2 ;  /* 0x0000001013127223 */ /* 0x000fc80000000002 */
[----:B------:R-:W-:-:S04]  /*35b0*/  FFMA R16, R3, R18, R16 ;  /* 0x0000001203107223 */ /* 0x000fc80000000010 */
[----:B------:R-:W-:-:S04]  /*35c0*/  FFMA R19, R19, R16, R2 ;  /* 0x0000001013137223 */ /* 0x000fc80000000002 */
[----:B------:R-:W-:-:S05]  /*35d0*/  FFMA R2, R3, R19, R16 ;  /* 0x0000001303027223 */ /* 0x000fca0000000010 */
[----:B------:R-:W-:-:S04]  /*35e0*/  SHF.R.U32.HI R13, RZ, 0x17, R2 ;  /* 0x00000017ff0d7819 */ /* 0x000fc80000011602 */
[----:B------:R-:W-:-:S05]  /*35f0*/  LOP3.LUT R13, R13, 0xff, RZ, 0xc0, !PT ;  /* 0x000000ff0d0d7812 */ /* 0x000fca00078ec0ff */
[----:B------:R-:W-:-:S04]  /*3600*/  IMAD.IADD R17, R13, 0x1, R15 ;  /* 0x000000010d117824 */ /* 0x000fc800078e020f */
[----:B------:R-:W-:-:S05]  /*3610*/  VIADD R13, R17, 0xffffffff ;  /* 0xffffffff110d7836 */ /* 0x000fca0000000000 */
[----:B------:R-:W-:-:S13]  /*3620*/  ISETP.GE.U32.AND P0, PT, R13, 0xfe, PT ;  /* 0x000000fe0d00780c */ /* 0x000fda0003f06070 */
[----:B------:R-:W-:Y:S05]  /*3630*/  @!P0 BRA `(.L_x_855) ;  /* 0x0000000000808947 */ /* 0x000fea0003800000 */
[----:B------:R-:W-:-:S13]  /*3640*/  ISETP.GT.AND P0, PT, R17, 0xfe, PT ;  /* 0x000000fe1100780c */ /* 0x000fda0003f04270 */
[----:B------:R-:W-:Y:S05]  /*3650*/  @P0 BRA `(.L_x_856) ;  /* 0x00000000006c0947 */ /* 0x000fea0003800000 */
[----:B------:R-:W-:-:S13]  /*3660*/  ISETP.GE.AND P0, PT, R17, 0x1, PT ;  /* 0x000000011100780c */ /* 0x000fda0003f06270 */
[----:B------:R-:W-:Y:S05]  /*3670*/  @P0 BRA `(.L_x_857) ;  /* 0x0000000000740947 */ /* 0x000fea0003800000 */
[----:B------:R-:W-:Y:S02]  /*3680*/  ISETP.GE.AND P0, PT, R17, -0x18, PT ;  /* 0xffffffe81100780c */ /* 0x000fe40003f06270 */
[----:B------:R-:W-:-:S11]  /*3690*/  LOP3.LUT R2, R2, 0x80000000, RZ, 0xc0, !PT ;  /* 0x8000000002027812 */ /* 0x000fd600078ec0ff */
[----:B------:R-:W-:Y:S05]  /*36a0*/  @!P0 BRA `(.L_x_857) ;  /* 0x0000000000688947 */ /* 0x000fea0003800000 */
[-CC-:B------:R-:W-:Y:S01]  /*36b0*/  FFMA.RZ R13, R3, R19.reuse, R16.reuse ;  /* 0x00000013030d7223 */ /* 0x180fe2000000c010 */
[----:B------:R-:W-:Y:S01]  /*36c0*/  IMAD.MOV R15, RZ, RZ, -R17 ;  /* 0x000000ffff0f7224 */ /* 0x000fe200078e0a11 */
[C---:B------:R-:W-:Y:S02]  /*36d0*/  ISETP.NE.AND P2, PT, R17.reuse, RZ, PT ;  /* 0x000000ff1100720c */ /* 0x040fe40003f45270 */
[----:B------:R-:W-:Y:S02]  /*36e0*/  ISETP.NE.AND P1, PT, R17, RZ, PT ;  /* 0x000000ff1100720c */ /* 0x000fe40003f25270 */
[----:B------:R-:W-:Y:S01]  /*36f0*/  LOP3.LUT R14, R13, 0x7fffff, RZ, 0xc0, !PT ;  /* 0x007fffff0d0e7812 */ /* 0x000fe200078ec0ff */
[CCC-:B------:R-:W-:Y:S01]  /*3700*/  FFMA.RP R13, R3.reuse, R19.reuse, R16.reuse ;  /* 0x00000013030d7223 */ /* 0x1c0fe20000008010 */
[----:B------:R-:W-:Y:S01]  /*3710*/  FFMA.RM R16, R3, R19, R16 ;  /* 0x0000001303107223 */ /* 0x000fe20000004010 */
[----:B------:R-:W-:Y:S01]  /*3720*/  VIADD R3, R17, 0x20 ;  /* 0x0000002011037836 */ /* 0x000fe20000000000 */
[----:B------:R-:W-:-:S03]  /*3730*/  LOP3.LUT R14, R14, 0x800000, RZ, 0xfc, !PT ;  /* 0x008000000e0e7812 */ /* 0x000fc600078efcff */
[----:B------:R-:W-:Y:S02]  /*3740*/  FSETP.NEU.FTZ.AND P0, PT, R13, R16, PT ;  /* 0x000000100d00720b */ /* 0x000fe40003f1d000 */
[----:B------:R-:W-:Y:S02]  /*3750*/  SHF.L.U32 R3, R14, R3, RZ ;  /* 0x000000030e037219 */ /* 0x000fe400000006ff */
[----:B------:R-:W-:Y:S02]  /*3760*/  SEL R13, R15, RZ, P2 ;  /* 0x000000ff0f0d7207 */ /* 0x000fe40001000000 */
[----:B------:R-:W-:Y:S02]  /*3770*/  ISETP.NE.AND P1, PT, R3, RZ, P1 ;  /* 0x000000ff0300720c */ /* 0x000fe40000f25270 */
[----:B------:R-:W-:Y:S02]  /*3780*/  SHF.R.U32.HI R13, RZ, R13, R14 ;  /* 0x0000000dff0d7219 */ /* 0x000fe4000001160e */
[----:B------:R-:W-:-:S02]  /*3790*/  PLOP3.LUT P0, PT, P0, P1, PT, 0xf8, 0x8f ;  /* 0x00000000008f781c */ /* 0x000fc40000703f70 */
[----:B------:R-:W-:Y:S02]  /*37a0*/  SHF.R.U32.HI R14, RZ, 0x1, R13 ;  /* 0x00000001ff0e7819 */ /* 0x000fe4000001160d */
[----:B------:R-:W-:-:S04]  /*37b0*/  SEL R3, RZ, 0x1, !P0 ;  /* 0x00000001ff037807 */ /* 0x000fc80004000000 */
[----:B------:R-:W-:-:S04]  /*37c0*/  LOP3.LUT R16, R3, 0x1, R14, 0xf8, !PT ;  /* 0x0000000103107812 */ /* 0x000fc800078ef80e */
[----:B------:R-:W-:-:S05]  /*37d0*/  LOP3.LUT R13, R16, R13, RZ, 0xc0, !PT ;  /* 0x0000000d100d7212 */ /* 0x000fca00078ec0ff */
[----:B------:R-:W-:-:S05]  /*37e0*/  IMAD.IADD R13, R14, 0x1, R13 ;  /* 0x000000010e0d7824 */ /* 0x000fca00078e020d */
[----:B------:R-:W-:Y:S01]  /*37f0*/  LOP3.LUT R2, R13, R2, RZ, 0xfc, !PT ;  /* 0x000000020d027212 */ /* 0x000fe200078efcff */
[----:B------:R-:W-:Y:S06]  /*3800*/  BRA `(.L_x_857) ;  /* 0x0000000000107947 */ /* 0x000fec0003800000 */
.L_x_856:
[----:B------:R-:W-:-:S04]  /*3810*/  LOP3.LUT R2, R2, 0x80000000, RZ, 0xc0, !PT ;  /* 0x8000000002027812 */ /* 0x000fc800078ec0ff */
[----:B------:R-:W-:Y:S01]  /*3820*/  LOP3.LUT R2, R2, 0x7f800000, RZ, 0xfc, !PT ;  /* 0x7f80000002027812 */ /* 0x000fe200078efcff */
[----:B------:R-:W-:Y:S06]  /*3830*/  BRA `(.L_x_857) ;  /* 0x0000000000047947 */ /* 0x000fec0003800000 */
.L_x_855:
[----:B------:R-:W-:-:S07]  /*3840*/  IMAD R2, R15, 0x800000, R2 ;  /* 0x008000000f027824 */ /* 0x000fce00078e0202 */
.L_x_857:
[----:B------:R-:W-:Y:S05]  /*3850*/  BSYNC.RECONVERGENT B2 ;  /* 0x0000000000027941 */ /* 0x000fea0003800200 */
.L_x_854:
[----:B------:R-:W-:Y:S05]  /*3860*/  BRA `(.L_x_858) ;  /* 0x0000000000207947 */ /* 0x000fea0003800000 */
.L_x_853:
[----:B------:R-:W-:-:S04]  /*3870*/  LOP3.LUT R2, R3, 0x80000000, R2, 0x48, !PT ;  /* 0x8000000003027812 */ /* 0x000fc800078e4802 */
[----:B------:R-:W-:Y:S01]  /*3880*/  LOP3.LUT R2, R2, 0x7f800000, RZ, 0xfc, !PT ;  /* 0x7f80000002027812 */ /* 0x000fe200078efcff */
[----:B------:R-:W-:Y:S06]  /*3890*/  BRA `(.L_x_858) ;  /* 0x0000000000147947 */ /* 0x000fec0003800000 */
.L_x_852:
[----:B------:R-:W-:Y:S01]  /*38a0*/  LOP3.LUT R2, R3, 0x80000000, R2, 0x48, !PT ;  /* 0x8000000003027812 */ /* 0x000fe200078e4802 */
[----:B------:R-:W-:Y:S06]  /*38b0*/  BRA `(.L_x_858) ;  /* 0x00000000000c7947 */ /* 0x000fec0003800000 */
.L_x_851:
[----:B------:R-:W0:Y:S01]  /*38c0*/  MUFU.RSQ R2, -QNAN ;  /* 0xffc0000000027908 */ /* 0x000e220000001400 */
[----:B------:R-:W-:Y:S05]  /*38d0*/  BRA `(.L_x_858) ;  /* 0x0000000000047947 */ /* 0x000fea0003800000 */
.L_x_850:
[----:B------:R-:W-:-:S07]  /*38e0*/  FADD.FTZ R2, R2, R3 ;  /* 0x0000000302027221 */ /* 0x000fce0000010000 */
.L_x_858:
[----:B------:R-:W-:Y:S05]  /*38f0*/  BSYNC.RECONVERGENT B1 ;  /* 0x0000000000017941 */ /* 0x000fea0003800200 */
.L_x_848:
[----:B------:R-:W-:-:S04]  /*3900*/  IMAD.MOV.U32 R13, RZ, RZ, 0x0 ;  /* 0x00000000ff0d7424 */ /* 0x000fc800078e00ff */
[----:B0-----:R-:W-:Y:S05]  /*3910*/  RET.REL.NODEC R12 `(_Z6kernelPfyjj) ;  /* 0xffffffc40cb87950 */ /* 0x001fea0003c3ffff */
.L_x_859:
        /* <DEDUP_REMOVED lines=14> */
.L_x_861:


//--------------------- .nv.global.init           --------------------------
	.section	.nv.global.init,"aw",@progbits
	.align	4
.nv.global.init:
	.type		__cudart_i2opi_f,@object
	.size		__cudart_i2opi_f,(.L_45 - __cudart_i2opi_f)
__cudart_i2opi_f:
        /*0000*/ 	.byte	0x41, 0x90, 0x43, 0x3c, 0x99, 0x95, 0x62, 0xdb, 0xc0, 0xdd, 0x34, 0xf5, 0xd1, 0x57, 0x27, 0xfc
        /*0010*/ 	.byte	0x29, 0x15, 0x44, 0x4e, 0x6e, 0x83, 0xf9, 0xa2
.L_45:


//--------------------- .nv.shared._ZN3cub18CUB_300001_SM_10006detail11EmptyKernelIvEEvv --------------------------
	.section	.nv.shared._ZN3cub18CUB_300001_SM_10006detail11EmptyKernelIvEEvv,"aw",@nobits
	.sectionflags	@""
	.align	16
	.zero		1024


//--------------------- .nv.shared.reserved.0     --------------------------
	.section	.nv.shared.reserved.0,"aw",@nobits
	.weak		__nv_reservedSMEM_offset_0_alias
	.size		__nv_reservedSMEM_offset_0_alias, 0, 64
	.other		__nv_reservedSMEM_offset_0_alias,@"STO_CUDA_RESERVED_SHARED STV_DEFAULT"
__nv_reservedSMEM_offset_0_alias:
	.zero		0
	.zero		64


//--------------------- .nv.global                --------------------------
	.section	.nv.global,"aw",@nobits
.nv.global:
	.type		_ZN34_INTERNAL_0b465415_4_k_cu_5116ca376thrust24THRUST_300001_SM_1000_NS12placeholders2_8E,@object
	.size		_ZN34_INTERNAL_0b465415_4_k_cu_5116ca376thrust24THRUST_300001_SM_1000_NS12placeholders2_8E,(_ZN34_INTERNAL_0b465415_4_k_cu_5116ca374cuda3std3__436_GLOBAL__N__0b465415_4_k_cu_5116ca376ignoreE - _ZN34_INTERNAL_0b465415_4_k_cu_5116ca376thrust24THRUST_300001_SM_1000_NS12placeholders2_8E)
_ZN34_INTERNAL_0b465415_4_k_cu_5116ca376thrust24THRUST_300001_SM_1000_NS12placeholders2_8E:
	.zero		1
	.type		_ZN34_INTERNAL_0b465415_4_k_cu_5116ca374cuda3std3__436_GLOBAL__N__0b465415_4_k_cu_5116ca376ignoreE,@object
	.size		_ZN34_INTERNAL_0b465415_4_k_cu_5116ca374cuda3std3__436_GLOBAL__N__0b465415_4_k_cu_5116ca376ignoreE,(_ZN34_INTERNAL_0b465415_4_k_cu_5116ca374cuda3std6ranges3__45__cpo4dataE - _ZN34_INTERNAL_0b465415_4_k_cu_5116ca374cuda3std3__436_GLOBAL__N__0b465415_4_k_cu_5116ca376ignoreE)
_ZN34_INTERNAL_0b465415_4_k_cu_5116ca374cuda3std3__436_GLOBAL__N__0b465415_4_k_cu_5116ca376ignoreE:
	.zero		1
	.type		_ZN34_INTERNAL_0b465415_4_k_cu_5116ca374cuda3std6ranges3__45__cpo4dataE,@object
	.size		_ZN34_INTERNAL_0b465415_4_k_cu_5116ca374cuda3std6ranges3__45__cpo4dataE,(_ZN34_INTERNAL_0b465415_4_k_cu_5116ca376thrust24THRUST_300001_SM_1000_NS6system3cpp3parE - _ZN34_INTERNAL_0b465415_4_k_cu_5116ca374cuda3std6ranges3__45__cpo4dataE)
_ZN34_INTERNAL_0b465415_4_k_cu_5116ca374cuda3std6ranges3__45__cpo4dataE:
	.zero		1
	.type		_ZN34_INTERNAL_0b465415_4_k_cu_5116ca376thrust24THRUST_300001_SM_1000_NS6system3cpp3parE,@object
	.size		_ZN34_INTERNAL_0b465415_4_k_cu_5116ca376thrust24THRUST_300001_SM_1000_NS6system3cpp3parE,(_ZN34_INTERNAL_0b465415_4_k_cu_5116ca374cuda3std3__45__cpo5beginE - _ZN34_INTERNAL_0b465415_4_k_cu_5116ca376thrust24THRUST_300001_SM_1000_NS6system3cpp3parE)
_ZN34_INTERNAL_0b465415_4_k_cu_5116ca376thrust24THRUST_300001_SM_1000_NS6system3cpp3parE:
	.zero		1
	.type		_ZN34_INTERNAL_0b465415_4_k_cu_5116ca374cuda3std3__45__cpo5beginE,@object
	.size		_ZN34_INTERNAL_0b465415_4_k_cu_5116ca374cuda3std3__45__cpo5beginE,(_ZN34_INTERNAL_0b465415_4_k_cu_5116ca374cuda3std6ranges3__45__cpo5beginE - _ZN34_INTERNAL_0b465415_4_k_cu_5116ca374cuda3std3__45__cpo5beginE)
_ZN34_INTERNAL_0b465415_4_k_cu_5116ca374cuda3std3__45__cpo5beginE:
	.zero		1
	.type		_ZN34_INTERNAL_0b465415_4_k_cu_5116ca374cuda3std6ranges3__45__cpo5beginE,@object
	.size		_ZN34_INTERNAL_0b465415_4_k_cu_5116ca374cuda3std6ranges3__45__cpo5beginE,(_ZN34_INTERNAL_0b465415_4_k_cu_5116ca376thrust24THRUST_300001_SM_1000_NS6deviceE - _ZN34_INTERNAL_0b465415_4_k_cu_5116ca374cuda3std6ranges3__45__cpo5beginE)
_ZN34_INTERNAL_0b465415_4_k_cu_5116ca374cuda3std6ranges3__45__cpo5beginE:
	.zero		1
	.type		_ZN34_INTERNAL_0b465415_4_k_cu_5116ca376thrust24THRUST_300001_SM_1000_NS6deviceE,@object
	.size		_ZN34_INTERNAL_0b465415_4_k_cu_5116ca376thrust24THRUST_300001_SM_1000_NS6deviceE,(_ZN34_INTERNAL_0b465415_4_k_cu_5116ca374cuda3std3__47nulloptE - _ZN34_INTERNAL_0b465415_4_k_cu_5116ca376thrust24THRUST_300001_SM_1000_NS6deviceE)
_ZN34_INTERNAL_0b465415_4_k_cu_5116ca376thrust24THRUST_300001_SM_1000_NS6deviceE:
	.zero		1
	.type		_ZN34_INTERNAL_0b465415_4_k_cu_5116ca374cuda3std3__47nulloptE,@object
	.size		_ZN34_INTERNAL_0b465415_4_k_cu_5116ca374cuda3std3__47nulloptE,(_ZN34_INTERNAL_0b465415_4_k_cu_5116ca374cuda3std6ranges3__45__cpo8distanceE - _ZN34_INTERNAL_0b465415_4_k_cu_5116ca374cuda3std3__47nulloptE)
_ZN34_INTERNAL_0b465415_4_k_cu_5116ca374cuda3std3__47nulloptE:
	.zero		1
	.type		_ZN34_INTERNAL_0b465415_4_k_cu_5116ca374cuda3std6ranges3__45__cpo8distanceE,@object
	.size		_ZN34_INTERNAL_0b465415_4_k_cu_5116ca374cuda3std6ranges3__45__cpo8distanceE,(_ZN34_INTERNAL_0b465415_4_k_cu_5116ca376thrust24THRUST_300001_SM_1000_NS12placeholders2_4E - _ZN34_INTERNAL_0b465415_4_k_cu_5116ca374cuda3std6ranges3__45__cpo8distanceE)
_ZN34_INTERNAL_0b465415_4_k_cu_5116ca374cuda3std6ranges3__45__cpo8distanceE:
	.zero		1
	.type		_ZN34_INTERNAL_0b465415_4_k_cu_5116ca376thrust24THRUST_300001_SM_1000_NS12placeholders2_4E,@object
	.size		_ZN34_INTERNAL_0b465415_4_k_cu_5116ca376thrust24THRUST_300001_SM_1000_NS12placeholders2_4E,(_ZN34_INTERNAL_0b465415_4_k_cu_5116ca374cuda3std3__45__cpo6rbeginE - _ZN34_INTERNAL_0b465415_4_k_cu_5116ca376thrust24THRUST_300001_SM_1000_NS12placeholders2_4E)
_ZN34_INTERNAL_0b465415_4_k_cu_5116ca376thrust24THRUST_300001_SM_1000_NS12placeholders2_4E:
	.zero		1
	.type		_ZN34_INTERNAL_0b465415_4_k_cu_5116ca374cuda3std3__45__cpo6rbeginE,@object
	.size		_ZN34_INTERNAL_0b465415_4_k_cu_5116ca374cuda3std3__45__cpo6rbeginE,(_ZN34_INTERNAL_0b465415_4_k_cu_5116ca374cuda3std6ranges3__45__cpo7advanceE - _ZN34_INTERNAL_0b465415_4_k_cu_5116ca374cuda3std3__45__cpo6rbeginE)
_ZN34_INTERNAL_0b465415_4_k_cu_5116ca374cuda3std3__45__cpo6rbeginE:
	.zero		1
	.type		_ZN34_INTERNAL_0b465415_4_k_cu_5116ca374cuda3std6ranges3__45__cpo7advanceE,@object
	.size		_ZN34_INTERNAL_0b465415_4_k_cu_5116ca374cuda3std6ranges3__45__cpo7advanceE,(_ZN34_INTERNAL_0b465415_4_k_cu_5116ca376thrust24THRUST_300001_SM_1000_NS12placeholders3_10E - _ZN34_INTERNAL_0b465415_4_k_cu_5116ca374cuda3std6ranges3__45__cpo7advanceE)
_ZN34_INTERNAL_0b465415_4_k_cu_5116ca374cuda3std6ranges3__45__cpo7advanceE:
	.zero		1
	.type		_ZN34_INTERNAL_0b465415_4_k_cu_5116ca376thrust24THRUST_300001_SM_1000_NS12placeholders3_10E,@object
	.size		_ZN34_INTERNAL_0b465415_4_k_cu_5116ca376thrust24THRUST_300001_SM_1000_NS12placeholders3_10E,(_ZN34_INTERNAL_0b465415_4_k_cu_5116ca374cuda3std3__48in_placeE - _ZN34_INTERNAL_0b465415_4_k_cu_5116ca376thrust24THRUST_300001_SM_1000_NS12placeholders3_10E)
_ZN34_INTERNAL_0b465415_4_k_cu_5116ca376thrust24THRUST_300001_SM_1000_NS12placeholders3_10E:
	.zero		1
	.type		_ZN34_INTERNAL_0b465415_4_k_cu_5116ca374cuda3std3__48in_placeE,@object
	.size		_ZN34_INTERNAL_0b465415_4_k_cu_5116ca374cuda3std3__48in_placeE,(_ZN34_INTERNAL_0b465415_4_k_cu_5116ca374cuda3std6ranges3__45__cpo4sizeE - _ZN34_INTERNAL_0b465415_4_k_cu_5116ca374cuda3std3__48in_placeE)
_ZN34_INTERNAL_0b465415_4_k_cu_5116ca374cuda3std3__48in_placeE:
	.zero		1
	.type		_ZN34_INTERNAL_0b465415_4_k_cu_5116ca374cuda3std6ranges3__45__cpo4sizeE,@object
	.size		_ZN34_INTERNAL_0b465415_4_k_cu_5116ca374cuda3std6ranges3__45__cpo4sizeE,(_ZN34_INTERNAL_0b465415_4_k_cu_5116ca376thrust24THRUST_300001_SM_1000_NS12placeholders2_2E - _ZN34_INTERNAL_0b465415_4_k_cu_5116ca374cuda3std6ranges3__45__cpo4sizeE)
_ZN34_INTERNAL_0b465415_4_k_cu_5116ca374cuda3std6ranges3__45__cpo4sizeE:
	.zero		1
	.type		_ZN34_INTERNAL_0b465415_4_k_cu_5116ca376thrust24THRUST_300001_SM_1000_NS12placeholders2_2E,@object
	.size		_ZN34_INTERNAL_0b465415_4_k_cu_5116ca376thrust24THRUST_300001_SM_1000_NS12placeholders2_2E,(_ZN34_INTERNAL_0b465415_4_k_cu_5116ca374cuda3std3__45__cpo6cbeginE - _ZN34_INTERNAL_0b465415_4_k_cu_5116ca376thrust24THRUST_300001_SM_1000_NS12placeholders2_2E)
_ZN34_INTERNAL_0b465415_4_k_cu_5116ca376thrust24THRUST_300001_SM_1000_NS12placeholders2_2E:
	.zero		1
	.type		_ZN34_INTERNAL_0b465415_4_k_cu_5116ca374cuda3std3__45__cpo6cbeginE,@object
	.size		_ZN34_INTERNAL_0b465415_4_k_cu_5116ca374cuda3std3__45__cpo6cbeginE,(_ZN34_INTERNAL_0b465415_4_k_cu_5116ca374cuda3std6ranges3__45__cpo6cbeginE - _ZN34_INTERNAL_0b465415_4_k_cu_5116ca374cuda3std3__45__cpo6cbeginE)
_ZN34_INTERNAL_0b465415_4_k_cu_5116ca374cuda3std3__45__cpo6cbeginE:
	.zero		1
	.type		_ZN34_INTERNAL_0b465415_4_k_cu_5116ca374cuda3std6ranges3__45__cpo6cbeginE,@object
	.size		_ZN34_INTERNAL_0b465415_4_k_cu_5116ca374cuda3std6ranges3__45__cpo6cbeginE,(_ZN34_INTERNAL_0b465415_4_k_cu_5116ca376thrust24THRUST_300001_SM_1000_NS12placeholders2_6E - _ZN34_INTERNAL_0b465415_4_k_cu_5116ca374cuda3std6ranges3__45__cpo6cbeginE)
_ZN34_INTERNAL_0b465415_4_k_cu_5116ca374cuda3std6ranges3__45__cpo6cbeginE:
	.zero		1
	.type		_ZN34_INTERNAL_0b465415_4_k_cu_5116ca376thrust24THRUST_300001_SM_1000_NS12placeholders2_6E,@object
	.size		_ZN34_INTERNAL_0b465415_4_k_cu_5116ca376thrust24THRUST_300001_SM_1000_NS12placeholders2_6E,(_ZN34_INTERNAL_0b465415_4_k_cu_5116ca374cuda3std3__45__cpo7crbeginE - _ZN34_INTERNAL_0b465415_4_k_cu_5116ca376thrust24THRUST_300001_SM_1000_NS12placeholders2_6E)
_ZN34_INTERNAL_0b465415_4_k_cu_5116ca376thrust24THRUST_300001_SM_1000_NS12placeholders2_6E:
	.zero		1
	.type		_ZN34_INTERNAL_0b465415_4_k_cu_5116ca374cuda3std3__45__cpo7crbeginE,@object
	.size		_ZN34_INTERNAL_0b465415_4_k_cu_5116ca374cuda3std3__45__cpo7crbeginE,(_ZN34_INTERNAL_0b465415_4_k_cu_5116ca374cuda3std6ranges3__45__cpo4nextE - _ZN34_INTERNAL_0b465415_4_k_cu_5116ca374cuda3std3__45__cpo7crbeginE)
_ZN34_INTERNAL_0b465415_4_k_cu_5116ca374cuda3std3__45__cpo7crbeginE:
	.zero		1
	.type		_ZN34_INTERNAL_0b465415_4_k_cu_5116ca374cuda3std6ranges3__45__cpo4nextE,@object
	.size		_ZN34_INTERNAL_0b465415_4_k_cu_5116ca374cuda3std6ranges3__45__cpo4nextE,(_ZN34_INTERNAL_0b465415_4_k_cu_5116ca374cuda3std6ranges3__45__cpo4swapE - _ZN34_INTERNAL_0b465415_4_k_cu_5116ca374cuda3std6ranges3__45__cpo4nextE)
_ZN34_INTERNAL_0b465415_4_k_cu_5116ca374cuda3std6ranges3__45__cpo4nextE:
	.zero		1
	.type		_ZN34_INTERNAL_0b465415_4_k_cu_5116ca374cuda3std6ranges3__45__cpo4swapE,@object
	.size		_ZN34_INTERNAL_0b465415_4_k_cu_5116ca374cuda3std6ranges3__45__cpo4swapE,(_ZN34_INTERNAL_0b465415_4_k_cu_5116ca376thrust24THRUST_300001_SM_1000_NS8cuda_cub10par_nosyncE - _ZN34_INTERNAL_0b465415_4_k_cu_5116ca374cuda3std6ranges3__45__cpo4swapE)
_ZN34_INTERNAL_0b465415_4_k_cu_5116ca374cuda3std6ranges3__45__cpo4swapE:
	.zero		1
	.type		_ZN34_INTERNAL_0b465415_4_k_cu_5116ca376thrust24THRUST_300001_SM_1000_NS8cuda_cub10par_nosyncE,@object
	.size		_ZN34_INTERNAL_0b465415_4_k_cu_5116ca376thrust24THRUST_300001_SM_1000_NS8cuda_cub10par_nosyncE,(_ZN34_INTERNAL_0b465415_4_k_cu_5116ca376thrust24THRUST_300001_SM_1000_NS3seqE - _ZN34_INTERNAL_0b465415_4_k_cu_5116ca376thrust24THRUST_300001_SM_1000_NS8cuda_cub10par_nosyncE)
_ZN34_INTERNAL_0b465415_4_k_cu_5116ca376thrust24THRUST_300001_SM_1000_NS8cuda_cub10par_nosyncE:
	.zero		1
	.type		_ZN34_INTERNAL_0b465415_4_k_cu_5116ca376thrust24THRUST_300001_SM_1000_NS3seqE,@object
	.size		_ZN34_INTERNAL_0b465415_4_k_cu_5116ca376thrust24THRUST_300001_SM_1000_NS3seqE,(_ZN34_INTERNAL_0b465415_4_k_cu_5116ca374cuda3std3__420unreachable_sentinelE - _ZN34_INTERNAL_0b465415_4_k_cu_5116ca376thrust24THRUST_300001_SM_1000_NS3seqE)
_ZN34_INTERNAL_0b465415_4_k_cu_5116ca376thrust24THRUST_300001_SM_1000_NS3seqE:
	.zero		1
	.type		_ZN34_INTERNAL_0b465415_4_k_cu_5116ca374cuda3std3__420unreachable_sentinelE,@object
	.size		_ZN34_INTERNAL_0b465415_4_k_cu_5116ca374cuda3std3__420unreachable_sentinelE,(_ZN34_INTERNAL_0b465415_4_k_cu_5116ca374cuda3std6ranges3__45__cpo5ssizeE - _ZN34_INTERNAL_0b465415_4_k_cu_5116ca374cuda3std3__420unreachable_sentinelE)
_ZN34_INTERNAL_0b465415_4_k_cu_5116ca374cuda3std3__420unreachable_sentinelE:
	.zero		1
	.type		_ZN34_INTERNAL_0b465415_4_k_cu_5116ca374cuda3std6ranges3__45__cpo5ssizeE,@object
	.size		_ZN34_INTERNAL_0b465415_4_k_cu_5116ca374cuda3std6ranges3__45__cpo5ssizeE,(_ZN34_INTERNAL_0b465415_4_k_cu_5116ca376thrust24THRUST_300001_SM_1000_NS12placeholders2_3E - _ZN34_INTERNAL_0b465415_4_k_cu_5116ca374cuda3std6ranges3__45__cpo5ssizeE)
_ZN34_INTERNAL_0b465415_4_k_cu_5116ca374cuda3std6ranges3__45__cpo5ssizeE:
	.zero		1
	.type		_ZN34_INTERNAL_0b465415_4_k_cu_5116ca376thrust24THRUST_300001_SM_1000_NS12placeholders2_3E,@object
	.size		_ZN34_INTERNAL_0b465415_4_k_cu_5116ca376thrust24THRUST_300001_SM_1000_NS12placeholders2_3E,(_ZN34_INTERNAL_0b465415_4_k_cu_5116ca374cuda3std3__45__cpo4cendE - _ZN34_INTERNAL_0b465415_4_k_cu_5116ca376thrust24THRUST_300001_SM_1000_NS12placeholders2_3E)
_ZN34_INTERNAL_0b465415_4_k_cu_5116ca376thrust24THRUST_300001_SM_1000_NS12placeholders2_3E:
	.zero		1
	.type		_ZN34_INTERNAL_0b465415_4_k_cu_5116ca374cuda3std3__45__cpo4cendE,@object
	.size		_ZN34_INTERNAL_0b465415_4_k_cu_5116ca374cuda3std3__45__cpo4cendE,(_ZN34_INTERNAL_0b465415_4_k_cu_5116ca374cuda3std6ranges3__45__cpo4cendE - _ZN34_INTERNAL_0b465415_4_k_cu_5116ca374cuda3std3__45__cpo4cendE)
_ZN34_INTERNAL_0b465415_4_k_cu_5116ca374cuda3std3__45__cpo4cendE:
	.zero		1
	.type		_ZN34_INTERNAL_0b465415_4_k_cu_5116ca374cuda3std6ranges3__45__cpo4cendE,@object
	.size		_ZN34_INTERNAL_0b465415_4_k_cu_5116ca374cuda3std6ranges3__45__cpo4cendE,(_ZN34_INTERNAL_0b465415_4_k_cu_5116ca376thrust24THRUST_300001_SM_1000_NS12placeholders2_7E - _ZN34_INTERNAL_0b465415_4_k_cu_5116ca374cuda3std6ranges3__45__cpo4cendE)
_ZN34_INTERNAL_0b465415_4_k_cu_5116ca374cuda3std6ranges3__45__cpo4cendE:
	.zero		1
	.type		_ZN34_INTERNAL_0b465415_4_k_cu_5116ca376thrust24THRUST_300001_SM_1000_NS12placeholders2_7E,@object
	.size		_ZN34_INTERNAL_0b465415_4_k_cu_5116ca376thrust24THRUST_300001_SM_1000_NS12placeholders2_7E,(_ZN34_INTERNAL_0b465415_4_k_cu_5116ca374cuda3std3__45__cpo5crendE - _ZN34_INTERNAL_0b465415_4_k_cu_5116ca376thrust24THRUST_300001_SM_1000_NS12placeholders2_7E)
_ZN34_INTERNAL_0b465415_4_k_cu_5116ca376thrust24THRUST_300001_SM_1000_NS12placeholders2_7E:
	.zero		1
	.type		_ZN34_INTERNAL_0b465415_4_k_cu_5116ca374cuda3std3__45__cpo5crendE,@object
	.size		_ZN34_INTERNAL_0b465415_4_k_cu_5116ca374cuda3std3__45__cpo5crendE,(_ZN34_INTERNAL_0b465415_4_k_cu_5116ca374cuda3std6ranges3__45__cpo4prevE - _ZN34_INTERNAL_0b465415_4_k_cu_5116ca374cuda3std3__45__cpo5crendE)
_ZN34_INTERNAL_0b465415_4_k_cu_5116ca374cuda3std3__45__cpo5crendE:
	.zero		1
	.type		_ZN34_INTERNAL_0b465415_4_k_cu_5116ca374cuda3std6ranges3__45__cpo4prevE,@object
	.size		_ZN34_INTERNAL_0b465415_4_k_cu_5116ca374cuda3std6ranges3__45__cpo4prevE,(_ZN34_INTERNAL_0b465415_4_k_cu_5116ca374cuda3std6ranges3__45__cpo9iter_moveE - _ZN34_INTERNAL_0b465415_4_k_cu_5116ca374cuda3std6ranges3__45__cpo4prevE)
_ZN34_INTERNAL_0b465415_4_k_cu_5116ca374cuda3std6ranges3__45__cpo4prevE:
	.zero		1
	.type		_ZN34_INTERNAL_0b465415_4_k_cu_5116ca374cuda3std6ranges3__45__cpo9iter_moveE,@object
	.size		_ZN34_INTERNAL_0b465415_4_k_cu_5116ca374cuda3std6ranges3__45__cpo9iter_moveE,(_ZN34_INTERNAL_0b465415_4_k_cu_5116ca376thrust24THRUST_300001_SM_1000_NS6system6detail10sequential3seqE - _ZN34_INTERNAL_0b465415_4_k_cu_5116ca374cuda3std6ranges3__45__cpo9iter_moveE)
_ZN34_INTERNAL_0b465415_4_k_cu_5116ca374cuda3std6ranges3__45__cpo9iter_moveE:
	.zero		1
	.type		_ZN34_INTERNAL_0b465415_4_k_cu_5116ca376thrust24THRUST_300001_SM_1000_NS6system6detail10sequential3seqE,@object
	.size		_ZN34_INTERNAL_0b465415_4_k_cu_5116ca376thrust24THRUST_300001_SM_1000_NS6system6detail10sequential3seqE,(_ZN34_INTERNAL_0b465415_4_k_cu_5116ca376thrust24THRUST_300001_SM_1000_NS12placeholders2_9E - _ZN34_INTERNAL_0b465415_4_k_cu_5116ca376thrust24THRUST_300001_SM_1000_NS6system6detail10sequential3seqE)
_ZN34_INTERNAL_0b465415_4_k_cu_5116ca376thrust24THRUST_300001_SM_1000_NS6system6detail10sequential3seqE:
	.zero		1
	.type		_ZN34_INTERNAL_0b465415_4_k_cu_5116ca376thrust24THRUST_300001_SM_1000_NS12placeholders2_9E,@object
	.size		_ZN34_INTERNAL_0b465415_4_k_cu_5116ca376thrust24THRUST_300001_SM_1000_NS12placeholders2_9E,(_ZN34_INTERNAL_0b465415_4_k_cu_5116ca374cuda3std3__419piecewise_constructE - _ZN34_INTERNAL_0b465415_4_k_cu_5116ca376thrust24THRUST_300001_SM_1000_NS12placeholders2_9E)
_ZN34_INTERNAL_0b465415_4_k_cu_5116ca376thrust24THRUST_300001_SM_1000_NS12placeholders2_9E:
	.zero		1
	.type		_ZN34_INTERNAL_0b465415_4_k_cu_5116ca374cuda3std3__419piecewise_constructE,@object
	.size		_ZN34_INTERNAL_0b465415_4_k_cu_5116ca374cuda3std3__419piecewise_constructE,(_ZN34_INTERNAL_0b465415_4_k_cu_5116ca374cuda3std6ranges3__45__cpo5cdataE - _ZN34_INTERNAL_0b465415_4_k_cu_5116ca374cuda3std3__419piecewise_constructE)
_ZN34_INTERNAL_0b465415_4_k_cu_5116ca374cuda3std3__419piecewise_constructE:
	.zero		1
	.type		_ZN34_INTERNAL_0b465415_4_k_cu_5116ca374cuda3std6ranges3__45__cpo5cdataE,@object
	.size		_ZN34_INTERNAL_0b465415_4_k_cu_5116ca374cuda3std6ranges3__45__cpo5cdataE,(_ZN34_INTERNAL_0b465415_4_k_cu_5116ca376thrust24THRUST_300001_SM_1000_NS12placeholders2_1E - _ZN34_INTERNAL_0b465415_4_k_cu_5116ca374cuda3std6ranges3__45__cpo5cdataE)
_ZN34_INTERNAL_0b465415_4_k_cu_5116ca374cuda3std6ranges3__45__cpo5cdataE:
	.zero		1
	.type		_ZN34_INTERNAL_0b465415_4_k_cu_5116ca376thrust24THRUST_300001_SM_1000_NS12placeholders2_1E,@object
	.size		_ZN34_INTERNAL_0b465415_4_k_cu_5116ca376thrust24THRUST_300001_SM_1000_NS12placeholders2_1E,(_ZN34_INTERNAL_0b465415_4_k_cu_5116ca374cuda3std3__45__cpo3endE - _ZN34_INTERNAL_0b465415_4_k_cu_5116ca376thrust24THRUST_300001_SM_1000_NS12placeholders2_1E)
_ZN34_INTERNAL_0b465415_4_k_cu_5116ca376thrust24THRUST_300001_SM_1000_NS12placeholders2_1E:
	.zero		1
	.type		_ZN34_INTERNAL_0b465415_4_k_cu_5116ca374cuda3std3__45__cpo3endE,@object
	.size		_ZN34_INTERNAL_0b465415_4_k_cu_5116ca374cuda3std3__45__cpo3endE,(_ZN34_INTERNAL_0b465415_4_k_cu_5116ca374cuda3std6ranges3__45__cpo3endE - _ZN34_INTERNAL_0b465415_4_k_cu_5116ca374cuda3std3__45__cpo3endE)
_ZN34_INTERNAL_0b465415_4_k_cu_5116ca374cuda3std3__45__cpo3endE:
	.zero		1
	.type		_ZN34_INTERNAL_0b465415_4_k_cu_5116ca374cuda3std6ranges3__45__cpo3endE,@object
	.size		_ZN34_INTERNAL_0b465415_4_k_cu_5116ca374cuda3std6ranges3__45__cpo3endE,(_ZN34_INTERNAL_0b465415_4_k_cu_5116ca376thrust24THRUST_300001_SM_1000_NS12placeholders2_5E - _ZN34_INTERNAL_0b465415_4_k_cu_5116ca374cuda3std6ranges3__45__cpo3endE)
_ZN34_INTERNAL_0b465415_4_k_cu_5116ca374cuda3std6ranges3__45__cpo3endE:
	.zero		1
	.type		_ZN34_INTERNAL_0b465415_4_k_cu_5116ca376thrust24THRUST_300001_SM_1000_NS12placeholders2_5E,@object
	.size		_ZN34_INTERNAL_0b465415_4_k_cu_5116ca376thrust24THRUST_300001_SM_1000_NS12placeholders2_5E,(_ZN34_INTERNAL_0b465415_4_k_cu_5116ca374cuda3std3__45__cpo4rendE - _ZN34_INTERNAL_0b465415_4_k_cu_5116ca376thrust24THRUST_300001_SM_1000_NS12placeholders2_5E)
_ZN34_INTERNAL_0b465415_4_k_cu_5116ca376thrust24THRUST_300001_SM_1000_NS12placeholders2_5E:
	.zero		1
	.type		_ZN34_INTERNAL_0b465415_4_k_cu_5116ca374cuda3std3__45__cpo4rendE,@object
	.size		_ZN34_INTERNAL_0b465415_4_k_cu_5116ca374cuda3std3__45__cpo4rendE,(_ZN34_INTERNAL_0b465415_4_k_cu_5116ca374cuda3std6ranges3__45__cpo9iter_swapE - _ZN34_INTERNAL_0b465415_4_k_cu_5116ca374cuda3std3__45__cpo4rendE)
_ZN34_INTERNAL_0b465415_4_k_cu_5116ca374cuda3std3__45__cpo4rendE:
	.zero		1
	.type		_ZN34_INTERNAL_0b465415_4_k_cu_5116ca374cuda3std6ranges3__45__cpo9iter_swapE,@object
	.size		_ZN34_INTERNAL_0b465415_4_k_cu_5116ca374cuda3std6ranges3__45__cpo9iter_swapE,(_ZN34_INTERNAL_0b465415_4_k_cu_5116ca374cuda3std3__48unexpectE - _ZN34_INTERNAL_0b465415_4_k_cu_5116ca374cuda3std6ranges3__45__cpo9iter_swapE)
_ZN34_INTERNAL_0b465415_4_k_cu_5116ca374cuda3std6ranges3__45__cpo9iter_swapE:
	.zero		1
	.type		_ZN34_INTERNAL_0b465415_4_k_cu_5116ca374cuda3std3__48unexpectE,@object
	.size		_ZN34_INTERNAL_0b465415_4_k_cu_5116ca374cuda3std3__48unexpectE,(_ZN34_INTERNAL_0b465415_4_k_cu_5116ca376thrust24THRUST_300001_SM_1000_NS8cuda_cub3parE - _ZN34_INTERNAL_0b465415_4_k_cu_5116ca374cuda3std3__48unexpectE)
_ZN34_INTERNAL_0b465415_4_k_cu_5116ca374cuda3std3__48unexpectE:
	.zero		1
	.type		_ZN34_INTERNAL_0b465415_4_k_cu_5116ca376thrust24THRUST_300001_SM_1000_NS8cuda_cub3parE,@object
	.size		_ZN34_INTERNAL_0b465415_4_k_cu_5116ca376thrust24THRUST_300001_SM_1000_NS8cuda_cub3parE,(.L_29 - _ZN34_INTERNAL_0b465415_4_k_cu_5116ca376thrust24THRUST_300001_SM_1000_NS8cuda_cub3parE)
_ZN34_INTERNAL_0b465415_4_k_cu_5116ca376thrust24THRUST_300001_SM_1000_NS8cuda_cub3parE:
	.zero		1
.L_29:


//--------------------- .nv.shared._ZN6thrust24THRUST_300001_SM_1000_NS8cuda_cub4core6detail13_kernel_agentINS1_8__reduce11ReduceAgentIPN4cuda3std3__45tupleIJflEEESC_SB_lNS1_9__extrema9arg_min_fIflNS9_4lessIfEEEEEEJSC_SC_iSH_EEEvDpT0_ --------------------------
	.section	.nv.shared._ZN6thrust24THRUST_300001_SM_1000_NS8cuda_cub4core6detail13_kernel_agentINS1_8__reduce11ReduceAgentIPN4cuda3std3__45tupleIJflEEESC_SB_lNS1_9__extrema9arg_min_fIflNS9_4lessIfEEEEEEJSC_SC_iSH_EEEvDpT0_,"aw",@nobits
	.sectionflags	@""
	.align	16
	.zero		1024


//--------------------- .nv.shared._ZN6thrust24THRUST_300001_SM_1000_NS8cuda_cub4core6detail13_kernel_agentINS1_8__reduce10DrainAgentIlEEJN3cub18CUB_300001_SM_10009GridQueueIyEElEEEvDpT0_ --------------------------
	.section	.nv.shared._ZN6thrust24THRUST_300001_SM_1000_NS8cuda_cub4core6detail13_kernel_agentINS1_8__reduce10DrainAgentIlEEJN3cub18CUB_300001_SM_10009GridQueueIyEElEEEvDpT0_,"aw",@nobits
	.sectionflags	@""
	.align	16
	.zero		1024


//--------------------- .nv.shared._ZN6thrust24THRUST_300001_SM_1000_NS8cuda_cub4core6detail13_kernel_agentINS1_8__reduce11ReduceAgentINS0_12zip_iteratorIN4cuda3std3__45tupleIJPfNS0_17counting_iteratorIlNS0_11use_defaultESE_SE_EEEEEEEPNSB_IJflEEESI_lNS1_9__extrema9arg_min_fIflNSA_4lessIfEEEEEEJSH_SJ_lN3cub18CUB_300001_SM_100013GridEvenShareIlEENSR_9GridQueueIyEESO_EEEvDpT0_ --------------------------
	.section	.nv.shared._ZN6thrust24THRUST_300001_SM_1000_NS8cuda_cub4core6detail13_kernel_agentINS1_8__reduce11ReduceAgentINS0_12zip_iteratorIN4cuda3std3__45tupleIJPfNS0_17counting_iteratorIlNS0_11use_defaultESE_SE_EEEEEEEPNSB_IJflEEESI_lNS1_9__extrema9arg_min_fIflNSA_4lessIfEEEEEEJSH_SJ_lN3cub18CUB_300001_SM_100013GridEvenShareIlEENSR_9GridQueueIyEESO_EEEvDpT0_,"aw",@nobits
	.sectionflags	@""
	.align	16
	.zero		1024


//--------------------- .nv.shared._ZN6thrust24THRUST_300001_SM_1000_NS8cuda_cub4core6detail13_kernel_agentINS1_8__reduce11ReduceAgentINS0_12zip_iteratorIN4cuda3std3__45tupleIJPfNS0_17counting_iteratorIlNS0_11use_defaultESE_SE_EEEEEEEPNSB_IJflEEESI_lNS1_9__extrema9arg_min_fIflNSA_4lessIfEEEEEEJSH_SJ_lSO_EEEvDpT0_ --------------------------
	.section	.nv.shared._ZN6thrust24THRUST_300001_SM_1000_NS8cuda_cub4core6detail13_kernel_agentINS1_8__reduce11ReduceAgentINS0_12zip_iteratorIN4cuda3std3__45tupleIJPfNS0_17counting_iteratorIlNS0_11use_defaultESE_SE_EEEEEEEPNSB_IJflEEESI_lNS1_9__extrema9arg_min_fIflNSA_4lessIfEEEEEEJSH_SJ_lSO_EEEvDpT0_,"aw",@nobits
	.sectionflags	@""
	.align	16
	.zero		1024


//--------------------- .nv.shared._ZN6thrust24THRUST_300001_SM_1000_NS8cuda_cub4core6detail13_kernel_agentINS1_8__reduce11ReduceAgentIPN4cuda3std3__45tupleIJflEEESC_SB_iNS1_9__extrema9arg_min_fIflNS9_4lessIfEEEEEEJSC_SC_iSH_EEEvDpT0_ --------------------------
	.section	.nv.shared._ZN6thrust24THRUST_300001_SM_1000_NS8cuda_cub4core6detail13_kernel_agentINS1_8__reduce11ReduceAgentIPN4cuda3std3__45tupleIJflEEESC_SB_iNS1_9__extrema9arg_min_fIflNS9_4lessIfEEEEEEJSC_SC_iSH_EEEvDpT0_,"aw",@nobits
	.sectionflags	@""
	.align	16
	.zero		1024


//--------------------- .nv.shared._ZN6thrust24THRUST_300001_SM_1000_NS8cuda_cub4core6detail13_kernel_agentINS1_8__reduce10DrainAgentIiEEJN3cub18CUB_300001_SM_10009GridQueueIjEEiEEEvDpT0_ --------------------------
	.section	.nv.shared._ZN6thrust24THRUST_300001_SM_1000_NS8cuda_cub4core6detail13_kernel_agentINS1_8__reduce10DrainAgentIiEEJN3cub18CUB_300001_SM_10009GridQueueIjEEiEEEvDpT0_,"aw",@nobits
	.sectionflags	@""
	.align	16
	.zero		1024


//--------------------- .nv.shared._ZN6thrust24THRUST_300001_SM_1000_NS8cuda_cub4core6detail13_kernel_agentINS1_8__reduce11ReduceAgentINS0_12zip_iteratorIN4cuda3std3__45tupleIJPfNS0_17counting_iteratorIlNS0_11use_defaultESE_SE_EEEEEEEPNSB_IJflEEESI_iNS1_9__extrema9arg_min_fIflNSA_4lessIfEEEEEEJSH_SJ_iN3cub18CUB_300001_SM_100013GridEvenShareIiEENSR_9GridQueueIjEESO_EEEvDpT0_ --------------------------
	.section	.nv.shared._ZN6thrust24THRUST_300001_SM_1000_NS8cuda_cub4core6detail13_kernel_agentINS1_8__reduce11ReduceAgentINS0_12zip_iteratorIN4cuda3std3__45tupleIJPfNS0_17counting_iteratorIlNS0_11use_defaultESE_SE_EEEEEEEPNSB_IJflEEESI_iNS1_9__extrema9arg_min_fIflNSA_4lessIfEEEEEEJSH_SJ_iN3cub18CUB_300001_SM_100013GridEvenShareIiEENSR_9GridQueueIjEESO_EEEvDpT0_,"aw",@nobits
	.sectionflags	@""
	.align	16
	.zero		1024


//--------------------- .nv.shared._ZN6thrust24THRUST_300001_SM_1000_NS8cuda_cub4core6detail13_kernel_agentINS1_8__reduce11ReduceAgentINS0_12zip_iteratorIN4cuda3std3__45tupleIJPfNS0_17counting_iteratorIlNS0_11use_defaultESE_SE_EEEEEEEPNSB_IJflEEESI_iNS1_9__extrema9arg_min_fIflNSA_4lessIfEEEEEEJSH_SJ_iSO_EEEvDpT0_ --------------------------
	.section	.nv.shared._ZN6thrust24THRUST_300001_SM_1000_NS8cuda_cub4core6detail13_kernel_agentINS1_8__reduce11ReduceAgentINS0_12zip_iteratorIN4cuda3std3__45tupleIJPfNS0_17counting_iteratorIlNS0_11use_defaultESE_SE_EEEEEEEPNSB_IJflEEESI_iNS1_9__extrema9arg_min_fIflNSA_4lessIfEEEEEEJSH_SJ_iSO_EEEvDpT0_,"aw",@nobits
	.sectionflags	@""
	.align	16
	.zero		1024


//--------------------- .nv.shared._Z6kernelPfyjj --------------------------
	.section	.nv.shared._Z6kernelPfyjj,"aw",@nobits
	.sectionflags	@""
	.align	16
.nv.shared._Z6kernelPfyjj:
	.zero		1040


//--------------------- .nv.constant0._ZN3cub18CUB_300001_SM_10006detail11EmptyKernelIvEEvv --------------------------
	.section	.nv.constant0._ZN3cub18CUB_300001_SM_10006detail11EmptyKernelIvEEvv,"a",@progbits
	.sectionflags	@""
	.align	4
.nv.constant0._ZN3cub18CUB_300001_SM_10006detail11EmptyKernelIvEEvv:
	.zero		896


//--------------------- .nv.constant0._ZN6thrust24THRUST_300001_SM_1000_NS8cuda_cub4core6detail13_kernel_agentINS1_8__reduce11ReduceAgentIPN4cuda3std3__45tupleIJflEEESC_SB_lNS1_9__extrema9arg_min_fIflNS9_4lessIfEEEEEEJSC_SC_iSH_EEEvDpT0_ --------------------------
	.section	.nv.constant0._ZN6thrust24THRUST_300001_SM_1000_NS8cuda_cub4core6detail13_kernel_agentINS1_8__reduce11ReduceAgentIPN4cuda3std3__45tupleIJflEEESC_SB_lNS1_9__extrema9arg_min_fIflNS9_4lessIfEEEEEEJSC_SC_iSH_EEEvDpT0_,"a",@progbits
	.sectionflags	@""
	.align	4
.nv.constant0._ZN6thrust24THRUST_300001_SM_1000_NS8cuda_cub4core6detail13_kernel_agentINS1_8__reduce11ReduceAgentIPN4cuda3std3__45tupleIJflEEESC_SB_lNS1_9__extrema9arg_min_fIflNS9_4lessIfEEEEEEJSC_SC_iSH_EEEvDpT0_:
	.zero		917


//--------------------- .nv.constant0._ZN6thrust24THRUST_300001_SM_1000_NS8cuda_cub4core6detail13_kernel_agentINS1_8__reduce10DrainAgentIlEEJN3cub18CUB_300001_SM_10009GridQueueIyEElEEEvDpT0_ --------------------------
	.section	.nv.constant0._ZN6thrust24THRUST_300001_SM_1000_NS8cuda_cub4core6detail13_kernel_agentINS1_8__reduce10DrainAgentIlEEJN3cub18CUB_300001_SM_10009GridQueueIyEElEEEvDpT0_,"a",@progbits
	.sectionflags	@""
	.align	4
.nv.constant0._ZN6thrust24THRUST_300001_SM_1000_NS8cuda_cub4core6detail13_kernel_agentINS1_8__reduce10DrainAgentIlEEJN3cub18CUB_300001_SM_10009GridQueueIyEElEEEvDpT0_:
	.zero		912


//--------------------- .nv.constant0._ZN6thrust24THRUST_300001_SM_1000_NS8cuda_cub4core6detail13_kernel_agentINS1_8__reduce11ReduceAgentINS0_12zip_iteratorIN4cuda3std3__45tupleIJPfNS0_17counting_iteratorIlNS0_11use_defaultESE_SE_EEEEEEEPNSB_IJflEEESI_lNS1_9__extrema9arg_min_fIflNSA_4lessIfEEEEEEJSH_SJ_lN3cub18CUB_300001_SM_100013GridEvenShareIlEENSR_9GridQueueIyEESO_EEEvDpT0_ --------------------------
	.section	.nv.constant0._ZN6thrust24THRUST_300001_SM_1000_NS8cuda_cub4core6detail13_kernel_agentINS1_8__reduce11ReduceAgentINS0_12zip_iteratorIN4cuda3std3__45tupleIJPfNS0_17counting_iteratorIlNS0_11use_defaultESE_SE_EEEEEEEPNSB_IJflEEESI_lNS1_9__extrema9arg_min_fIflNSA_4lessIfEEEEEEJSH_SJ_lN3cub18CUB_300001_SM_100013GridEvenShareIlEENSR_9GridQueueIyEESO_EEEvDpT0_,"a",@progbits
	.sectionflags	@""
	.align	4
.nv.constant0._ZN6thrust24THRUST_300001_SM_1000_NS8cuda_cub4core6detail13_kernel_agentINS1_8__reduce11ReduceAgentINS0_12zip_iteratorIN4cuda3std3__45tupleIJPfNS0_17counting_iteratorIlNS0_11use_defaultESE_SE_EEEEEEEPNSB_IJflEEESI_lNS1_9__extrema9arg_min_fIflNSA_4lessIfEEEEEEJSH_SJ_lN3cub18CUB_300001_SM_100013GridEvenShareIlEENSR_9GridQueueIyEESO_EEEvDpT0_:
	.zero		1009


//--------------------- .nv.constant0._ZN6thrust24THRUST_300001_SM_1000_NS8cuda_cub4core6detail13_kernel_agentINS1_8__reduce11ReduceAgentINS0_12zip_iteratorIN4cuda3std3__45tupleIJPfNS0_17counting_iteratorIlNS0_11use_defaultESE_SE_EEEEEEEPNSB_IJflEEESI_lNS1_9__extrema9arg_min_fIflNSA_4lessIfEEEEEEJSH_SJ_lSO_EEEvDpT0_ --------------------------
	.section	.nv.constant0._ZN6thrust24THRUST_300001_SM_1000_NS8cuda_cub4core6detail13_kernel_agentINS1_8__reduce11ReduceAgentINS0_12zip_iteratorIN4cuda3std3__45tupleIJPfNS0_17counting_iteratorIlNS0_11use_defaultESE_SE_EEEEEEEPNSB_IJflEEESI_lNS1_9__extrema9arg_min_fIflNSA_4lessIfEEEEEEJSH_SJ_lSO_EEEvDpT0_,"a",@progbits
	.sectionflags	@""
	.align	4
.nv.constant0._ZN6thrust24THRUST_300001_SM_1000_NS8cuda_cub4core6detail13_kernel_agentINS1_8__reduce11ReduceAgentINS0_12zip_iteratorIN4cuda3std3__45tupleIJPfNS0_17counting_iteratorIlNS0_11use_defaultESE_SE_EEEEEEEPNSB_IJflEEESI_lNS1_9__extrema9arg_min_fIflNSA_4lessIfEEEEEEJSH_SJ_lSO_EEEvDpT0_:
	.zero		929


//--------------------- .nv.constant0._ZN6thrust24THRUST_300001_SM_1000_NS8cuda_cub4core6detail13_kernel_agentINS1_8__reduce11ReduceAgentIPN4cuda3std3__45tupleIJflEEESC_SB_iNS1_9__extrema9arg_min_fIflNS9_4lessIfEEEEEEJSC_SC_iSH_EEEvDpT0_ --------------------------
	.section	.nv.constant0._ZN6thrust24THRUST_300001_SM_1000_NS8cuda_cub4core6detail13_kernel_agentINS1_8__reduce11ReduceAgentIPN4cuda3std3__45tupleIJflEEESC_SB_iNS1_9__extrema9arg_min_fIflNS9_4lessIfEEEEEEJSC_SC_iSH_EEEvDpT0_,"a",@progbits
	.sectionflags	@""
	.align	4
.nv.constant0._ZN6thrust24THRUST_300001_SM_1000_NS8cuda_cub4core6detail13_kernel_agentINS1_8__reduce11ReduceAgentIPN4cuda3std3__45tupleIJflEEESC_SB_iNS1_9__extrema9arg_min_fIflNS9_4lessIfEEEEEEJSC_SC_iSH_EEEvDpT0_:
	.zero		917


//--------------------- .nv.constant0._ZN6thrust24THRUST_300001_SM_1000_NS8cuda_cub4core6detail13_kernel_agentINS1_8__reduce10DrainAgentIiEEJN3cub18CUB_300001_SM_10009GridQueueIjEEiEEEvDpT0_ --------------------------
	.section	.nv.constant0._ZN6thrust24THRUST_300001_SM_1000_NS8cuda_cub4core6detail13_kernel_agentINS1_8__reduce10DrainAgentIiEEJN3cub18CUB_300001_SM_10009GridQueueIjEEiEEEvDpT0_,"a",@progbits
	.sectionflags	@""
	.align	4
.nv.constant0._ZN6thrust24THRUST_300001_SM_1000_NS8cuda_cub4core6detail13_kernel_agentINS1_8__reduce10DrainAgentIiEEJN3cub18CUB_300001_SM_10009GridQueueIjEEiEEEvDpT0_:
	.zero		908


//--------------------- .nv.constant0._ZN6thrust24THRUST_300001_SM_1000_NS8cuda_cub4core6detail13_kernel_agentINS1_8__reduce11ReduceAgentINS0_12zip_iteratorIN4cuda3std3__45tupleIJPfNS0_17counting_iteratorIlNS0_11use_defaultESE_SE_EEEEEEEPNSB_IJflEEESI_iNS1_9__extrema9arg_min_fIflNSA_4lessIfEEEEEEJSH_SJ_iN3cub18CUB_300001_SM_100013GridEvenShareIiEENSR_9GridQueueIjEESO_EEEvDpT0_ --------------------------
	.section	.nv.constant0._ZN6thrust24THRUST_300001_SM_1000_NS8cuda_cub4core6detail13_kernel_agentINS1_8__reduce11ReduceAgentINS0_12zip_iteratorIN4cuda3std3__45tupleIJPfNS0_17counting_iteratorIlNS0_11use_defaultESE_SE_EEEEEEEPNSB_IJflEEESI_iNS1_9__extrema9arg_min_fIflNSA_4lessIfEEEEEEJSH_SJ_iN3cub18CUB_300001_SM_100013GridEvenShareIiEENSR_9GridQueueIjEESO_EEEvDpT0_,"a",@progbits
	.sectionflags	@""
	.align	4
.nv.constant0._ZN6thrust24THRUST_300001_SM_1000_NS8cuda_cub4core6detail13_kernel_agentINS1_8__reduce11ReduceAgentINS0_12zip_iteratorIN4cuda3std3__45tupleIJPfNS0_17counting_iteratorIlNS0_11use_defaultESE_SE_EEEEEEEPNSB_IJflEEESI_iNS1_9__extrema9arg_min_fIflNSA_4lessIfEEEEEEJSH_SJ_iN3cub18CUB_300001_SM_100013GridEvenShareIiEENSR_9GridQueueIjEESO_EEEvDpT0_:
	.zero		977


//--------------------- .nv.constant0._ZN6thrust24THRUST_300001_SM_1000_NS8cuda_cub4core6detail13_kernel_agentINS1_8__reduce11ReduceAgentINS0_12zip_iteratorIN4cuda3std3__45tupleIJPfNS0_17counting_iteratorIlNS0_11use_defaultESE_SE_EEEEEEEPNSB_IJflEEESI_iNS1_9__extrema9arg_min_fIflNSA_4lessIfEEEEEEJSH_SJ_iSO_EEEvDpT0_ --------------------------
	.section	.nv.constant0._ZN6thrust24THRUST_300001_SM_1000_NS8cuda_cub4core6detail13_kernel_agentINS1_8__reduce11ReduceAgentINS0_12zip_iteratorIN4cuda3std3__45tupleIJPfNS0_17counting_iteratorIlNS0_11use_defaultESE_SE_EEEEEEEPNSB_IJflEEESI_iNS1_9__extrema9arg_min_fIflNSA_4lessIfEEEEEEJSH_SJ_iSO_EEEvDpT0_,"a",@progbits
	.sectionflags	@""
	.align	4
.nv.constant0._ZN6thrust24THRUST_300001_SM_1000_NS8cuda_cub4core6detail13_kernel_agentINS1_8__reduce11ReduceAgentINS0_12zip_iteratorIN4cuda3std3__45tupleIJPfNS0_17counting_iteratorIlNS0_11use_defaultESE_SE_EEEEEEEPNSB_IJflEEESI_iNS1_9__extrema9arg_min_fIflNSA_4lessIfEEEEEEJSH_SJ_iSO_EEEvDpT0_:
	.zero		925


//--------------------- .nv.constant0._Z6kernelPfyjj --------------------------
	.section	.nv.constant0._Z6kernelPfyjj,"a",@progbits
	.sectionflags	@""
	.align	4
.nv.constant0._Z6kernelPfyjj:
	.zero		920


//--------------------- SYMBOLS --------------------------

	.type		.nv.reservedSmem.offset0,@object
	.size		.nv.reservedSmem.offset0,0x4
	.type		.nv.reservedSmem.cap,@object
	.size		.nv.reservedSmem.cap,0x4
